	.target	sm_80

	.elftype	@"ET_EXEC"


//--------------------- .note.nv.tkinfo           --------------------------
	.section	.note.nv.tkinfo,"",@"SHT_NOTE"
	.sectionflags	@"SHF_NOTE_NV_TKINFO"
	.tkinfo
        /*0018*/ 	.word	0x00000002
        /*0030*/ 	.string	""
        /*0030*/ 	.string	"ptxas"
        /*0030*/ 	.string	"Cuda compilation tools, release 13.0, V13.0.88"
        /*0030*/ 	.string	"Build cuda_13.0.r13.0/compiler.36424714_0"
        /*0030*/ 	.string	"-v  -suppress-debug-info  -lineinfo  -arch sm_80 "



//--------------------- .note.nv.cuinfo           --------------------------
	.section	.note.nv.cuinfo,"",@"SHT_NOTE"
	.sectionflags	@"SHF_NOTE_NV_CUINFO"
        /*0018*/ 	.short	0x0002
        /*001a*/ 	.short	0x0050
        /*001c*/ 	.short	0x0082
	.zero		2


//--------------------- .nv.info                  --------------------------
	.section	.nv.info,"",@"SHT_CUDA_INFO"
	.align	4


	//----- nvinfo : EIATTR_REGCOUNT
	.align		4
        /*0000*/ 	.byte	0x04, 0x2f
        /*0002*/ 	.short	(.L_2 - .L_1)
	.align		4
.L_1:
        /*0004*/ 	.word	index@(attn_fwd)
        /*0008*/ 	.word	0x00000020


	//----- nvinfo : EIATTR_FRAME_SIZE
	.align		4
.L_2:
        /*000c*/ 	.byte	0x04, 0x11
        /*000e*/ 	.short	(.L_4 - .L_3)
	.align		4
.L_3:
        /*0010*/ 	.word	index@(attn_fwd)
        /*0014*/ 	.word	0x00003c70


	//----- nvinfo : EIATTR_MIN_STACK_SIZE
	.align		4
.L_4:
        /*0018*/ 	.byte	0x04, 0x12
        /*001a*/ 	.short	(.L_6 - .L_5)
	.align		4
.L_5:
        /*001c*/ 	.word	index@(attn_fwd)
        /*0020*/ 	.word	0x00003c70
.L_6:


//--------------------- .nv.info.attn_fwd         --------------------------
	.section	.nv.info.attn_fwd,"",@"SHT_CUDA_INFO"
	.sectionflags	@""
	.align	4


	//----- nvinfo : EIATTR_CUDA_API_VERSION
	.align		4
        /*0000*/ 	.byte	0x04, 0x37
        /*0002*/ 	.short	(.L_8 - .L_7)
.L_7:
        /*0004*/ 	.word	0x00000082


	//----- nvinfo : EIATTR_SW2861232_WAR
	.align		4
.L_8:
        /*0008*/ 	.byte	0x01, 0x35
	.zero		2


	//----- nvinfo : EIATTR_PARAM_CBANK
	.align		4
        /*000c*/ 	.byte	0x04, 0x0a
        /*000e*/ 	.short	(.L_10 - .L_9)
	.align		4
.L_9:
        /*0010*/ 	.word	index@(.nv.constant0.attn_fwd)
        /*0014*/ 	.short	0x0160
        /*0016*/ 	.short	0x0088


	//----- nvinfo : EIATTR_CBANK_PARAM_SIZE
	.align		4
.L_10:
        /*0018*/ 	.byte	0x03, 0x19
        /*001a*/ 	.short	0x0088


	//----- nvinfo : EIATTR_KPARAM_INFO
	.align		4
        /*001c*/ 	.byte	0x04, 0x17
        /*001e*/ 	.short	(.L_12 - .L_11)
.L_11:
        /*0020*/ 	.word	0x00000000
        /*0024*/ 	.short	0x0019
        /*0026*/ 	.short	0x0080
        /*0028*/ 	.byte	0x00, 0xf4, 0x21, 0x00


	//----- nvinfo : EIATTR_KPARAM_INFO
	.align		4
.L_12:
        /*002c*/ 	.byte	0x04, 0x17
        /*002e*/ 	.short	(.L_14 - .L_13)
.L_13:
        /*0030*/ 	.word	0x00000000
        /*0034*/ 	.short	0x0018
        /*0036*/ 	.short	0x0078
        /*0038*/ 	.byte	0x00, 0xf4, 0x21, 0x00


	//----- nvinfo : EIATTR_KPARAM_INFO
	.align		4
.L_14:
        /*003c*/ 	.byte	0x04, 0x17
        /*003e*/ 	.short	(.L_16 - .L_15)
.L_15:
        /*0040*/ 	.word	0x00000000
        /*0044*/ 	.short	0x0017
        /*0046*/ 	.short	0x0070
        /*0048*/ 	.byte	0x00, 0xf0, 0x11, 0x00


	//----- nvinfo : EIATTR_KPARAM_INFO
	.align		4
.L_16:
        /*004c*/ 	.byte	0x04, 0x17
        /*004e*/ 	.short	(.L_18 - .L_17)
.L_17:
        /*0050*/ 	.word	0x00000000
        /*0054*/ 	.short	0x0016
        /*0056*/ 	.short	0x006c
        /*0058*/ 	.byte	0x00, 0xf0, 0x11, 0x00


	//----- nvinfo : EIATTR_KPARAM_INFO
	.align		4
.L_18:
        /*005c*/ 	.byte	0x04, 0x17
        /*005e*/ 	.short	(.L_20 - .L_19)
.L_19:
        /*0060*/ 	.word	0x00000000
        /*0064*/ 	.short	0x0015
        /*0066*/ 	.short	0x0068
        /*0068*/ 	.byte	0x00, 0xf0, 0x11, 0x00


	//----- nvinfo : EIATTR_KPARAM_INFO
	.align		4
.L_20:
        /*006c*/ 	.byte	0x04, 0x17
        /*006e*/ 	.short	(.L_22 - .L_21)
.L_21:
        /*0070*/ 	.word	0x00000000
        /*0074*/ 	.short	0x0014
        /*0076*/ 	.short	0x0064
        /*0078*/ 	.byte	0x00, 0xf0, 0x11, 0x00


	//----- nvinfo : EIATTR_KPARAM_INFO
	.align		4
.L_22:
        /*007c*/ 	.byte	0x04, 0x17
        /*007e*/ 	.short	(.L_24 - .L_23)
.L_23:
        /*0080*/ 	.word	0x00000000
        /*0084*/ 	.short	0x0013
        /*0086*/ 	.short	0x0060
        /*0088*/ 	.byte	0x00, 0xf0, 0x11, 0x00


	//----- nvinfo : EIATTR_KPARAM_INFO
	.align		4
.L_24:
        /*008c*/ 	.byte	0x04, 0x17
        /*008e*/ 	.short	(.L_26 - .L_25)
.L_25:
        /*0090*/ 	.word	0x00000000
        /*0094*/ 	.short	0x0012
        /*0096*/ 	.short	0x005c
        /*0098*/ 	.byte	0x00, 0xf0, 0x11, 0x00


	//----- nvinfo : EIATTR_KPARAM_INFO
	.align		4
.L_26:
        /*009c*/ 	.byte	0x04, 0x17
        /*009e*/ 	.short	(.L_28 - .L_27)
.L_27:
        /*00a0*/ 	.word	0x00000000
        /*00a4*/ 	.short	0x0011
        /*00a6*/ 	.short	0x0058
        /*00a8*/ 	.byte	0x00, 0xf0, 0x11, 0x00


	//----- nvinfo : EIATTR_KPARAM_INFO
	.align		4
.L_28:
        /*00ac*/ 	.byte	0x04, 0x17
        /*00ae*/ 	.short	(.L_30 - .L_29)
.L_29:
        /*00b0*/ 	.word	0x00000000
        /*00b4*/ 	.short	0x0010
        /*00b6*/ 	.short	0x0054
        /*00b8*/ 	.byte	0x00, 0xf0, 0x11, 0x00


	//----- nvinfo : EIATTR_KPARAM_INFO
	.align		4
.L_30:
        /*00bc*/ 	.byte	0x04, 0x17
        /*00be*/ 	.short	(.L_32 - .L_31)
.L_31:
        /*00c0*/ 	.word	0x00000000
        /*00c4*/ 	.short	0x000f
        /*00c6*/ 	.short	0x0050
        /*00c8*/ 	.byte	0x00, 0xf0, 0x11, 0x00


	//----- nvinfo : EIATTR_KPARAM_INFO
	.align		4
.L_32:
        /*00cc*/ 	.byte	0x04, 0x17
        /*00ce*/ 	.short	(.L_34 - .L_33)
.L_33:
        /*00d0*/ 	.word	0x00000000
        /*00d4*/ 	.short	0x000e
        /*00d6*/ 	.short	0x004c
        /*00d8*/ 	.byte	0x00, 0xf0, 0x11, 0x00


	//----- nvinfo : EIATTR_KPARAM_INFO
	.align		4
.L_34:
        /*00dc*/ 	.byte	0x04, 0x17
        /*00de*/ 	.short	(.L_36 - .L_35)
.L_35:
        /*00e0*/ 	.word	0x00000000
        /*00e4*/ 	.short	0x000d
        /*00e6*/ 	.short	0x0048
        /*00e8*/ 	.byte	0x00, 0xf0, 0x11, 0x00


	//----- nvinfo : EIATTR_KPARAM_INFO
	.align		4
.L_36:
        /*00ec*/ 	.byte	0x04, 0x17
        /*00ee*/ 	.short	(.L_38 - .L_37)
.L_37:
        /*00f0*/ 	.word	0x00000000
        /*00f4*/ 	.short	0x000c
        /*00f6*/ 	.short	0x0044
        /*00f8*/ 	.byte	0x00, 0xf0, 0x11, 0x00


	//----- nvinfo : EIATTR_KPARAM_INFO
	.align		4
.L_38:
        /*00fc*/ 	.byte	0x04, 0x17
        /*00fe*/ 	.short	(.L_40 - .L_39)
.L_39:
        /*0100*/ 	.word	0x00000000
        /*0104*/ 	.short	0x000b
        /*0106*/ 	.short	0x0040
        /*0108*/ 	.byte	0x00, 0xf0, 0x11, 0x00


	//----- nvinfo : EIATTR_KPARAM_INFO
	.align		4
.L_40:
        /*010c*/ 	.byte	0x04, 0x17
        /*010e*/ 	.short	(.L_42 - .L_41)
.L_41:
        /*0110*/ 	.word	0x00000000
        /*0114*/ 	.short	0x000a
        /*0116*/ 	.short	0x003c
        /*0118*/ 	.byte	0x00, 0xf0, 0x11, 0x00


	//----- nvinfo : EIATTR_KPARAM_INFO
	.align		4
.L_42:
        /*011c*/ 	.byte	0x04, 0x17
        /*011e*/ 	.short	(.L_44 - .L_43)
.L_43:
        /*0120*/ 	.word	0x00000000
        /*0124*/ 	.short	0x0009
        /*0126*/ 	.short	0x0038
        /*0128*/ 	.byte	0x00, 0xf0, 0x11, 0x00


	//----- nvinfo : EIATTR_KPARAM_INFO
	.align		4
.L_44:
        /*012c*/ 	.byte	0x04, 0x17
        /*012e*/ 	.short	(.L_46 - .L_45)
.L_45:
        /*0130*/ 	.word	0x00000000
        /*0134*/ 	.short	0x0008
        /*0136*/ 	.short	0x0034
        /*0138*/ 	.byte	0x00, 0xf0, 0x11, 0x00


	//----- nvinfo : EIATTR_KPARAM_INFO
	.align		4
.L_46:
        /*013c*/ 	.byte	0x04, 0x17
        /*013e*/ 	.short	(.L_48 - .L_47)
.L_47:
        /*0140*/ 	.word	0x00000000
        /*0144*/ 	.short	0x0007
        /*0146*/ 	.short	0x0030
        /*0148*/ 	.byte	0x00, 0xf0, 0x11, 0x00


	//----- nvinfo : EIATTR_KPARAM_INFO
	.align		4
.L_48:
        /*014c*/ 	.byte	0x04, 0x17
        /*014e*/ 	.short	(.L_50 - .L_49)
.L_49:
        /*0150*/ 	.word	0x00000000
        /*0154*/ 	.short	0x0006
        /*0156*/ 	.short	0x002c
        /*0158*/ 	.byte	0x00, 0xf0, 0x11, 0x00


	//----- nvinfo : EIATTR_KPARAM_INFO
	.align		4
.L_50:
        /*015c*/ 	.byte	0x04, 0x17
        /*015e*/ 	.short	(.L_52 - .L_51)
.L_51:
        /*0160*/ 	.word	0x00000000
        /*0164*/ 	.short	0x0005
        /*0166*/ 	.short	0x0028
        /*0168*/ 	.byte	0x00, 0xf0, 0x11, 0x00


	//----- nvinfo : EIATTR_KPARAM_INFO
	.align		4
.L_52:
        /*016c*/ 	.byte	0x04, 0x17
        /*016e*/ 	.short	(.L_54 - .L_53)
.L_53:
        /*0170*/ 	.word	0x00000000
        /*0174*/ 	.short	0x0004
        /*0176*/ 	.short	0x0020
        /*0178*/ 	.byte	0x00, 0xf4, 0x21, 0x00


	//----- nvinfo : EIATTR_KPARAM_INFO
	.align		4
.L_54:
        /*017c*/ 	.byte	0x04, 0x17
        /*017e*/ 	.short	(.L_56 - .L_55)
.L_55:
        /*0180*/ 	.word	0x00000000
        /*0184*/ 	.short	0x0003
        /*0186*/ 	.short	0x0018
        /*0188*/ 	.byte	0x00, 0xf4, 0x21, 0x00


	//----- nvinfo : EIATTR_KPARAM_INFO
	.align		4
.L_56:
        /*018c*/ 	.byte	0x04, 0x17
        /*018e*/ 	.short	(.L_58 - .L_57)
.L_57:
        /*0190*/ 	.word	0x00000000
        /*0194*/ 	.short	0x0002
        /*0196*/ 	.short	0x0010
        /*0198*/ 	.byte	0x00, 0xf4, 0x21, 0x00


	//----- nvinfo : EIATTR_KPARAM_INFO
	.align		4
.L_58:
        /*019c*/ 	.byte	0x04, 0x17
        /*019e*/ 	.short	(.L_60 - .L_59)
.L_59:
        /*01a0*/ 	.word	0x00000000
        /*01a4*/ 	.short	0x0001
        /*01a6*/ 	.short	0x0008
        /*01a8*/ 	.byte	0x00, 0xf4, 0x21, 0x00


	//----- nvinfo : EIATTR_KPARAM_INFO
	.align		4
.L_60:
        /*01ac*/ 	.byte	0x04, 0x17
        /*01ae*/ 	.short	(.L_62 - .L_61)
.L_61:
        /*01b0*/ 	.word	0x00000000
        /*01b4*/ 	.short	0x0000
        /*01b6*/ 	.short	0x0000
        /*01b8*/ 	.byte	0x00, 0xf4, 0x21, 0x00


	//----- nvinfo : EIATTR_MAXREG_COUNT
	.align		4
.L_62:
        /*01bc*/ 	.byte	0x03, 0x1b
        /*01be*/ 	.short	0x00ff


	//----- nvinfo : EIATTR_NUM_BARRIERS
	.align		4
        /*01c0*/ 	.byte	0x02, 0x4c
        /*01c2*/ 	.byte	0x01
	.zero		1


	//----- nvinfo : EIATTR_ANNOTATIONS
	.align		4
        /*01c4*/ 	.byte	0x04, 0x55
        /*01c6*/ 	.short	(.L_64 - .L_63)


	//   ....[0]....
.L_63:
        /*01c8*/ 	.word	0x00000001
        /*01cc*/ 	.byte	0x40, 0x04, 0x00, 0x00, 0x01, 0x00, 0x00, 0x00, 0x50, 0x04, 0x00, 0x00, 0x01, 0x00, 0x00, 0x00
        /* <DEDUP_REMOVED lines=869> */
        /*382c*/ 	.byte	0x00, 0x1b, 0x01, 0x00


	//----- nvinfo : EIATTR_MERCURY_ISA_VERSION
	.align		4
.L_64:
        /*3830*/ 	.byte	0x03, 0x5f
        /*3832*/ 	.short	0x0000


	//----- nvinfo : EIATTR_COOP_GROUP_MASK_REGIDS
	.align		4
        /*3834*/ 	.byte	0x04, 0x29
        /*3836*/ 	.short	(.L_66 - .L_65)


	//   ....[0]....
.L_65:
        /*3838*/ 	.word	0xffffffff


	//   ....[1]....
        /*383c*/ 	.word	0xffffffff


	//   ....[2]....
        /*3840*/ 	.word	0xffffffff


	//   ....[3]....
        /*3844*/ 	.word	0xffffffff


	//   ....[4]....
        /*3848*/ 	.word	0xffffffff


	//   ....[5]....
        /*384c*/ 	.word	0xffffffff


	//   ....[6]....
        /*3850*/ 	.word	0xffffffff


	//   ....[7]....
        /*3854*/ 	.word	0xffffffff


	//   ....[8]....
        /*3858*/ 	.word	0xffffffff


	//   ....[9]....
        /*385c*/ 	.word	0xffffffff


	//   ....[10]....
        /*3860*/ 	.word	0xffffffff


	//   ....[11]....
        /*3864*/ 	.word	0xffffffff


	//   ....[12]....
        /*3868*/ 	.word	0xffffffff


	//   ....[13]....
        /*386c*/ 	.word	0xffffffff


	//   ....[14]....
        /*3870*/ 	.word	0xffffffff


	//   ....[15]....
        /*3874*/ 	.word	0xffffffff


	//   ....[16]....
        /*3878*/ 	.word	0xffffffff


	//   ....[17]....
        /*387c*/ 	.word	0xffffffff


	//   ....[18]....
        /*3880*/ 	.word	0xffffffff


	//   ....[19]....
        /*3884*/ 	.word	0xffffffff


	//   ....[20]....
        /*3888*/ 	.word	0xffffffff


	//   ....[21]....
        /*388c*/ 	.word	0xffffffff


	//   ....[22]....
        /*3890*/ 	.word	0xffffffff


	//   ....[23]....
        /*3894*/ 	.word	0xffffffff


	//   ....[24]....
        /*3898*/ 	.word	0xffffffff


	//   ....[25]....
        /*389c*/ 	.word	0xffffffff


	//   ....[26]....
        /*38a0*/ 	.word	0xffffffff


	//   ....[27]....
        /*38a4*/ 	.word	0xffffffff


	//   ....[28]....
        /*38a8*/ 	.word	0xffffffff


	//   ....[29]....
        /*38ac*/ 	.word	0xffffffff


	//   ....[30]....
        /*38b0*/ 	.word	0xffffffff


	//   ....[31]....
        /*38b4*/ 	.word	0xffffffff


	//   ....[32]....
        /*38b8*/ 	.word	0xffffffff


	//   ....[33]....
        /*38bc*/ 	.word	0xffffffff


	//   ....[34]....
        /*38c0*/ 	.word	0xffffffff


	//   ....[35]....
        /*38c4*/ 	.word	0xffffffff


	//   ....[36]....
        /*38c8*/ 	.word	0xffffffff


	//   ....[37]....
        /*38cc*/ 	.word	0xffffffff


	//   ....[38]....
        /*38d0*/ 	.word	0xffffffff


	//   ....[39]....
        /*38d4*/ 	.word	0xffffffff


	//----- nvinfo : EIATTR_COOP_GROUP_INSTR_OFFSETS
	.align		4
.L_66:
        /*38d8*/ 	.byte	0x04, 0x28
        /*38da*/ 	.short	(.L_68 - .L_67)


	//   ....[0]....
.L_67:
        /*38dc*/ 	.word	0x000233b0


	//   ....[1]....
        /*38e0*/ 	.word	0x000233d0


	//   ....[2]....
        /*38e4*/ 	.word	0x000233f0


	//   ....[3]....
        /*38e8*/ 	.word	0x00023400


	//   ....[4]....
        /*38ec*/ 	.word	0x00023410


	//   ....[5]....
        /*38f0*/ 	.word	0x00023420


	//   ....[6]....
        /*38f4*/ 	.word	0x00023430


	//   ....[7]....
        /*38f8*/ 	.word	0x000235a0


	//   ....[8]....
        /*38fc*/ 	.word	0x000236d0


	//   ....[9]....
        /*3900*/ 	.word	0x00023730


	//   ....[10]....
        /*3904*/ 	.word	0x00023740


	//   ....[11]....
        /*3908*/ 	.word	0x00023780


	//   ....[12]....
        /*390c*/ 	.word	0x00023790


	//   ....[13]....
        /*3910*/ 	.word	0x000237a0


	//   ....[14]....
        /*3914*/ 	.word	0x000237c0


	//   ....[15]....
        /*3918*/ 	.word	0x00023900


	//   ....[16]....
        /*391c*/ 	.word	0x00023b60


	//   ....[17]....
        /*3920*/ 	.word	0x00023b70


	//   ....[18]....
        /*3924*/ 	.word	0x00023ba0


	//   ....[19]....
        /*3928*/ 	.word	0x00023bb0


	//   ....[20]....
        /*392c*/ 	.word	0x00025a00


	//   ....[21]....
        /*3930*/ 	.word	0x00025a10


	//   ....[22]....
        /*3934*/ 	.word	0x00025a20


	//   ....[23]....
        /*3938*/ 	.word	0x00025a30


	//   ....[24]....
        /*393c*/ 	.word	0x00025aa0


	//   ....[25]....
        /*3940*/ 	.word	0x00025ab0


	//   ....[26]....
        /*3944*/ 	.word	0x00025b50


	//   ....[27]....
        /*3948*/ 	.word	0x00025b60


	//   ....[28]....
        /*394c*/ 	.word	0x00025bb0


	//   ....[29]....
        /*3950*/ 	.word	0x00025bc0


	//   ....[30]....
        /*3954*/ 	.word	0x00025bd0


	//   ....[31]....
        /*3958*/ 	.word	0x00025be0


	//   ....[32]....
        /*395c*/ 	.word	0x00025c30


	//   ....[33]....
        /*3960*/ 	.word	0x00025c40


	//   ....[34]....
        /*3964*/ 	.word	0x00025c50


	//   ....[35]....
        /*3968*/ 	.word	0x00025c60


	//   ....[36]....
        /*396c*/ 	.word	0x00025e40


	//   ....[37]....
        /*3970*/ 	.word	0x00025e50


	//   ....[38]....
        /*3974*/ 	.word	0x00025f50


	//   ....[39]....
        /*3978*/ 	.word	0x00025f60


	//----- nvinfo : EIATTR_EXIT_INSTR_OFFSETS
	.align		4
.L_68:
        /*397c*/ 	.byte	0x04, 0x1c
        /*397e*/ 	.short	(.L_70 - .L_69)


	//   ....[0]....
.L_69:
        /*3980*/ 	.word	0x00048050


	//   ....[1]....
        /*3984*/ 	.word	0x00048150


	//----- nvinfo : EIATTR_REQNTID
	.align		4
.L_70:
        /*3988*/ 	.byte	0x04, 0x10
        /*398a*/ 	.short	(.L_72 - .L_71)
.L_71:
        /*398c*/ 	.word	0x00000080
        /*3990*/ 	.word	0x00000001
        /*3994*/ 	.word	0x00000001
.L_72:


//--------------------- .nv.callgraph             --------------------------
	.section	.nv.callgraph,"",@"SHT_CUDA_CALLGRAPH"
	.align	4
	.sectionentsize	8
	.align		4
        /*0000*/ 	.word	0x00000000
	.align		4
        /*0004*/ 	.word	0xffffffff
	.align		4
        /*0008*/ 	.word	0x00000000
	.align		4
        /*000c*/ 	.word	0xfffffffe
	.align		4
        /*0010*/ 	.word	0x00000000
	.align		4
        /*0014*/ 	.word	0xfffffffd
	.align		4
        /*0018*/ 	.word	0x00000000
	.align		4
        /*001c*/ 	.word	0xfffffffc


//--------------------- .nv.rel.action            --------------------------
	.section	.nv.rel.action,"",@"SHT_CUDA_RELOCINFO"
	.align	8
	.sectionentsize	8
        /*0000*/ 	.byte	0x73, 0x00, 0x00, 0x00, 0x00, 0x00, 0x00, 0x00, 0x00, 0x00, 0x00, 0x11, 0x25, 0x00, 0x05, 0x36


//--------------------- .nv.constant4             --------------------------
	.section	.nv.constant4,"a",@progbits
	.align	8
	.align		8
.nv.constant4:
        /*0000*/ 	.dword	_$_str


//--------------------- .nv.constant0.attn_fwd    --------------------------
	.section	.nv.constant0.attn_fwd,"a",@progbits
	.sectionflags	@""
	.align	4
.nv.constant0.attn_fwd:
	.zero		488


//--------------------- .text.attn_fwd            --------------------------
	.section	.text.attn_fwd,"ax",@progbits
	.sectioninfo	@"SHI_REGISTERS=32"
	.align	128
        .global         attn_fwd
        .type           attn_fwd,@function
        .size           attn_fwd,(.L_x_3 - attn_fwd)
        .other          attn_fwd,@"STO_CUDA_ENTRY STV_DEFAULT"
attn_fwd:
.text.attn_fwd:
[----:B------:R-:W-:Y:S02]  /*0000*/  MOV R1, c[0x0][0x28] ;  /* 0x00000a0000017a02 */ /* 0x000fe40000000f00 */
[----:B------:R-:W0:Y:S01]  /*0010*/  S2R R2, SR_TID.X ;  /* 0x0000000000027919 */ /* 0x000e220000002100 */
[----:B------:R-:W-:Y:S01]  /*0020*/  IMAD.MOV.U32 R29, RZ, RZ, c[0x0][0x198] ;  /* 0x00006600ff1d7624 */ /* 0x000fe200078e00ff */
[----:B------:R-:W-:Y:S01]  /*0030*/  ULDC.64 UR4, c[0x0][0x118] ;  /* 0x0000460000047ab9 */ /* 0x000fe20000000a00 */
[----:B------:R-:W-:Y:S01]  /*0040*/  IADD3 R1, R1, -0x3c70, RZ ;  /* 0xffffc39001017810 */ /* 0x000fe20007ffe0ff */
[----:B------:R-:W1:Y:S04]  /*0050*/  S2R R0, SR_CTAID.X ;  /* 0x0000000000007919 */ /* 0x000e680000002500 */
[----:B------:R-:W2:Y:S01]  /*0060*/  S2R R4, SR_CTAID.Y ;  /* 0x0000000000047919 */ /* 0x000ea20000002600 */
[----:B0-----:R-:W-:Y:S02]  /*0070*/  LOP3.LUT R3, R2, 0x3f, RZ, 0xc0, !PT ;  /* 0x0000003f02037812 */ /* 0x001fe400078ec0ff */
[----:B------:R-:W-:-:S02]  /*0080*/  SHF.R.U32.HI R2, RZ, 0x6, R2 ;  /* 0x00000006ff027819 */ /* 0x000fc40000011602 */
[----:B-1----:R-:W-:Y:S01]  /*0090*/  LEA R3, R0, R3, 0x6 ;  /* 0x0000000300037211 */ /* 0x002fe200078e30ff */
[----:B--2---:R-:W-:Y:S01]  /*00a0*/  IMAD R0, R4, c[0x0][0x190], RZ ;  /* 0x0000640004007a24 */ /* 0x004fe200078e02ff */
[----:B------:R-:W-:-:S03]  /*00b0*/  SGXT.U32 R4, R2, 0x1 ;  /* 0x000000010204781a */ /* 0x000fc60000000000 */
[----:B------:R-:W-:Y:S01]  /*00c0*/  IMAD R3, R3, c[0x0][0x194], RZ ;  /* 0x0000650003037a24 */ /* 0x000fe200078e02ff */
[----:B------:R-:W-:Y:S01]  /*00d0*/  SHF.L.U32 R2, R0, 0x1, RZ ;  /* 0x0000000100027819 */ /* 0x000fe200000006ff */
[----:B------:R-:W-:-:S03]  /*00e0*/  IMAD R7, R4, c[0x0][0x198], RZ ;  /* 0x0000660004077a24 */ /* 0x000fc600078e02ff */
[----:B------:R-:W-:Y:S01]  /*00f0*/  SHF.L.U32 R5, R3, 0x1, RZ ;  /* 0x0000000103057819 */ /* 0x000fe200000006ff */
[----:B------:R-:W-:-:S03]  /*0100*/  IMAD.HI R0, R0, 0x2, RZ ;  /* 0x0000000200007827 */ /* 0x000fc600078e02ff */
[----:B------:R-:W-:Y:S01]  /*0110*/  IADD3 R2, P0, P1, R5, c[0x0][0x160], R2 ;  /* 0x0000580005027a10 */ /* 0x000fe2000791e002 */
[----:B------:R-:W-:-:S04]  /*0120*/  IMAD.HI R3, R3, 0x2, RZ ;  /* 0x0000000203037827 */ /* 0x000fc800078e02ff */
[----:B------:R-:W-:Y:S01]  /*0130*/  IMAD R5, R29, 0x2, R7 ;  /* 0x000000021d057824 */ /* 0x000fe200078e0207 */
[----:B------:R-:W-:Y:S02]  /*0140*/  IADD3.X R0, R3, c[0x0][0x164], R0, P0, P1 ;  /* 0x0000590003007a10 */ /* 0x000fe400007e2400 */
[-C--:B------:R-:W-:Y:S02]  /*0150*/  LEA R14, P0, R7, R2.reuse, 0x1 ;  /* 0x00000002070e7211 */ /* 0x080fe400078008ff */
[----:B------:R-:W-:Y:S02]  /*0160*/  LEA R3, R29, R5, 0x1 ;  /* 0x000000051d037211 */ /* 0x000fe400078e08ff */
[----:B------:R-:W-:Y:S02]  /*0170*/  LEA R4, P1, R5, R2, 0x1 ;  /* 0x0000000205047211 */ /* 0x000fe400078208ff */
[----:B------:R-:W-:Y:S02]  /*0180*/  LEA.HI.X.SX32 R15, R7, R0, 0x1, P0 ;  /* 0x00000000070f7211 */ /* 0x000fe400000f0eff */
[----:B------:R-:W-:-:S02]  /*0190*/  LEA R7, R29, R3, 0x1 ;  /* 0x000000031d077211 */ /* 0x000fc400078e08ff */
[----:B------:R-:W-:Y:S01]  /*01a0*/  LEA R12, P0, R3, R2, 0x1 ;  /* 0x00000002030c7211 */ /* 0x000fe200078008ff */
[----:B------:R0:W2:Y:S01]  /*01b0*/  LDG.E.U16 R21, [R14.64] ;  /* 0x000000040e157981 */ /* 0x0000a2000c1e1500 */
[-C--:B------:R-:W-:Y:S02]  /*01c0*/  LEA.HI.X.SX32 R5, R5, R0.reuse, 0x1, P1 ;  /* 0x0000000005057211 */ /* 0x080fe400008f0eff */
[----:B------:R-:W-:Y:S01]  /*01d0*/  LEA.HI.X.SX32 R13, R3, R0, 0x1, P0 ;  /* 0x00000000030d7211 */ /* 0x000fe200000f0eff */
[----:B------:R-:W-:Y:S01]  /*01e0*/  IMAD R3, R29, 0x2, R7 ;  /* 0x000000021d037824 */ /* 0x000fe200078e0207 */
[----:B------:R-:W-:-:S03]  /*01f0*/  LEA R10, P0, R7, R2, 0x1 ;  /* 0x00000002070a7211 */ /* 0x000fc600078008ff */
[----:B------:R1:W3:Y:S01]  /*0200*/  LDG.E.U16 R20, [R12.64] ;  /* 0x000000040c147981 */ /* 0x0002e2000c1e1500 */
[----:B------:R-:W-:-:S03]  /*0210*/  LEA R17, R29, R3, 0x1 ;  /* 0x000000031d117211 */ /* 0x000fc600078e08ff */
[----:B0-----:R0:W4:Y:S01]  /*0220*/  LDG.E.U16 R14, [R4.64] ;  /* 0x00000004040e7981 */ /* 0x001122000c1e1500 */
[----:B------:R-:W-:Y:S02]  /*0230*/  LEA R8, P1, R3, R2, 0x1 ;  /* 0x0000000203087211 */ /* 0x000fe400078208ff */
[----:B------:R-:W-:Y:S02]  /*0240*/  LEA.HI.X.SX32 R11, R7, R0, 0x1, P0 ;  /* 0x00000000070b7211 */ /* 0x000fe400000f0eff */
[----:B------:R-:W-:Y:S02]  /*0250*/  LEA R6, P0, R17, R2, 0x1 ;  /* 0x0000000211067211 */ /* 0x000fe400078008ff */
[-C--:B------:R-:W-:Y:S01]  /*0260*/  LEA.HI.X.SX32 R9, R3, R0.reuse, 0x1, P1 ;  /* 0x0000000003097211 */ /* 0x080fe200008f0eff */
[----:B-1----:R1:W5:Y:S01]  /*0270*/  LDG.E.U16 R12, [R10.64] ;  /* 0x000000040a0c7981 */ /* 0x002362000c1e1500 */
[----:B------:R-:W-:Y:S02]  /*0280*/  LEA R3, R29, R17, 0x1 ;  /* 0x000000111d037211 */ /* 0x000fe400078e08ff */
[----:B------:R-:W-:Y:S01]  /*0290*/  LEA.HI.X.SX32 R7, R17, R0, 0x1, P0 ;  /* 0x0000000011077211 */ /* 0x000fe200000f0eff */
[----:B------:R1:W3:Y:S01]  /*02a0*/  LDG.E.U16 R19, [R8.64] ;  /* 0x0000000408137981 */ /* 0x0002e2000c1e1500 */
[----:B0-----:R-:W-:Y:S01]  /*02b0*/  LEA R4, P0, R3, R2, 0x1 ;  /* 0x0000000203047211 */ /* 0x001fe200078008ff */
[----:B------:R-:W-:-:S02]  /*02c0*/  IMAD R15, R29, 0x2, R3 ;  /* 0x000000021d0f7824 */ /* 0x000fc400078e0203 */
[----:B------:R0:W3:Y:S01]  /*02d0*/  LDG.E.U16 R17, [R6.64] ;  /* 0x0000000406117981 */ /* 0x0000e2000c1e1500 */
[----:B------:R-:W-:Y:S02]  /*02e0*/  LEA.HI.X.SX32 R5, R3, R0, 0x1, P0 ;  /* 0x0000000003057211 */ /* 0x000fe400000f0eff */
[----:B------:R-:W-:-:S03]  /*02f0*/  LEA R3, R29, R15, 0x1 ;  /* 0x0000000f1d037211 */ /* 0x000fc600078e08ff */
[----:B------:R0:W5:Y:S01]  /*0300*/  LDG.E.U16 R16, [R4.64] ;  /* 0x0000000404107981 */ /* 0x000162000c1e1500 */
[-C--:B-1----:R-:W-:Y:S02]  /*0310*/  LEA R8, P1, R3, R2.reuse, 0x1 ;  /* 0x0000000203087211 */ /* 0x082fe400078208ff */
[----:B0-----:R-:W-:Y:S02]  /*0320*/  LEA R6, P0, R15, R2, 0x1 ;  /* 0x000000020f067211 */ /* 0x001fe400078008ff */
[-C--:B------:R-:W-:Y:S02]  /*0330*/  LEA.HI.X.SX32 R9, R3, R0.reuse, 0x1, P1 ;  /* 0x0000000003097211 */ /* 0x080fe400008f0eff */
[----:B------:R-:W-:-:S03]  /*0340*/  LEA.HI.X.SX32 R7, R15, R0, 0x1, P0 ;  /* 0x000000000f077211 */ /* 0x000fc600000f0eff */
[----:B------:R0:W5:Y:S04]  /*0350*/  LDG.E.U16 R15, [R8.64] ;  /* 0x00000004080f7981 */ /* 0x000168000c1e1500 */
[----:B------:R1:W5:Y:S01]  /*0360*/  LDG.E.U16 R18, [R6.64] ;  /* 0x0000000406127981 */ /* 0x000362000c1e1500 */
[----:B------:R-:W-:-:S05]  /*0370*/  LEA R13, R29, R3, 0x1 ;  /* 0x000000031d0d7211 */ /* 0x000fca00078e08ff */
[----:B------:R-:W-:Y:S01]  /*0380*/  IMAD R11, R29, 0x2, R13 ;  /* 0x000000021d0b7824 */ /* 0x000fe200078e020d */
[----:B------:R-:W-:-:S04]  /*0390*/  LEA R4, P0, R13, R2, 0x1 ;  /* 0x000000020d047211 */ /* 0x000fc800078008ff */
[----:B------:R-:W-:Y:S02]  /*03a0*/  LEA R3, R29, R11, 0x1 ;  /* 0x0000000b1d037211 */ /* 0x000fe400078e08ff */
[----:B------:R-:W-:Y:S02]  /*03b0*/  LEA.HI.X.SX32 R5, R13, R0, 0x1, P0 ;  /* 0x000000000d057211 */ /* 0x000fe400000f0eff */
[----:B-1----:R-:W-:Y:S02]  /*03c0*/  LEA R6, P0, R11, R2, 0x1 ;  /* 0x000000020b067211 */ /* 0x002fe400078008ff */
[----:B0-----:R-:W-:Y:S02]  /*03d0*/  LEA R9, R29, R3, 0x1 ;  /* 0x000000031d097211 */ /* 0x001fe400078e08ff */
[----:B------:R-:W-:-:S03]  /*03e0*/  LEA.HI.X.SX32 R7, R11, R0, 0x1, P0 ;  /* 0x000000000b077211 */ /* 0x000fc600000f0eff */
[----:B------:R-:W-:Y:S01]  /*03f0*/  IMAD R10, R29, 0x2, R9 ;  /* 0x000000021d0a7824 */ /* 0x000fe200078e0209 */
[C---:B------:R-:W-:Y:S01]  /*0400*/  LEA R8, P1, R9.reuse, R2, 0x1 ;  /* 0x0000000209087211 */ /* 0x040fe200078208ff */
[----:B------:R0:W5:Y:S03]  /*0410*/  LDG.E.U16 R13, [R6.64] ;  /* 0x00000004060d7981 */ /* 0x000166000c1e1500 */
[----:B------:R-:W-:-:S05]  /*0420*/  LEA.HI.X.SX32 R9, R9, R0, 0x1, P1 ;  /* 0x0000000009097211 */ /* 0x000fca00008f0eff */
[----:B------:R1:W5:Y:S04]  /*0430*/  LDG.E.U16 R11, [R8.64] ;  /* 0x00000004080b7981 */ /* 0x000368000c1e1500 */
[----:B--2---:R-:W-:Y:S04]  /*0440*/  STL [R1+0x168], R21 ;  /* 0x0001681501007387 */ /* 0x004fe80000100800 */
[----:B----4-:R2:W-:Y:S04]  /*0450*/  STL [R1+0x1ac], R14 ;  /* 0x0001ac0e01007387 */ /* 0x0105e80000100800 */
[----:B--2---:R2:W4:Y:S02]  /*0460*/  LDG.E.U16 R14, [R4.64] ;  /* 0x00000004040e7981 */ /* 0x004524000c1e1500 */
[----:B--2---:R-:W-:-:S02]  /*0470*/  LEA R4, P0, R3, R2, 0x1 ;  /* 0x0000000203047211 */ /* 0x004fc400078008ff */
[----:B---3--:R-:W-:Y:S02]  /*0480*/  STL [R1+0x1c4], R20 ;  /* 0x0001c41401007387 */ /* 0x008fe40000100800 */
[----:B------:R-:W-:Y:S02]  /*0490*/  LEA.HI.X.SX32 R5, R3, R0, 0x1, P0 ;  /* 0x0000000003057211 */ /* 0x000fe400000f0eff */
[C---:B0-----:R-:W-:Y:S01]  /*04a0*/  LEA R6, P0, R10.reuse, R2, 0x1 ;  /* 0x000000020a067211 */ /* 0x041fe200078008ff */
[----:B-----5:R0:W-:Y:S01]  /*04b0*/  STL [R1+0x1cc], R12 ;  /* 0x0001cc0c01007387 */ /* 0x0201e20000100800 */
[C---:B------:R-:W-:Y:S02]  /*04c0*/  LEA R3, R29.reuse, R10, 0x1 ;  /* 0x0000000a1d037211 */ /* 0x040fe400078e08ff */
[----:B------:R-:W-:Y:S01]  /*04d0*/  LEA.HI.X.SX32 R7, R10, R0, 0x1, P0 ;  /* 0x000000000a077211 */ /* 0x000fe200000f0eff */
[----:B------:R-:W-:Y:S01]  /*04e0*/  STL [R1+0x158], R19 ;  /* 0x0001581301007387 */ /* 0x000fe20000100800 */
[----:B------:R-:W-:-:S03]  /*04f0*/  LEA R10, R29, R3, 0x1 ;  /* 0x000000031d0a7211 */ /* 0x000fc600078e08ff */
[----:B0-----:R0:W2:Y:S04]  /*0500*/  LDG.E.U16 R12, [R4.64] ;  /* 0x00000004040c7981 */ /* 0x0010a8000c1e1500 */
[----:B------:R3:W-:Y:S01]  /*0510*/  STL [R1+0x1a8], R17 ;  /* 0x0001a81101007387 */ /* 0x0007e20000100800 */
[----:B-1----:R-:W-:Y:S01]  /*0520*/  IMAD R9, R29, 0x2, R10 ;  /* 0x000000021d097824 */ /* 0x002fe200078e020a */
[C---:B0-----:R-:W-:Y:S02]  /*0530*/  LEA R4, P0, R3.reuse, R2, 0x1 ;  /* 0x0000000203047211 */ /* 0x041fe400078008ff */
[----:B---3--:R0:W3:Y:S02]  /*0540*/  LDG.E.U16 R17, [R6.64] ;  /* 0x0000000406117981 */ /* 0x0080e4000c1e1500 */
[----:B------:R-:W-:-:S02]  /*0550*/  LEA.HI.X.SX32 R5, R3, R0, 0x1, P0 ;  /* 0x0000000003057211 */ /* 0x000fc400000f0eff */
[-C--:B------:R-:W-:Y:S01]  /*0560*/  LEA R8, P1, R9, R2.reuse, 0x1 ;  /* 0x0000000209087211 */ /* 0x080fe200078208ff */
[----:B------:R1:W-:Y:S01]  /*0570*/  STL [R1+0x1bc], R16 ;  /* 0x0001bc1001007387 */ /* 0x0003e20000100800 */
[----:B------:R-:W-:Y:S02]  /*0580*/  LEA R3, R29, R9, 0x1 ;  /* 0x000000091d037211 */ /* 0x000fe400078e08ff */
[C---:B0-----:R-:W-:Y:S01]  /*0590*/  LEA R6, P0, R10.reuse, R2, 0x1 ;  /* 0x000000020a067211 */ /* 0x041fe200078008ff */
[----:B-1----:R0:W5:Y:S03]  /*05a0*/  LDG.E.U16 R16, [R4.64] ;  /* 0x0000000404107981 */ /* 0x002166000c1e1500 */
[-C--:B------:R-:W-:Y:S02]  /*05b0*/  LEA.HI.X.SX32 R7, R10, R0.reuse, 0x1, P0 ;  /* 0x000000000a077211 */ /* 0x080fe400000f0eff */
[----:B------:R-:W-:Y:S01]  /*05c0*/  LEA.HI.X.SX32 R9, R9, R0, 0x1, P1 ;  /* 0x0000000009097211 */ /* 0x000fe200008f0eff */
[----:B------:R1:W-:Y:S04]  /*05d0*/  STL [R1+0x1c8], R18 ;  /* 0x0001c81201007387 */ /* 0x0003e80000100800 */
[----:B------:R0:W-:Y:S04]  /*05e0*/  STL [R1+0x150], R15 ;  /* 0x0001500f01007387 */ /* 0x0001e80000100800 */
[----:B-1----:R1:W5:Y:S04]  /*05f0*/  LDG.E.U16 R18, [R6.64] ;  /* 0x0000000406127981 */ /* 0x002368000c1e1500 */
[----:B0-----:R0:W5:Y:S01]  /*0600*/  LDG.E.U16 R15, [R8.64] ;  /* 0x00000004080f7981 */ /* 0x001162000c1e1500 */
[----:B------:R-:W-:-:S02]  /*0610*/  LEA R4, P0, R3, R2, 0x1 ;  /* 0x0000000203047211 */ /* 0x000fc400078008ff */
[----:B------:R-:W-:Y:S02]  /*0620*/  LEA R10, R29, R3, 0x1 ;  /* 0x000000031d0a7211 */ /* 0x000fe400078e08ff */
[----:B------:R-:W-:-:S03]  /*0630*/  LEA.HI.X.SX32 R5, R3, R0, 0x1, P0 ;  /* 0x0000000003057211 */ /* 0x000fc600000f0eff */
[----:B------:R-:W-:Y:S01]  /*0640*/  IMAD R3, R29, 0x2, R10 ;  /* 0x000000021d037824 */ /* 0x000fe200078e020a */
[----:B-1----:R-:W-:-:S04]  /*0650*/  LEA R6, P0, R10, R2, 0x1 ;  /* 0x000000020a067211 */ /* 0x002fc800078008ff */
[C---:B0-----:R-:W-:Y:S02]  /*0660*/  LEA R9, R29.reuse, R3, 0x1 ;  /* 0x000000031d097211 */ /* 0x041fe400078e08ff */
[----:B------:R-:W-:Y:S02]  /*0670*/  LEA.HI.X.SX32 R7, R10, R0, 0x1, P0 ;  /* 0x000000000a077211 */ /* 0x000fe400000f0eff */
[----:B------:R-:W-:Y:S02]  /*0680*/  LEA R10, R29, R9, 0x1 ;  /* 0x000000091d0a7211 */ /* 0x000fe400078e08ff */
[----:B------:R-:W-:-:S04]  /*0690*/  LEA R8, P1, R9, R2, 0x1 ;  /* 0x0000000209087211 */ /* 0x000fc800078208ff */
[----:B------:R-:W-:Y:S01]  /*06a0*/  LEA.HI.X.SX32 R9, R9, R0, 0x1, P1 ;  /* 0x0000000009097211 */ /* 0x000fe200008f0eff */
[----:B----4-:R0:W-:Y:S04]  /*06b0*/  STL [R1+0x19c], R14 ;  /* 0x00019c0e01007387 */ /* 0x0101e80000100800 */
[----:B------:R1:W-:Y:S04]  /*06c0*/  STL [R1+0x1b8], R13 ;  /* 0x0001b80d01007387 */ /* 0x0003e80000100800 */
[----:B0-----:R0:W4:Y:S04]  /*06d0*/  LDG.E.U16 R14, [R4.64] ;  /* 0x00000004040e7981 */ /* 0x001128000c1e1500 */
[----:B-1----:R1:W4:Y:S01]  /*06e0*/  LDG.E.U16 R13, [R6.64] ;  /* 0x00000004060d7981 */ /* 0x002322000c1e1500 */
[----:B0-----:R-:W-:-:S04]  /*06f0*/  LEA R4, P0, R3, R2, 0x1 ;  /* 0x0000000203047211 */ /* 0x001fc800078008ff */
[----:B------:R-:W-:Y:S02]  /*0700*/  LEA.HI.X.SX32 R5, R3, R0, 0x1, P0 ;  /* 0x0000000003057211 */ /* 0x000fe400000f0eff */
[C---:B-1----:R-:W-:Y:S01]  /*0710*/  LEA R6, P0, R10.reuse, R2, 0x1 ;  /* 0x000000020a067211 */ /* 0x042fe200078008ff */
[----:B--2---:R0:W-:Y:S01]  /*0720*/  STL [R1+0x1c0], R12 ;  /* 0x0001c00c01007387 */ /* 0x0041e20000100800 */
[C---:B------:R-:W-:Y:S02]  /*0730*/  IMAD R3, R29.reuse, 0x2, R10 ;  /* 0x000000021d037824 */ /* 0x040fe400078e020a */
[----:B------:R-:W-:Y:S01]  /*0740*/  LEA.HI.X.SX32 R7, R10, R0, 0x1, P0 ;  /* 0x000000000a077211 */ /* 0x000fe200000f0eff */
[----:B------:R1:W-:Y:S04]  /*0750*/  STL [R1+0x14c], R11 ;  /* 0x00014c0b01007387 */ /* 0x0003e80000100800 */
[----:B0-----:R0:W2:Y:S01]  /*0760*/  LDG.E.U16 R12, [R4.64] ;  /* 0x00000004040c7981 */ /* 0x0010a2000c1e1500 */
[----:B------:R-:W-:-:S03]  /*0770*/  LEA R10, R29, R3, 0x1 ;  /* 0x000000031d0a7211 */ /* 0x000fc600078e08ff */
[----:B-1----:R1:W2:Y:S04]  /*0780*/  LDG.E.U16 R11, [R8.64] ;  /* 0x00000004080b7981 */ /* 0x0022a8000c1e1500 */
[----:B---3--:R3:W-:Y:S01]  /*0790*/  STL [R1+0x198], R17 ;  /* 0x0001981101007387 */ /* 0x0087e20000100800 */
[----:B0-----:R-:W-:-:S04]  /*07a0*/  LEA R4, P0, R3, R2, 0x1 ;  /* 0x0000000203047211 */ /* 0x001fc800078008ff */
[----:B------:R-:W-:Y:S01]  /*07b0*/  LEA.HI.X.SX32 R5, R3, R0, 0x1, P0 ;  /* 0x0000000003057211 */ /* 0x000fe200000f0eff */
[----:B---3--:R0:W3:Y:S01]  /*07c0*/  LDG.E.U16 R17, [R6.64] ;  /* 0x0000000406117981 */ /* 0x0080e2000c1e1500 */
[----:B-1----:R-:W-:-:S03]  /*07d0*/  LEA R9, R29, R10, 0x1 ;  /* 0x0000000a1d097211 */ /* 0x002fc600078e08ff */
[----:B-----5:R1:W-:Y:S01]  /*07e0*/  STL [R1+0x1b4], R16 ;  /* 0x0001b41001007387 */ /* 0x0203e20000100800 */
[-C--:B------:R-:W-:Y:S01]  /*07f0*/  LEA R8, P1, R9, R2.reuse, 0x1 ;  /* 0x0000000209087211 */ /* 0x080fe200078208ff */
[----:B------:R-:W-:Y:S01]  /*0800*/  IMAD R3, R29, 0x2, R9 ;  /* 0x000000021d037824 */ /* 0x000fe200078e0209 */
        /* <DEDUP_REMOVED lines=10> */
[----:B------:R-:W-:Y:S02]  /*08b0*/  LEA.HI.X.SX32 R5, R3, R0, 0x1, P0 ;  /* 0x0000000003057211 */ /* 0x000fe400000f0eff */
[----:B------:R-:W-:Y:S02]  /*08c0*/  LEA R3, R29, R10, 0x1 ;  /* 0x0000000a1d037211 */ /* 0x000fe400078e08ff */
[----:B-1----:R-:W-:-:S03]  /*08d0*/  LEA R6, P0, R10, R2, 0x1 ;  /* 0x000000020a067211 */ /* 0x002fc600078008ff */
[----:B0-----:R-:W-:Y:S01]  /*08e0*/  IMAD R9, R29, 0x2, R3 ;  /* 0x000000021d097824 */ /* 0x001fe200078e0203 */
[----:B------:R-:W-:-:S04]  /*08f0*/  LEA.HI.X.SX32 R7, R10, R0, 0x1, P0 ;  /* 0x000000000a077211 */ /* 0x000fc800000f0eff */
        /* <DEDUP_REMOVED lines=11> */
[C---:B------:R-:W-:Y:S02]  /*09b0*/  LEA R3, R29.reuse, R10, 0x1 ;  /* 0x0000000a1d037211 */ /* 0x040fe400078e08ff */
[----:B------:R-:W-:Y:S01]  /*09c0*/  LEA.HI.X.SX32 R7, R10, R0, 0x1, P0 ;  /* 0x000000000a077211 */ /* 0x000fe200000f0eff */
[----:B------:R1:W-:Y:S02]  /*09d0*/  STL [R1+0x138], R11 ;  /* 0x0001380b01007387 */ /* 0x0003e40000100800 */
[----:B------:R-:W-:Y:S02]  /*09e0*/  IMAD R10, R29, 0x2, R3 ;  /* 0x000000021d0a7824 */ /* 0x000fe400078e0203 */
[----:B0-----:R0:W2:Y:S04]  /*09f0*/  LDG.E.U16 R12, [R4.64] ;  /* 0x00000004040c7981 */ /* 0x0010a8000c1e1500 */
[----:B-1----:R1:W2:Y:S04]  /*0a00*/  LDG.E.U16 R11, [R8.64] ;  /* 0x00000004080b7981 */ /* 0x0022a8000c1e1500 */
[----:B---3--:R3:W-:Y:S01]  /*0a10*/  STL [R1+0x188], R17 ;  /* 0x0001881101007387 */ /* 0x0087e20000100800 */
[----:B0-----:R-:W-:-:S04]  /*0a20*/  LEA R4, P0, R3, R2, 0x1 ;  /* 0x0000000203047211 */ /* 0x001fc800078008ff */
[----:B------:R-:W-:Y:S01]  /*0a30*/  LEA.HI.X.SX32 R5, R3, R0, 0x1, P0 ;  /* 0x0000000003057211 */ /* 0x000fe200000f0eff */
[----:B---3--:R0:W3:Y:S01]  /*0a40*/  LDG.E.U16 R17, [R6.64] ;  /* 0x0000000406117981 */ /* 0x0080e2000c1e1500 */
[----:B-1----:R-:W-:-:S03]  /*0a50*/  LEA R9, R29, R10, 0x1 ;  /* 0x0000000a1d097211 */ /* 0x002fc600078e08ff */
[----:B-----5:R1:W-:Y:S01]  /*0a60*/  STL [R1+0x194], R16 ;  /* 0x0001941001007387 */ /* 0x0203e20000100800 */
[-C--:B------:R-:W-:Y:S02]  /*0a70*/  LEA R8, P1, R9, R2.reuse, 0x1 ;  /* 0x0000000209087211 */ /* 0x080fe400078208ff */
[C---:B0-----:R-:W-:Y:S01]  /*0a80*/  LEA R6, P0, R10.reuse, R2, 0x1 ;  /* 0x000000020a067211 */ /* 0x041fe200078008ff */
[----:B-1----:R0:W3:Y:S01]  /*0a90*/  LDG.E.U16 R16, [R4.64] ;  /* 0x0000000404107981 */ /* 0x0020e2000c1e1500 */
[----:B------:R-:W-:Y:S02]  /*0aa0*/  LEA R3, R29, R9, 0x1 ;  /* 0x000000091d037211 */ /* 0x000fe400078e08ff */
[-C--:B------:R-:W-:Y:S02]  /*0ab0*/  LEA.HI.X.SX32 R7, R10, R0.reuse, 0x1, P0 ;  /* 0x000000000a077211 */ /* 0x080fe400000f0eff */
[----:B------:R-:W-:Y:S01]  /*0ac0*/  LEA.HI.X.SX32 R9, R9, R0, 0x1, P1 ;  /* 0x0000000009097211 */ /* 0x000fe200008f0eff */
[----:B------:R-:W-:Y:S04]  /*0ad0*/  STL [R1+0x190], R18 ;  /* 0x0001901201007387 */ /* 0x000fe80000100800 */
[----:B------:R1:W3:Y:S04]  /*0ae0*/  LDG.E.U16 R19, [R6.64] ;  /* 0x0000000406137981 */ /* 0x0002e8000c1e1500 */
[----:B------:R0:W-:Y:S04]  /*0af0*/  STL [R1+0x12c], R15 ;  /* 0x00012c0f01007387 */ /* 0x0001e80000100800 */
[----:B0-----:R0:W3:Y:S01]  /*0b00*/  LDG.E.U16 R15, [R8.64] ;  /* 0x00000004080f7981 */ /* 0x0010e2000c1e1500 */
[----:B------:R-:W-:Y:S01]  /*0b10*/  LEA R4, P0, R3, R2, 0x1 ;  /* 0x0000000203047211 */ /* 0x000fe200078008ff */
[----:B------:R-:W-:-:S03]  /*0b20*/  IMAD R10, R29, 0x2, R3 ;  /* 0x000000021d0a7824 */ /* 0x000fc600078e0203 */
[----:B------:R-:W-:Y:S02]  /*0b30*/  LEA.HI.X.SX32 R5, R3, R0, 0x1, P0 ;  /* 0x0000000003057211 */ /* 0x000fe400000f0eff */
[C---:B------:R-:W-:Y:S02]  /*0b40*/  LEA R3, R29.reuse, R10, 0x1 ;  /* 0x0000000a1d037211 */ /* 0x040fe400078e08ff */
[C---:B-1----:R-:W-:Y:S02]  /*0b50*/  LEA R6, P0, R10.reuse, R2, 0x1 ;  /* 0x000000020a067211 */ /* 0x042fe400078008ff */
[----:B0-----:R-:W-:Y:S02]  /*0b60*/  LEA R9, R29, R3, 0x1 ;  /* 0x000000031d097211 */ /* 0x001fe400078e08ff */
[----:B------:R-:W-:-:S03]  /*0b70*/  LEA.HI.X.SX32 R7, R10, R0, 0x1, P0 ;  /* 0x000000000a077211 */ /* 0x000fc600000f0eff */
[----:B------:R-:W-:Y:S01]  /*0b80*/  IMAD R10, R29, 0x2, R9 ;  /* 0x000000021d0a7824 */ /* 0x000fe200078e0209 */
[----:B------:R-:W-:-:S04]  /*0b90*/  LEA R8, P1, R9, R2, 0x1 ;  /* 0x0000000209087211 */ /* 0x000fc800078208ff */
[----:B------:R-:W-:-:S05]  /*0ba0*/  LEA.HI.X.SX32 R9, R9, R0, 0x1, P1 ;  /* 0x0000000009097211 */ /* 0x000fca00008f0eff */
[----:B------:R0:W3:Y:S04]  /*0bb0*/  LDG.E.U16 R18, [R8.64] ;  /* 0x0000000408127981 */ /* 0x0000e8000c1e1500 */
[----:B----4-:R1:W-:Y:S04]  /*0bc0*/  STL [R1+0x17c], R14 ;  /* 0x00017c0e01007387 */ /* 0x0103e80000100800 */
[----:B------:R4:W-:Y:S04]  /*0bd0*/  STL [R1+0x184], R13 ;  /* 0x0001840d01007387 */ /* 0x0009e80000100800 */
[----:B-1----:R1:W5:Y:S04]  /*0be0*/  LDG.E.U16 R14, [R4.64] ;  /* 0x00000004040e7981 */ /* 0x002368000c1e1500 */
[----:B----4-:R4:W5:Y:S01]  /*0bf0*/  LDG.E.U16 R13, [R6.64] ;  /* 0x00000004060d7981 */ /* 0x010962000c1e1500 */
[----:B-1----:R-:W-:-:S04]  /*0c00*/  LEA R4, P0, R3, R2, 0x1 ;  /* 0x0000000203047211 */ /* 0x002fc800078008ff */
[----:B------:R-:W-:Y:S02]  /*0c10*/  LEA.HI.X.SX32 R5, R3, R0, 0x1, P0 ;  /* 0x0000000003057211 */ /* 0x000fe400000f0eff */
[C---:B------:R-:W-:Y:S02]  /*0c20*/  LEA R3, R29.reuse, R10, 0x1 ;  /* 0x0000000a1d037211 */ /* 0x040fe400078e08ff */
[C---:B----4-:R-:W-:Y:S01]  /*0c30*/  LEA R6, P0, R10.reuse, R2, 0x1 ;  /* 0x000000020a067211 */ /* 0x050fe200078008ff */
[----:B--2---:R1:W-:Y:S03]  /*0c40*/  STL [R1+0x180], R12 ;  /* 0x0001800c01007387 */ /* 0x0043e60000100800 */
[----:B------:R-:W-:Y:S01]  /*0c50*/  LEA.HI.X.SX32 R7, R10, R0, 0x1, P0 ;  /* 0x000000000a077211 */ /* 0x000fe200000f0eff */
[----:B------:R2:W4:Y:S01]  /*0c60*/  LDG.E.U16 R21, [R4.64] ;  /* 0x0000000404157981 */ /* 0x000522000c1e1500 */
[----:B-1----:R-:W-:-:S03]  /*0c70*/  LEA R12, R29, R3, 0x1 ;  /* 0x000000031d0c7211 */ /* 0x002fc600078e08ff */
[----:B------:R1:W-:Y:S01]  /*0c80*/  STL [R1+0x124], R11 ;  /* 0x0001240b01007387 */ /* 0x0003e20000100800 */
[----:B--2---:R-:W-:-:S03]  /*0c90*/  LEA R4, P0, R3, R2, 0x1 ;  /* 0x0000000203047211 */ /* 0x004fc600078008ff */
[----:B---3--:R2:W-:Y:S01]  /*0ca0*/  STL [R1+0x178], R17 ;  /* 0x0001781101007387 */ /* 0x0085e20000100800 */
[----:B------:R-:W-:Y:S01]  /*0cb0*/  LEA.HI.X.SX32 R5, R3, R0, 0x1, P0 ;  /* 0x0000000003057211 */ /* 0x000fe200000f0eff */
[C---:B-1----:R-:W-:Y:S02]  /*0cc0*/  IMAD R11, R29.reuse, 0x2, R12 ;  /* 0x000000021d0b7824 */ /* 0x042fe400078e020c */
[----:B--2---:R1:W2:Y:S03]  /*0cd0*/  LDG.E.U16 R17, [R6.64] ;  /* 0x0000000406117981 */ /* 0x0042a6000c1e1500 */
[----:B------:R-:W-:Y:S02]  /*0ce0*/  LEA R3, R29, R11, 0x1 ;  /* 0x0000000b1d037211 */ /* 0x000fe400078e08ff */
[-C--:B0-----:R-:W-:Y:S01]  /*0cf0*/  LEA R8, P1, R11, R2.reuse, 0x1 ;  /* 0x000000020b087211 */ /* 0x081fe200078208ff */
[----:B------:R0:W-:Y:S01]  /*0d00*/  STL [R1+0x174], R16 ;  /* 0x0001741001007387 */ /* 0x0001e20000100800 */
[----:B-1----:R-:W-:-:S04]  /*0d10*/  LEA R6, P0, R12, R2, 0x1 ;  /* 0x000000020c067211 */ /* 0x002fc800078008ff */
[-C--:B------:R-:W-:Y:S01]  /*0d20*/  LEA.HI.X.SX32 R7, R12, R0.reuse, 0x1, P0 ;  /* 0x000000000c077211 */ /* 0x080fe200000f0eff */
[----:B0-----:R0:W3:Y:S01]  /*0d30*/  LDG.E.U16 R16, [R4.64] ;  /* 0x0000000404107981 */ /* 0x0010e2000c1e1500 */
[----:B------:R-:W-:-:S03]  /*0d40*/  LEA.HI.X.SX32 R9, R11, R0, 0x1, P1 ;  /* 0x000000000b097211 */ /* 0x000fc600008f0eff */
[----:B------:R1:W-:Y:S04]  /*0d50*/  STL [R1+0x170], R19 ;  /* 0x0001701301007387 */ /* 0x0003e80000100800 */
[----:B------:R1:W3:Y:S01]  /*0d60*/  LDG.E.U16 R20, [R6.64] ;  /* 0x0000000406147981 */ /* 0x0002e2000c1e1500 */
[----:B0-----:R-:W-:-:S04]  /*0d70*/  LEA R4, P0, R3, R2, 0x1 ;  /* 0x0000000203047211 */ /* 0x001fc800078008ff */
[----:B------:R-:W-:Y:S01]  /*0d80*/  LEA.HI.X.SX32 R5, R3, R0, 0x1, P0 ;  /* 0x0000000003057211 */ /* 0x000fe200000f0eff */
[----:B------:R0:W-:Y:S04]  /*0d90*/  STL [R1+0x118], R15 ;  /* 0x0001180f01007387 */ /* 0x0001e80000100800 */
[----:B-1----:R1:W3:Y:S04]  /*0da0*/  LDG.E.U16 R19, [R4.64] ;  /* 0x0000000404137981 */ /* 0x0022e8000c1e1500 */
[----:B0-----:R0:W3:Y:S01]  /*0db0*/  LDG.E.U16 R15, [R8.64] ;  /* 0x00000004080f7981 */ /* 0x0010e2000c1e1500 */
[----:B------:R-:W-:-:S05]  /*0dc0*/  LEA R10, R29, R3, 0x1 ;  /* 0x000000031d0a7211 */ /* 0x000fca00078e08ff */
[----:B------:R-:W-:Y:S01]  /*0dd0*/  IMAD R12, R29, 0x2, R10 ;  /* 0x000000021d0c7824 */ /* 0x000fe200078e020a */
[----:B------:R-:W-:-:S04]  /*0de0*/  LEA R6, P0, R10, R2, 0x1 ;  /* 0x000000020a067211 */ /* 0x000fc800078008ff */
[C---:B------:R-:W-:Y:S02]  /*0df0*/  LEA R11, R29.reuse, R12, 0x1 ;  /* 0x0000000c1d0b7211 */ /* 0x040fe400078e08ff */
[----:B------:R-:W-:Y:S02]  /*0e00*/  LEA.HI.X.SX32 R7, R10, R0, 0x1, P0 ;  /* 0x000000000a077211 */ /* 0x000fe400000f0eff */
[CC--:B-1----:R-:W-:Y:S02]  /*0e10*/  LEA R4, P0, R12.reuse, R2.reuse, 0x1 ;  /* 0x000000020c047211 */ /* 0x0c2fe400078008ff */
[----:B------:R-:W-:Y:S01]  /*0e20*/  LEA R3, R29, R11, 0x1 ;  /* 0x0000000b1d037211 */ /* 0x000fe200078e08ff */
[----:B------:R1:W3:Y:S01]  /*0e30*/  LDG.E.U16 R24, [R6.64] ;  /* 0x0000000406187981 */ /* 0x0002e2000c1e1500 */
[----:B0-----:R-:W-:Y:S02]  /*0e40*/  LEA R8, P1, R11, R2, 0x1 ;  /* 0x000000020b087211 */ /* 0x001fe400078208ff */
[-C--:B------:R-:W-:Y:S01]  /*0e50*/  LEA.HI.X.SX32 R5, R12, R0.reuse, 0x1, P0 ;  /* 0x000000000c057211 */ /* 0x080fe200000f0eff */
[----:B------:R-:W-:Y:S01]  /*0e60*/  IMAD R10, R29, 0x2, R3 ;  /* 0x000000021d0a7824 */ /* 0x000fe200078e0203 */
[----:B------:R-:W-:-:S03]  /*0e70*/  LEA.HI.X.SX32 R9, R11, R0, 0x1, P1 ;  /* 0x000000000b097211 */ /* 0x000fc600008f0eff */
[----:B------:R0:W3:Y:S01]  /*0e80*/  LDG.E.U16 R23, [R4.64] ;  /* 0x0000000404177981 */ /* 0x0000e2000c1e1500 */
[----:B-1----:R-:W-:-:S03]  /*0e90*/  LEA R6, P0, R3, R2, 0x1 ;  /* 0x0000000203067211 */ /* 0x002fc600078008ff */
[----:B------:R1:W3:Y:S01]  /*0ea0*/  LDG.E.U16 R22, [R8.64] ;  /* 0x0000000408167981 */ /* 0x0002e2000c1e1500 */
[----:B------:R-:W-:Y:S02]  /*0eb0*/  LEA.HI.X.SX32 R7, R3, R0, 0x1, P0 ;  /* 0x0000000003077211 */ /* 0x000fe400000f0eff */
[----:B0-----:R-:W-:-:S04]  /*0ec0*/  LEA R4, P0, R10, R2, 0x1 ;  /* 0x000000020a047211 */ /* 0x001fc800078008ff */
[----:B------:R-:W-:Y:S01]  /*0ed0*/  LEA.HI.X.SX32 R5, R10, R0, 0x1, P0 ;  /* 0x000000000a057211 */ /* 0x000fe200000f0eff */
[----:B-----5:R0:W-:Y:S04]  /*0ee0*/  STL [R1+0x16c], R14 ;  /* 0x00016c0e01007387 */ /* 0x0201e80000100800 */
[----:B------:R5:W-:Y:S01]  /*0ef0*/  STL [R1+0x164], R13 ;  /* 0x0001640d01007387 */ /* 0x000be20000100800 */
[----:B0-----:R-:W-:-:S04]  /*0f00*/  LEA R14, R29, R10, 0x1 ;  /* 0x0000000a1d0e7211 */ /* 0x001fc800078e08ff */
[C---:B-----5:R-:W-:Y:S01]  /*0f10*/  LEA R13, R29.reuse, R14, 0x1 ;  /* 0x0000000e1d0d7211 */ /* 0x060fe200078e08ff */
[----:B----4-:R-:W-:Y:S04]  /*0f20*/  STL [R1+0x160], R21 ;  /* 0x0001601501007387 */ /* 0x010fe80000100800 */
[----:B------:R0:W-:Y:S01]  /*0f30*/  STL [R1+0x110], R18 ;  /* 0x0001101201007387 */ /* 0x0001e20000100800 */
[----:B------:R-:W-:Y:S01]  /*0f40*/  IMAD R12, R29, 0x2, R13 ;  /* 0x000000021d0c7824 */ /* 0x000fe200078e020d */
[C---:B-1----:R-:W-:Y:S02]  /*0f50*/  LEA R8, P1, R13.reuse, R2, 0x1 ;  /* 0x000000020d087211 */ /* 0x042fe400078208ff */
[----:B0-----:R0:W4:Y:S04]  /*0f60*/  LDG.E.U16 R18, [R4.64] ;  /* 0x0000000404127981 */ /* 0x001128000c1e1500 */
[----:B--2---:R1:W-:Y:S04]  /*0f70*/  STL [R1+0x15c], R17 ;  /* 0x00015c1101007387 */ /* 0x0043e80000100800 */
[----:B-1----:R1:W2:Y:S01]  /*0f80*/  LDG.E.U16 R17, [R6.64] ;  /* 0x0000000406117981 */ /* 0x0022a2000c1e1500 */
[----:B------:R-:W-:-:S02]  /*0f90*/  LEA.HI.X.SX32 R9, R13, R0, 0x1, P1 ;  /* 0x000000000d097211 */ /* 0x000fc400008f0eff */
[----:B-1----:R-:W-:-:S04]  /*0fa0*/  LEA R6, P0, R14, R2, 0x1 ;  /* 0x000000020e067211 */ /* 0x002fc800078008ff */
[----:B------:R-:W-:Y:S02]  /*0fb0*/  LEA.HI.X.SX32 R7, R14, R0, 0x1, P0 ;  /* 0x000000000e077211 */ /* 0x000fe400000f0eff */
[C---:B0-----:R-:W-:Y:S01]  /*0fc0*/  LEA R4, P0, R12.reuse, R2, 0x1 ;  /* 0x000000020c047211 */ /* 0x041fe200078008ff */
[----:B---3--:R-:W-:Y:S03]  /*0fd0*/  STL [R1+0x154], R16 ;  /* 0x0001541001007387 */ /* 0x008fe60000100800 */
[----:B------:R-:W-:Y:S01]  /*0fe0*/  LEA.HI.X.SX32 R5, R12, R0, 0x1, P0 ;  /* 0x000000000c057211 */ /* 0x000fe200000f0eff */
[----:B------:R0:W-:Y:S04]  /*0ff0*/  STL [R1+0x148], R20 ;  /* 0x0001481401007387 */ /* 0x0001e80000100800 */
[----:B------:R1:W5:Y:S04]  /*1000*/  LDG.E.U16 R21, [R4.64] ;  /* 0x0000000404157981 */ /* 0x000368000c1e1500 */
[----:B------:R-:W-:Y:S04]  /*1010*/  STL [R1+0x10c], R15 ;  /* 0x00010c0f01007387 */ /* 0x000fe80000100800 */
[----:B0-----:R0:W5:Y:S04]  /*1020*/  LDG.E.U16 R20, [R6.64] ;  /* 0x0000000406147981 */ /* 0x001168000c1e1500 */
[----:B------:R0:W-:Y:S04]  /*1030*/  STL [R1+0x144], R19 ;  /* 0x0001441301007387 */ /* 0x0001e80000100800 */
[----:B0-----:R0:W5:Y:S01]  /*1040*/  LDG.E.U16 R19, [R8.64] ;  /* 0x0000000408137981 */ /* 0x001162000c1e1500 */
[----:B------:R-:W-:-:S04]  /*1050*/  LEA R3, R29, R12, 0x1 ;  /* 0x0000000c1d037211 */ /* 0x000fc800078e08ff */
[----:B------:R-:W-:Y:S02]  /*1060*/  LEA R11, R29, R3, 0x1 ;  /* 0x000000031d0b7211 */ /* 0x000fe400078e08ff */
[----:B------:R-:W-:-:S03]  /*1070*/  LEA R6, P0, R3, R2, 0x1 ;  /* 0x0000000203067211 */ /* 0x000fc600078008ff */
[----:B------:R-:W-:Y:S01]  /*1080*/  IMAD R10, R29, 0x2, R11 ;  /* 0x000000021d0a7824 */ /* 0x000fe200078e020b */
[----:B------:R-:W-:-:S04]  /*1090*/  LEA.HI.X.SX32 R7, R3, R0, 0x1, P0 ;  /* 0x0000000003077211 */ /* 0x000fc800000f0eff */
[----:B------:R-:W-:Y:S01]  /*10a0*/  LEA R16, R29, R10, 0x1 ;  /* 0x0000000a1d107211 */ /* 0x000fe200078e08ff */
[----:B------:R0:W5:Y:S01]  /*10b0*/  LDG.E.U16 R26, [R6.64] ;  /* 0x00000004061a7981 */ /* 0x000162000c1e1500 */
[----:B-1----:R-:W-:Y:S02]  /*10c0*/  LEA R4, P0, R11, R2, 0x1 ;  /* 0x000000020b047211 */ /* 0x002fe400078008ff */
[----:B------:R-:W-:Y:S02]  /*10d0*/  LEA R14, R29, R16, 0x1 ;  /* 0x000000101d0e7211 */ /* 0x000fe400078e08ff */
[----:B------:R-:W-:Y:S01]  /*10e0*/  LEA.HI.X.SX32 R5, R11, R0, 0x1, P0 ;  /* 0x000000000b057211 */ /* 0x000fe200000f0eff */
[----:B------:R-:W-:Y:S02]  /*10f0*/  STL [R1+0x13c], R24 ;  /* 0x00013c1801007387 */ /* 0x000fe40000100800 */
[C---:B------:R-:W-:Y:S01]  /*1100*/  IMAD R15, R29.reuse, 0x2, R14 ;  /* 0x000000021d0f7824 */ /* 0x040fe200078e020e */
[C---:B0-----:R-:W-:Y:S01]  /*1110*/  LEA R6, P0, R16.reuse, R2, 0x1 ;  /* 0x0000000210067211 */ /* 0x041fe200078008ff */
[----:B------:R-:W-:Y:S03]  /*1120*/  STL [R1+0x134], R23 ;  /* 0x0001341701007387 */ /* 0x000fe60000100800 */
[----:B------:R-:W-:Y:S01]  /*1130*/  LEA.HI.X.SX32 R7, R16, R0, 0x1, P0 ;  /* 0x0000000010077211 */ /* 0x000fe200000f0eff */
[----:B------:R0:W-:Y:S01]  /*1140*/  STL [R1+0x100], R22 ;  /* 0x0001001601007387 */ /* 0x0001e20000100800 */
[----:B------:R-:W-:-:S02]  /*1150*/  LEA R13, R29, R15, 0x1 ;  /* 0x0000000f1d0d7211 */ /* 0x000fc400078e08ff */
[C---:B------:R-:W-:Y:S01]  /*1160*/  LEA R8, P1, R10.reuse, R2, 0x1 ;  /* 0x000000020a087211 */ /* 0x040fe200078208ff */
[----:B0-----:R0:W5:Y:S01]  /*1170*/  LDG.E.U16 R22, [R4.64] ;  /* 0x0000000404167981 */ /* 0x001162000c1e1500 */
[C---:B------:R-:W-:Y:S02]  /*1180*/  LEA R12, R29.reuse, R13, 0x1 ;  /* 0x0000000d1d0c7211 */ /* 0x040fe400078e08ff */
[----:B------:R-:W-:Y:S02]  /*1190*/  LEA.HI.X.SX32 R9, R10, R0, 0x1, P1 ;  /* 0x000000000a097211 */ /* 0x000fe400008f0eff */
[C---:B0-----:R-:W-:Y:S01]  /*11a0*/  LEA R4, P0, R14.reuse, R2, 0x1 ;  /* 0x000000020e047211 */ /* 0x041fe200078008ff */
[----:B------:R-:W-:Y:S02]  /*11b0*/  IMAD R3, R29, 0x2, R12 ;  /* 0x000000021d037824 */ /* 0x000fe400078e020c */
[----:B------:R0:W5:Y:S01]  /*11c0*/  LDG.E.U16 R25, [R8.64] ;  /* 0x0000000408197981 */ /* 0x000162000c1e1500 */
[----:B------:R-:W-:-:S05]  /*11d0*/  LEA.HI.X.SX32 R5, R14, R0, 0x1, P0 ;  /* 0x000000000e057211 */ /* 0x000fca00000f0eff */
[----:B------:R1:W5:Y:S01]  /*11e0*/  LDG.E.U16 R28, [R4.64] ;  /* 0x00000004041c7981 */ /* 0x000362000c1e1500 */
[----:B0-----:R-:W-:-:S04]  /*11f0*/  LEA R8, P1, R13, R2, 0x1 ;  /* 0x000000020d087211 */ /* 0x001fc800078208ff */
[----:B------:R-:W-:-:S05]  /*1200*/  LEA.HI.X.SX32 R9, R13, R0, 0x1, P1 ;  /* 0x000000000d097211 */ /* 0x000fca00008f0eff */
[----:B------:R0:W5:Y:S04]  /*1210*/  LDG.E.U16 R23, [R8.64] ;  /* 0x0000000408177981 */ /* 0x000168000c1e1500 */
[----:B--2---:R2:W-:Y:S04]  /*1220*/  STL [R1+0x130], R17 ;  /* 0x0001301101007387 */ /* 0x0045e80000100800 */
[----:B--2---:R2:W3:Y:S02]  /*1230*/  LDG.E.U16 R17, [R6.64] ;  /* 0x0000000406117981 */ /* 0x0044e4000c1e1500 */
[----:B--2---:R-:W-:-:S04]  /*1240*/  LEA R6, P0, R15, R2, 0x1 ;  /* 0x000000020f067211 */ /* 0x004fc800078008ff */
[----:B------:R-:W-:Y:S02]  /*1250*/  LEA.HI.X.SX32 R7, R15, R0, 0x1, P0 ;  /* 0x000000000f077211 */ /* 0x000fe400000f0eff */
[----:B-1----:R-:W-:-:S03]  /*1260*/  LEA R4, P0, R12, R2, 0x1 ;  /* 0x000000020c047211 */ /* 0x002fc600078008ff */
[----:B------:R1:W2:Y:S01]  /*1270*/  LDG.E.U16 R24, [R6.64] ;  /* 0x0000000406187981 */ /* 0x0002a2000c1e1500 */
[----:B------:R-:W-:-:S03]  /*1280*/  LEA.HI.X.SX32 R5, R12, R0, 0x1, P0 ;  /* 0x000000000c057211 */ /* 0x000fc600000f0eff */
[----:B----4-:R-:W-:Y:S01]  /*1290*/  STL [R1+0x128], R18 ;  /* 0x0001281201007387 */ /* 0x010fe20000100800 */
[----:B-1----:R-:W-:-:S03]  /*12a0*/  LEA R6, P0, R3, R2, 0x1 ;  /* 0x0000000203067211 */ /* 0x002fc600078008ff */
[----:B-----5:R-:W-:Y:S01]  /*12b0*/  STL [R1+0x120], R20 ;  /* 0x0001201401007387 */ /* 0x020fe20000100800 */
[----:B------:R-:W-:-:S03]  /*12c0*/  LEA.HI.X.SX32 R7, R3, R0, 0x1, P0 ;  /* 0x0000000003077211 */ /* 0x000fc600000f0eff */
[----:B------:R-:W-:Y:S04]  /*12d0*/  STL [R1+0xf8], R19 ;  /* 0x0000f81301007387 */ /* 0x000fe80000100800 */
[----:B------:R1:W-:Y:S04]  /*12e0*/  STL [R1+0x11c], R21 ;  /* 0x00011c1501007387 */ /* 0x0003e80000100800 */
[----:B------:R4:W5:Y:S04]  /*12f0*/  LDG.E.U16 R27, [R6.64] ;  /* 0x00000004061b7981 */ /* 0x000968000c1e1500 */
[----:B-1----:R1:W5:Y:S01]  /*1300*/  LDG.E.U16 R21, [R4.64] ;  /* 0x0000000404157981 */ /* 0x002362000c1e1500 */
[----:B------:R-:W-:-:S04]  /*1310*/  LEA R11, R29, R3, 0x1 ;  /* 0x000000031d0b7211 */ /* 0x000fc800078e08ff */
[----:B------:R-:W-:-:S05]  /*1320*/  LEA R10, R29, R11, 0x1 ;  /* 0x0000000b1d0a7211 */ /* 0x000fca00078e08ff */
[----:B------:R-:W-:Y:S01]  /*1330*/  IMAD R16, R29, 0x2, R10 ;  /* 0x000000021d107824 */ /* 0x000fe200078e020a */
[----:B-1----:R-:W-:-:S04]  /*1340*/  LEA R4, P0, R11, R2, 0x1 ;  /* 0x000000020b047211 */ /* 0x002fc800078008ff */
[----:B------:R-:W-:Y:S02]  /*1350*/  LEA R14, R29, R16, 0x1 ;  /* 0x000000101d0e7211 */ /* 0x000fe400078e08ff */
[----:B------:R-:W-:Y:S02]  /*1360*/  LEA.HI.X.SX32 R5, R11, R0, 0x1, P0 ;  /* 0x000000000b057211 */ /* 0x000fe400000f0eff */
[-C--:B0-----:R-:W-:Y:S02]  /*1370*/  LEA R8, P1, R10, R2.reuse, 0x1 ;  /* 0x000000020a087211 */ /* 0x081fe400078208ff */
[----:B----4-:R-:W-:Y:S01]  /*1380*/  LEA R6, P0, R16, R2, 0x1 ;  /* 0x0000000210067211 */ /* 0x010fe200078008ff */
[----:B------:R0:W-:Y:S01]  /*1390*/  STL [R1+0x114], R26 ;  /* 0x0001141a01007387 */ /* 0x0001e20000100800 */
[C---:B------:R-:W-:Y:S02]  /*13a0*/  LEA R18, R29.reuse, R14, 0x1 ;  /* 0x0000000e1d127211 */ /* 0x040fe400078e08ff */
[-C--:B------:R-:W-:Y:S01]  /*13b0*/  LEA.HI.X.SX32 R9, R10, R0.reuse, 0x1, P1 ;  /* 0x000000000a097211 */ /* 0x080fe200008f0eff */
[----:B------:R1:W-:Y:S01]  /*13c0*/  STL [R1+0x108], R22 ;  /* 0x0001081601007387 */ /* 0x0003e20000100800 */
[----:B------:R-:W-:Y:S01]  /*13d0*/  LEA.HI.X.SX32 R7, R16, R0, 0x1, P0 ;  /* 0x0000000010077211 */ /* 0x000fe200000f0eff */
[----:B------:R-:W-:-:S02]  /*13e0*/  IMAD R15, R29, 0x2, R18 ;  /* 0x000000021d0f7824 */ /* 0x000fc400078e0212 */
[----:B0-----:R0:W4:Y:S04]  /*13f0*/  LDG.E.U16 R26, [R8.64] ;  /* 0x00000004081a7981 */ /* 0x001128000c1e1500 */
[----:B-1----:R1:W4:Y:S01]  /*1400*/  LDG.E.U16 R22, [R4.64] ;  /* 0x0000000404167981 */ /* 0x002322000c1e1500 */
[----:B------:R-:W-:-:S03]  /*1410*/  LEA R20, R29, R15, 0x1 ;  /* 0x0000000f1d147211 */ /* 0x000fc600078e08ff */
[----:B------:R0:W-:Y:S01]  /*1420*/  STL [R1+0xec], R25 ;  /* 0x0000ec1901007387 */ /* 0x0001e20000100800 */
[----:B-1----:R-:W-:-:S04]  /*1430*/  LEA R4, P0, R14, R2, 0x1 ;  /* 0x000000020e047211 */ /* 0x002fc800078008ff */
[----:B------:R-:W-:Y:S01]  /*1440*/  LEA.HI.X.SX32 R5, R14, R0, 0x1, P0 ;  /* 0x000000000e057211 */ /* 0x000fe200000f0eff */
[----:B0-----:R0:W4:Y:S01]  /*1450*/  LDG.E.U16 R25, [R6.64] ;  /* 0x0000000406197981 */ /* 0x001122000c1e1500 */
[----:B------:R-:W-:-:S04]  /*1460*/  LEA R8, P0, R18, R2, 0x1 ;  /* 0x0000000212087211 */ /* 0x000fc800078008ff */
[----:B------:R-:W-:Y:S02]  /*1470*/  LEA.HI.X.SX32 R9, R18, R0, 0x1, P0 ;  /* 0x0000000012097211 */ /* 0x000fe400000f0eff */
[----:B0-----:R-:W-:-:S04]  /*1480*/  LEA R6, P1, R15, R2, 0x1 ;  /* 0x000000020f067211 */ /* 0x001fc800078208ff */
[----:B------:R-:W-:Y:S01]  /*1490*/  LEA.HI.X.SX32 R7, R15, R0, 0x1, P1 ;  /* 0x000000000f077211 */ /* 0x000fe200008f0eff */
[----:B---3--:R-:W-:Y:S04]  /*14a0*/  STL [R1+0x104], R17 ;  /* 0x0001041101007387 */ /* 0x008fe80000100800 */
[----:B------:R0:W-:Y:S04]  /*14b0*/  STL [R1+0xfc], R28 ;  /* 0x0000fc1c01007387 */ /* 0x0001e80000100800 */
[----:B0-----:R0:W3:Y:S04]  /*14c0*/  LDG.E.U16 R28, [R4.64] ;  /* 0x00000004041c7981 */ /* 0x0010e8000c1e1500 */
[----:B--2---:R1:W-:Y:S01]  /*14d0*/  STL [R1+0xf4], R24 ;  /* 0x0000f41801007387 */ /* 0x0043e20000100800 */
[----:B0-----:R-:W-:-:S03]  /*14e0*/  LEA R4, P0, R20, R2, 0x1 ;  /* 0x0000000214047211 */ /* 0x001fc600078008ff */
[----:B------:R0:W-:Y:S01]  /*14f0*/  STL [R1+0xe4], R23 ;  /* 0x0000e41701007387 */ /* 0x0001e20000100800 */
[----:B------:R-:W-:-:S03]  /*1500*/  LEA.HI.X.SX32 R5, R20, R0, 0x1, P0 ;  /* 0x0000000014057211 */ /* 0x000fc600000f0eff */
[----:B-1----:R1:W2:Y:S04]  /*1510*/  LDG.E.U16 R24, [R6.64] ;  /* 0x0000000406187981 */ /* 0x0022a8000c1e1500 */
[----:B0-----:R0:W2:Y:S04]  /*1520*/  LDG.E.U16 R23, [R8.64] ;  /* 0x0000000408177981 */ /* 0x0010a8000c1e1500 */
[----:B-----5:R-:W-:Y:S04]  /*1530*/  STL [R1+0xf0], R21 ;  /* 0x0000f01501007387 */ /* 0x020fe80000100800 */
[----:B------:R5:W-:Y:S04]  /*1540*/  STL [R1+0xe8], R27 ;  /* 0x0000e81b01007387 */ /* 0x000be80000100800 */
[----:B-----5:R5:W2:Y:S01]  /*1550*/  LDG.E.U16 R27, [R4.64] ;  /* 0x00000004041b7981 */ /* 0x020aa2000c1e1500 */
[----:B------:R-:W-:-:S05]  /*1560*/  LEA R19, R29, R20, 0x1 ;  /* 0x000000141d137211 */ /* 0x000fca00078e08ff */
[----:B------:R-:W-:Y:S01]  /*1570*/  IMAD R13, R29, 0x2, R19 ;  /* 0x000000021d0d7824 */ /* 0x000fe200078e0213 */
[----:B0-----:R-:W-:-:S04]  /*1580*/  LEA R8, P0, R19, R2, 0x1 ;  /* 0x0000000213087211 */ /* 0x001fc800078008ff */
[----:B------:R-:W-:Y:S02]  /*1590*/  LEA R3, R29, R13, 0x1 ;  /* 0x0000000d1d037211 */ /* 0x000fe400078e08ff */
[----:B------:R-:W-:Y:S02]  /*15a0*/  LEA.HI.X.SX32 R9, R19, R0, 0x1, P0 ;  /* 0x0000000013097211 */ /* 0x000fe400000f0eff */
[----:B------:R-:W-:Y:S02]  /*15b0*/  LEA R12, R29, R3, 0x1 ;  /* 0x000000031d0c7211 */ /* 0x000fe400078e08ff */
[----:B-----5:R-:W-:-:S03]  /*15c0*/  LEA R4, P0, R13, R2, 0x1 ;  /* 0x000000020d047211 */ /* 0x020fc600078008ff */
[----:B------:R-:W-:Y:S01]  /*15d0*/  IMAD R10, R29, 0x2, R12 ;  /* 0x000000021d0a7824 */ /* 0x000fe200078e020c */
[----:B------:R-:W-:Y:S01]  /*15e0*/  LEA.HI.X.SX32 R5, R13, R0, 0x1, P0 ;  /* 0x000000000d057211 */ /* 0x000fe200000f0eff */
[----:B----4-:R-:W-:Y:S04]  /*15f0*/  STL [R1+0xe0], R22 ;  /* 0x0000e01601007387 */ /* 0x010fe80000100800 */
[----:B------:R0:W-:Y:S01]  /*1600*/  STL [R1+0xd8], R26 ;  /* 0x0000d81a01007387 */ /* 0x0001e20000100800 */
[----:B-1----:R-:W-:-:S03]  /*1610*/  LEA R6, P1, R3, R2, 0x1 ;  /* 0x0000000203067211 */ /* 0x002fc600078208ff */
[----:B0-----:R0:W4:Y:S01]  /*1620*/  LDG.E.U16 R26, [R8.64] ;  /* 0x00000004081a7981 */ /* 0x001122000c1e1500 */
[----:B------:R-:W-:Y:S02]  /*1630*/  LEA.HI.X.SX32 R7, R3, R0, 0x1, P1 ;  /* 0x0000000003077211 */ /* 0x000fe400008f0eff */
[----:B0-----:R-:W-:-:S04]  /*1640*/  LEA R8, P0, R12, R2, 0x1 ;  /* 0x000000020c087211 */ /* 0x001fc800078008ff */
[----:B------:R-:W-:Y:S02]  /*1650*/  LEA.HI.X.SX32 R9, R12, R0, 0x1, P0 ;  /* 0x000000000c097211 */ /* 0x000fe400000f0eff */
[C---:B------:R-:W-:Y:S01]  /*1660*/  LEA R12, P0, R10.reuse, R2, 0x1 ;  /* 0x000000020a0c7211 */ /* 0x040fe200078008ff */
[----:B------:R0:W-:Y:S03]  /*1670*/  STL [R1+0xdc], R25 ;  /* 0x0000dc1901007387 */ /* 0x0001e60000100800 */
[----:B------:R-:W-:Y:S01]  /*1680*/  LEA.HI.X.SX32 R13, R10, R0, 0x1, P0 ;  /* 0x000000000a0d7211 */ /* 0x000fe200000f0eff */
[----:B0-----:R-:W5:Y:S04]  /*1690*/  LDG.E.U16 R25, [R4.64] ;  /* 0x0000000404197981 */ /* 0x001f68000c1e1500 */
[----:B---3--:R0:W-:Y:S04]  /*16a0*/  STL [R1+0xd4], R28 ;  /* 0x0000d41c01007387 */ /* 0x0081e80000100800 */
[----:B0-----:R-:W3:Y:S04]  /*16b0*/  LDG.E.U16 R28, [R6.64] ;  /* 0x00000004061c7981 */ /* 0x001ee8000c1e1500 */
[----:B--2---:R-:W-:Y:S04]  /*16c0*/  STL [R1+0xd0], R23 ;  /* 0x0000d01701007387 */ /* 0x004fe80000100800 */
[----:B------:R0:W-:Y:S04]  /*16d0*/  STL [R1+0xcc], R24 ;  /* 0x0000cc1801007387 */ /* 0x0001e80000100800 */
[----:B0-----:R0:W2:Y:S04]  /*16e0*/  LDG.E.U16 R24, [R8.64] ;  /* 0x0000000408187981 */ /* 0x0010a8000c1e1500 */
[----:B------:R1:W-:Y:S04]  /*16f0*/  STL [R1+0xc8], R27 ;  /* 0x0000c81b01007387 */ /* 0x0003e80000100800 */
[----:B-1----:R1:W2:Y:S01]  /*1700*/  LDG.E.U16 R27, [R12.64] ;  /* 0x000000040c1b7981 */ /* 0x0022a2000c1e1500 */
[----:B------:R-:W-:-:S04]  /*1710*/  LEA R11, R29, R10, 0x1 ;  /* 0x0000000a1d0b7211 */ /* 0x000fc800078e08ff */
[----:B------:R-:W-:Y:S02]  /*1720*/  LEA R17, R29, R11, 0x1 ;  /* 0x0000000b1d117211 */ /* 0x000fe400078e08ff */
[----:B0-----:R-:W-:-:S03]  /*1730*/  LEA R8, P0, R11, R2, 0x1 ;  /* 0x000000020b087211 */ /* 0x001fc600078008ff */
[----:B------:R-:W-:Y:S01]  /*1740*/  IMAD R16, R29, 0x2, R17 ;  /* 0x000000021d107824 */ /* 0x000fe200078e0211 */
[----:B------:R-:W-:-:S04]  /*1750*/  LEA.HI.X.SX32 R9, R11, R0, 0x1, P0 ;  /* 0x000000000b097211 */ /* 0x000fc800000f0eff */
[C---:B-1----:R-:W-:Y:S02]  /*1760*/  LEA R12, P0, R16.reuse, R2, 0x1 ;  /* 0x00000002100c7211 */ /* 0x042fe400078008ff */
[----:B------:R-:W-:Y:S02]  /*1770*/  LEA R14, R29, R16, 0x1 ;  /* 0x000000101d0e7211 */ /* 0x000fe400078e08ff */
[C---:B------:R-:W-:Y:S02]  /*1780*/  LEA R10, P1, R17.reuse, R2, 0x1 ;  /* 0x00000002110a7211 */ /* 0x040fe400078208ff */
[----:B------:R-:W-:Y:S02]  /*1790*/  LEA.HI.X.SX32 R13, R16, R0, 0x1, P0 ;  /* 0x00000000100d7211 */ /* 0x000fe400000f0eff */
[C---:B------:R-:W-:Y:S02]  /*17a0*/  LEA R16, P0, R14.reuse, R2, 0x1 ;  /* 0x000000020e107211 */ /* 0x040fe400078008ff */
[-C--:B------:R-:W-:Y:S01]  /*17b0*/  LEA.HI.X.SX32 R11, R17, R0.reuse, 0x1, P1 ;  /* 0x00000000110b7211 */ /* 0x080fe200008f0eff */
[----:B----4-:R0:W-:Y:S01]  /*17c0*/  STL [R1+0xc4], R26 ;  /* 0x0000c41a01007387 */ /* 0x0101e20000100800 */
[----:B------:R-:W-:-:S03]  /*17d0*/  LEA.HI.X.SX32 R17, R14, R0, 0x1, P0 ;  /* 0x000000000e117211 */ /* 0x000fc600000f0eff */
[----:B0-----:R-:W4:Y:S04]  /*17e0*/  LDG.E.U16 R26, [R8.64] ;  /* 0x00000004081a7981 */ /* 0x001f28000c1e1500 */
[----:B-----5:R0:W-:Y:S04]  /*17f0*/  STL [R1+0xc0], R25 ;  /* 0x0000c01901007387 */ /* 0x0201e80000100800 */
[----:B0-----:R-:W5:Y:S04]  /*1800*/  LDG.E.U16 R25, [R10.64] ;  /* 0x000000040a197981 */ /* 0x001f68000c1e1500 */
[----:B---3--:R0:W-:Y:S04]  /*1810*/  STL [R1+0xbc], R28 ;  /* 0x0000bc1c01007387 */ /* 0x0081e80000100800 */
[----:B0-----:R0:W3:Y:S04]  /*1820*/  LDG.E.U16 R28, [R12.64] ;  /* 0x000000040c1c7981 */ /* 0x0010e8000c1e1500 */
[----:B--2---:R-:W-:Y:S04]  /*1830*/  STL [R1+0xb8], R24 ;  /* 0x0000b81801007387 */ /* 0x004fe80000100800 */
[----:B------:R1:W-:Y:S04]  /*1840*/  STL [R1+0xb4], R27 ;  /* 0x0000b41b01007387 */ /* 0x0003e80000100800 */
[----:B-1----:R1:W2:Y:S01]  /*1850*/  LDG.E.U16 R27, [R16.64] ;  /* 0x00000004101b7981 */ /* 0x0022a2000c1e1500 */
[----:B------:R-:W-:-:S05]  /*1860*/  LEA R18, R29, R14, 0x1 ;  /* 0x0000000e1d127211 */ /* 0x000fca00078e08ff */
[----:B------:R-:W-:Y:S01]  /*1870*/  IMAD R15, R29, 0x2, R18 ;  /* 0x000000021d0f7824 */ /* 0x000fe200078e0212 */
[----:B0-----:R-:W-:-:S04]  /*1880*/  LEA R12, P0, R18, R2, 0x1 ;  /* 0x00000002120c7211 */ /* 0x001fc800078008ff */
[----:B------:R-:W-:Y:S02]  /*1890*/  LEA R21, R29, R15, 0x1 ;  /* 0x0000000f1d157211 */ /* 0x000fe400078e08ff */
[----:B------:R-:W-:Y:S02]  /*18a0*/  LEA R14, P1, R15, R2, 0x1 ;  /* 0x000000020f0e7211 */ /* 0x000fe400078208ff */
[----:B------:R-:W-:Y:S02]  /*18b0*/  LEA.HI.X.SX32 R13, R18, R0, 0x1, P0 ;  /* 0x00000000120d7211 */ /* 0x000fe400000f0eff */
[----:B-1----:R-:W-:Y:S02]  /*18c0*/  LEA R16, P0, R21, R2, 0x1 ;  /* 0x0000000215107211 */ /* 0x002fe400078008ff */
[-C--:B------:R-:W-:Y:S02]  /*18d0*/  LEA.HI.X.SX32 R15, R15, R0.reuse, 0x1, P1 ;  /* 0x000000000f0f7211 */ /* 0x080fe400008f0eff */
[----:B------:R-:W-:Y:S01]  /*18e0*/  LEA.HI.X.SX32 R17, R21, R0, 0x1, P0 ;  /* 0x0000000015117211 */ /* 0x000fe200000f0eff */
[----:B----4-:R0:W-:Y:S04]  /*18f0*/  STL [R1+0xb0], R26 ;  /* 0x0000b01a01007387 */ /* 0x0101e80000100800 */
[----:B0-----:R0:W4:Y:S04]  /*1900*/  LDG.E.U16 R26, [R12.64] ;  /* 0x000000040c1a7981 */ /* 0x001128000c1e1500 */
[----:B-----5:R-:W-:Y:S04]  /*1910*/  STL [R1+0xac], R25 ;  /* 0x0000ac1901007387 */ /* 0x020fe80000100800 */
[----:B---3--:R1:W-:Y:S04]  /*1920*/  STL [R1+0xa8], R28 ;  /* 0x0000a81c01007387 */ /* 0x0083e80000100800 */
[----:B-1----:R1:W3:Y:S04]  /*1930*/  LDG.E.U16 R28, [R14.64] ;  /* 0x000000040e1c7981 */ /* 0x0022e8000c1e1500 */
[----:B--2---:R2:W-:Y:S04]  /*1940*/  STL [R1+0xa4], R27 ;  /* 0x0000a41b01007387 */ /* 0x0045e80000100800 */
[----:B--2---:R2:W5:Y:S01]  /*1950*/  LDG.E.U16 R27, [R16.64] ;  /* 0x00000004101b7981 */ /* 0x004562000c1e1500 */
[----:B------:R-:W-:-:S05]  /*1960*/  LEA R20, R29, R21, 0x1 ;  /* 0x000000151d147211 */ /* 0x000fca00078e08ff */
[----:B------:R-:W-:-:S05]  /*1970*/  IMAD R22, R29, 0x2, R20 ;  /* 0x000000021d167824 */ /* 0x000fca00078e0214 */
[----:B------:R-:W-:-:S04]  /*1980*/  LEA R19, R29, R22, 0x1 ;  /* 0x000000161d137211 */ /* 0x000fc800078e08ff */
        /* <DEDUP_REMOVED lines=10> */
[----:B------:R-:W-:Y:S01]  /*1a30*/  IMAD R11, R29, 0x2, R24 ;  /* 0x000000021d0b7824 */ /* 0x000fe200078e0218 */
[----:B0-----:R-:W-:-:S04]  /*1a40*/  LEA R12, P0, R20, R2, 0x1 ;  /* 0x00000002140c7211 */ /* 0x001fc800078008ff */
[----:B------:R-:W-:-:S04]  /*1a50*/  LEA R18, R29, R11, 0x1 ;  /* 0x0000000b1d127211 */ /* 0x000fc800078e08ff */
[----:B------:R-:W-:Y:S02]  /*1a60*/  LEA R25, R29, R18, 0x1 ;  /* 0x000000121d197211 */ /* 0x000fe400078e08ff */
[----:B------:R-:W-:-:S03]  /*1a70*/  LEA.HI.X.SX32 R13, R20, R0, 0x1, P0 ;  /* 0x00000000140d7211 */ /* 0x000fc600000f0eff */
[----:B------:R-:W-:Y:S01]  /*1a80*/  IMAD R20, R29, 0x2, R25 ;  /* 0x000000021d147824 */ /* 0x000fe200078e0219 */
[----:B--2---:R-:W-:-:S04]  /*1a90*/  LEA R16, P0, R22, R2, 0x1 ;  /* 0x0000000216107211 */ /* 0x004fc800078008ff */
[----:B------:R-:W-:Y:S02]  /*1aa0*/  LEA R21, R29, R20, 0x1 ;  /* 0x000000141d157211 */ /* 0x000fe400078e08ff */
[----:B------:R-:W-:-:S03]  /*1ab0*/  LEA.HI.X.SX32 R17, R22, R0, 0x1, P0 ;  /* 0x0000000016117211 */ /* 0x000fc600000f0eff */
[----:B------:R-:W-:Y:S01]  /*1ac0*/  STL [R1+0x1c], R21 ;  /* 0x00001c1501007387 */ /* 0x000fe20000100800 */
[----:B-1----:R-:W-:-:S03]  /*1ad0*/  LEA R14, P1, R19, R2, 0x1 ;  /* 0x00000002130e7211 */ /* 0x002fc600078208ff */
[----:B----4-:R0:W-:Y:S01]  /*1ae0*/  STL [R1+0xa0], R26 ;  /* 0x0000a01a01007387 */ /* 0x0101e20000100800 */
[----:B------:R-:W-:-:S06]  /*1af0*/  LEA.HI.X.SX32 R15, R19, R0, 0x1, P1 ;  /* 0x00000000130f7211 */ /* 0x000fcc00008f0eff */
[----:B------:R1:W2:Y:S04]  /*1b00*/  LDG.E.U16 R15, [R14.64] ;  /* 0x000000040e0f7981 */ /* 0x0002a8000c1e1500 */
[----:B0-----:R0:W4:Y:S04]  /*1b10*/  LDG.E.U16 R26, [R12.64] ;  /* 0x000000040c1a7981 */ /* 0x001128000c1e1500 */
[----:B---3--:R-:W-:Y:S04]  /*1b20*/  STL [R1+0x9c], R28 ;  /* 0x00009c1c01007387 */ /* 0x008fe80000100800 */
[----:B-----5:R3:W-:Y:S04]  /*1b30*/  STL [R1+0x98], R27 ;  /* 0x0000981b01007387 */ /* 0x0207e80000100800 */
[----:B---3--:R3:W5:Y:S01]  /*1b40*/  LDG.E.U16 R27, [R16.64] ;  /* 0x00000004101b7981 */ /* 0x008762000c1e1500 */
[----:B------:R-:W-:-:S05]  /*1b50*/  LEA R21, R29, R21, 0x1 ;  /* 0x000000151d157211 */ /* 0x000fca00078e08ff */
[----:B------:R-:W-:Y:S01]  /*1b60*/  IMAD R28, R29, 0x2, R21 ;  /* 0x000000021d1c7824 */ /* 0x000fe200078e0215 */
[----:B0-----:R-:W-:-:S04]  /*1b70*/  LEA R12, P0, R3, R2, 0x1 ;  /* 0x00000002030c7211 */ /* 0x001fc800078008ff */
[----:B------:R-:W-:Y:S02]  /*1b80*/  LEA R19, R29, R28, 0x1 ;  /* 0x0000001c1d137211 */ /* 0x000fe400078e08ff */
[----:B------:R-:W-:Y:S02]  /*1b90*/  LEA.HI.X.SX32 R13, R3, R0, 0x1, P0 ;  /* 0x00000000030d7211 */ /* 0x000fe400000f0eff */
[----:B------:R-:W-:Y:S01]  /*1ba0*/  LEA R3, R29, R19, 0x1 ;  /* 0x000000131d037211 */ /* 0x000fe200078e08ff */
[----:B------:R-:W-:Y:S01]  /*1bb0*/  STL [R1], R19 ;  /* 0x0000001301007387 */ /* 0x000fe20000100800 */
[----:B---3--:R-:W-:-:S03]  /*1bc0*/  LEA R16, P0, R4, R2, 0x1 ;  /* 0x0000000204107211 */ /* 0x008fc600078008ff */
[----:B------:R0:W-:Y:S01]  /*1bd0*/  STL [R1+0x14], R3 ;  /* 0x0000140301007387 */ /* 0x0001e20000100800 */
[----:B------:R-:W-:-:S03]  /*1be0*/  LEA.HI.X.SX32 R17, R4, R0, 0x1, P0 ;  /* 0x0000000004117211 */ /* 0x000fc600000f0eff */
[----:B------:R3:W2:Y:S01]  /*1bf0*/  LDG.E.U16 R22, [R12.64] ;  /* 0x000000040c167981 */ /* 0x0006a2000c1e1500 */
[----:B0-----:R-:W-:-:S03]  /*1c00*/  IMAD R3, R29, 0x2, R3 ;  /* 0x000000021d037824 */ /* 0x001fc600078e0203 */
[----:B------:R0:W2:Y:S01]  /*1c10*/  LDG.E.U16 R19, [R16.64] ;  /* 0x0000000410137981 */ /* 0x0000a2000c1e1500 */
[----:B---3--:R-:W-:-:S04]  /*1c20*/  LEA R12, P0, R23, R2, 0x1 ;  /* 0x00000002170c7211 */ /* 0x008fc800078008ff */
[----:B------:R-:W-:Y:S02]  /*1c30*/  LEA.HI.X.SX32 R13, R23, R0, 0x1, P0 ;  /* 0x00000000170d7211 */ /* 0x000fe400000f0eff */
[CC--:B------:R-:W-:Y:S02]  /*1c40*/  LEA R4, P1, R5.reuse, R2.reuse, 0x1 ;  /* 0x0000000205047211 */ /* 0x0c0fe400078208ff */
[----:B-1----:R-:W-:Y:S02]  /*1c50*/  LEA R14, P0, R6, R2, 0x1 ;  /* 0x00000002060e7211 */ /* 0x002fe400078008ff */
[----:B------:R1:W3:Y:S01]  /*1c60*/  LDG.E.U16 R13, [R12.64] ;  /* 0x000000040c0d7981 */ /* 0x0002e2000c1e1500 */
[----:B------:R-:W-:-:S03]  /*1c70*/  LEA.HI.X.SX32 R5, R5, R0, 0x1, P1 ;  /* 0x0000000005057211 */ /* 0x000fc600008f0eff */
[----:B----4-:R4:W-:Y:S02]  /*1c80*/  STL [R1+0x94], R26 ;  /* 0x0000941a01007387 */ /* 0x0109e40000100800 */
[C---:B----4-:R-:W-:Y:S02]  /*1c90*/  LEA R26, R29.reuse, R3, 0x1 ;  /* 0x000000031d1a7211 */ /* 0x050fe400078e08ff */
[----:B-----5:R4:W-:Y:S04]  /*1ca0*/  STL [R1+0x90], R27 ;  /* 0x0000901b01007387 */ /* 0x0209e80000100800 */
[----:B--2---:R2:W-:Y:S01]  /*1cb0*/  STL [R1+0x8c], R15 ;  /* 0x00008c0f01007387 */ /* 0x0045e20000100800 */
[----:B----4-:R-:W-:-:S05]  /*1cc0*/  LEA R27, R29, R26, 0x1 ;  /* 0x0000001a1d1b7211 */ /* 0x010fca00078e08ff */
[----:B0-----:R-:W-:Y:S01]  /*1cd0*/  IMAD R16, R29, 0x2, R27 ;  /* 0x000000021d107824 */ /* 0x001fe200078e021b */
[----:B--2---:R-:W-:-:S04]  /*1ce0*/  LEA.HI.X.SX32 R15, R6, R0, 0x1, P0 ;  /* 0x00000000060f7211 */ /* 0x004fc800000f0eff */
[----:B------:R0:W-:Y:S01]  /*1cf0*/  STL [R1+0x10], R16 ;  /* 0x0000101001007387 */ /* 0x0001e20000100800 */
[----:B-1----:R-:W-:-:S03]  /*1d00*/  LEA R12, R29, R16, 0x1 ;  /* 0x000000101d0c7211 */ /* 0x002fc600078e08ff */
[----:B------:R1:W2:Y:S04]  /*1d10*/  LDG.E.U16 R17, [R14.64] ;  /* 0x000000040e117981 */ /* 0x0002a8000c1e1500 */
[----:B0-----:R0:W4:Y:S01]  /*1d20*/  LDG.E.U16 R16, [R4.64] ;  /* 0x0000000404107981 */ /* 0x001122000c1e1500 */
[----:B------:R-:W-:-:S03]  /*1d30*/  LEA R6, P0, R7, R2, 0x1 ;  /* 0x0000000207067211 */ /* 0x000fc600078008ff */
[----:B------:R5:W-:Y:S01]  /*1d40*/  STL [R1+0x88], R22 ;  /* 0x0000881601007387 */ /* 0x000be20000100800 */
[----:B------:R-:W-:-:S03]  /*1d50*/  LEA.HI.X.SX32 R7, R7, R0, 0x1, P0 ;  /* 0x0000000007077211 */ /* 0x000fc600000f0eff */
[----:B------:R0:W-:Y:S01]  /*1d60*/  STL [R1+0x84], R19 ;  /* 0x0000841301007387 */ /* 0x0001e20000100800 */
[----:B-----5:R-:W-:-:S03]  /*1d70*/  LEA R22, R29, R12, 0x1 ;  /* 0x0000000c1d167211 */ /* 0x020fc600078e08ff */
[----:B---3--:R3:W-:Y:S02]  /*1d80*/  STL [R1+0x80], R13 ;  /* 0x0000800d01007387 */ /* 0x0087e40000100800 */
[----:B------:R-:W-:Y:S02]  /*1d90*/  IMAD R23, R29, 0x2, R22 ;  /* 0x000000021d177824 */ /* 0x000fe400078e0216 */
[----:B0-----:R0:W5:Y:S01]  /*1da0*/  LDG.E.U16 R19, [R6.64] ;  /* 0x0000000406137981 */ /* 0x001162000c1e1500 */
[-C--:B------:R-:W-:Y:S02]  /*1db0*/  LEA R4, P1, R9, R2.reuse, 0x1 ;  /* 0x0000000209047211 */ /* 0x080fe400078208ff */
[----:B-1----:R-:W-:Y:S02]  /*1dc0*/  LEA R14, P0, R8, R2, 0x1 ;  /* 0x00000002080e7211 */ /* 0x002fe400078008ff */
[----:B---3--:R-:W-:Y:S02]  /*1dd0*/  LEA R13, R29, R23, 0x1 ;  /* 0x000000171d0d7211 */ /* 0x008fe400078e08ff */
[----:B------:R-:W-:-:S02]  /*1de0*/  LEA.HI.X.SX32 R5, R9, R0, 0x1, P1 ;  /* 0x0000000009057211 */ /* 0x000fc400008f0eff */
[----:B------:R-:W-:Y:S01]  /*1df0*/  LEA.HI.X.SX32 R15, R8, R0, 0x1, P0 ;  /* 0x00000000080f7211 */ /* 0x000fe200000f0eff */
[----:B------:R-:W-:Y:S04]  /*1e00*/  STL [R1+0xc], R13 ;  /* 0x00000c0d01007387 */ /* 0x000fe80000100800 */
[----:B----4-:R1:W-:Y:S04]  /*1e10*/  STL [R1+0x7c], R16 ;  /* 0x00007c1001007387 */ /* 0x0103e80000100800 */
[----:B--2---:R2:W-:Y:S04]  /*1e20*/  STL [R1+0x78], R17 ;  /* 0x0000781101007387 */ /* 0x0045e80000100800 */
[----:B-1----:R1:W3:Y:S04]  /*1e30*/  LDG.E.U16 R16, [R14.64] ;  /* 0x000000040e107981 */ /* 0x0022e8000c1e1500 */
[----:B--2---:R2:W4:Y:S01]  /*1e40*/  LDG.E.U16 R17, [R4.64] ;  /* 0x0000000404117981 */ /* 0x004522000c1e1500 */
[----:B------:R-:W-:-:S02]  /*1e50*/  LEA R8, P0, R10, R2, 0x1 ;  /* 0x000000020a087211 */ /* 0x000fc400078008ff */
[C---:B0-----:R-:W-:Y:S02]  /*1e60*/  LEA R6, R29.reuse, R13, 0x1 ;  /* 0x0000000d1d067211 */ /* 0x041fe400078e08ff */
[----:B------:R-:W-:Y:S02]  /*1e70*/  LEA.HI.X.SX32 R9, R10, R0, 0x1, P0 ;  /* 0x000000000a097211 */ /* 0x000fe400000f0eff */
[C---:B-1----:R-:W-:Y:S01]  /*1e80*/  LEA R14, P0, R24.reuse, R2, 0x1 ;  /* 0x00000002180e7211 */ /* 0x042fe200078008ff */
[----:B------:R-:W-:Y:S01]  /*1e90*/  IMAD R7, R29, 0x2, R6 ;  /* 0x000000021d077824 */ /* 0x000fe200078e0206 */
[----:B-----5:R0:W-:Y:S02]  /*1ea0*/  STL [R1+0x74], R19 ;  /* 0x0000741301007387 */ /* 0x0201e40000100800 */
[----:B------:R-:W-:Y:S02]  /*1eb0*/  LEA.HI.X.SX32 R15, R24, R0, 0x1, P0 ;  /* 0x00000000180f7211 */ /* 0x000fe400000f0eff */
[----:B------:R-:W-:-:S02]  /*1ec0*/  MOV R24, c[0x0][0x198] ;  /* 0x0000660000187a02 */ /* 0x000fc40000000f00 */
[----:B0-----:R-:W-:Y:S02]  /*1ed0*/  LEA R19, R29, R7, 0x1 ;  /* 0x000000071d137211 */ /* 0x001fe400078e08ff */
[CC--:B--2---:R-:W-:Y:S01]  /*1ee0*/  LEA R4, P1, R11.reuse, R2.reuse, 0x1 ;  /* 0x000000020b047211 */ /* 0x0c4fe200078208ff */
[----:B------:R0:W2:Y:S02]  /*1ef0*/  LDG.E.U16 R29, [R8.64] ;  /* 0x00000004081d7981 */ /* 0x0000a4000c1e1500 */
[----:B------:R-:W-:Y:S01]  /*1f00*/  IMAD R13, R24, 0x2, R19 ;  /* 0x00000002180d7824 */ /* 0x000fe200078e0213 */
[C---:B------:R-:W-:Y:S02]  /*1f10*/  LEA R10, P0, R18.reuse, R2, 0x1 ;  /* 0x00000002120a7211 */ /* 0x040fe400078008ff */
[-C--:B------:R-:W-:Y:S02]  /*1f20*/  LEA.HI.X.SX32 R5, R11, R0.reuse, 0x1, P1 ;  /* 0x000000000b057211 */ /* 0x080fe400008f0eff */
[----:B------:R1:W-:Y:S01]  /*1f30*/  STL [R1+0x8], R13 ;  /* 0x0000080d01007387 */ /* 0x0003e20000100800 */
[----:B------:R-:W-:-:S02]  /*1f40*/  LEA.HI.X.SX32 R11, R18, R0, 0x1, P0 ;  /* 0x00000000120b7211 */ /* 0x000fc400000f0eff */
[----:B0-----:R-:W-:Y:S01]  /*1f50*/  LEA R8, R24, R13, 0x1 ;  /* 0x0000000d18087211 */ /* 0x001fe200078e08ff */
[----:B------:R-:W5:Y:S04]  /*1f60*/  LDG.E.U16 R18, [R4.64] ;  /* 0x0000000404127981 */ /* 0x000f68000c1e1500 */
[----:B-1----:R0:W5:Y:S04]  /*1f70*/  LDG.E.U16 R13, [R14.64] ;  /* 0x000000040e0d7981 */ /* 0x002168000c1e1500 */
[----:B----4-:R-:W-:Y:S04]  /*1f80*/  STL [R1+0x6c], R17 ;  /* 0x00006c1101007387 */ /* 0x010fe80000100800 */
[----:B---3--:R1:W-:Y:S02]  /*1f90*/  STL [R1+0x70], R16 ;  /* 0x0000701001007387 */ /* 0x0083e40000100800 */
[----:B-1----:R-:W-:-:S04]  /*1fa0*/  LEA R16, P0, R25, R2, 0x1 ;  /* 0x0000000219107211 */ /* 0x002fc800078008ff */
[----:B------:R-:W-:Y:S02]  /*1fb0*/  LEA.HI.X.SX32 R17, R25, R0, 0x1, P0 ;  /* 0x0000000019117211 */ /* 0x000fe400000f0eff */
[----:B------:R1:W3:Y:S01]  /*1fc0*/  LDG.E.U16 R25, [R10.64] ;  /* 0x000000040a197981 */ /* 0x0002e2000c1e1500 */
[----:B0-----:R-:W-:-:S04]  /*1fd0*/  LEA R14, P1, R20, R2, 0x1 ;  /* 0x00000002140e7211 */ /* 0x001fc800078208ff */
[----:B------:R-:W-:Y:S01]  /*1fe0*/  LEA.HI.X.SX32 R15, R20, R0, 0x1, P1 ;  /* 0x00000000140f7211 */ /* 0x000fe200008f0eff */
[----:B--2---:R-:W-:Y:S01]  /*1ff0*/  STL [R1+0x68], R29 ;  /* 0x0000681d01007387 */ /* 0x004fe20000100800 */
[----:B-1----:R-:W-:-:S03]  /*2000*/  LEA R10, P0, R21, R2, 0x1 ;  /* 0x00000002150a7211 */ /* 0x002fc600078008ff */
[----:B------:R0:W2:Y:S01]  /*2010*/  LDG.E.U16 R20, [R16.64] ;  /* 0x0000000410147981 */ /* 0x0000a2000c1e1500 */
[----:B------:R-:W-:-:S03]  /*2020*/  LEA.HI.X.SX32 R11, R21, R0, 0x1, P0 ;  /* 0x00000000150b7211 */ /* 0x000fc600000f0eff */
[----:B------:R1:W4:Y:S04]  /*2030*/  LDG.E.U16 R21, [R14.64] ;  /* 0x000000040e157981 */ /* 0x000328000c1e1500 */
[----:B-----5:R-:W-:Y:S04]  /*2040*/  STL [R1+0x64], R13 ;  /* 0x0000640d01007387 */ /* 0x020fe80000100800 */
[----:B------:R-:W-:Y:S04]  /*2050*/  STL [R1+0x60], R18 ;  /* 0x0000601201007387 */ /* 0x000fe80000100800 */
[----:B---3--:R3:W-:Y:S04]  /*2060*/  STL [R1+0x5c], R25 ;  /* 0x00005c1901007387 */ /* 0x0087e80000100800 */
[----:B---3--:R-:W3:Y:S01]  /*2070*/  LDG.E.U16 R25, [R10.64] ;  /* 0x000000040a197981 */ /* 0x008ee2000c1e1500 */
[----:B-1----:R-:W-:-:S02]  /*2080*/  LEA R14, P0, R3, R2, 0x1 ;  /* 0x00000002030e7211 */ /* 0x002fc400078008ff */
[C---:B0-----:R-:W-:Y:S02]  /*2090*/  LEA R16, P1, R12.reuse, R2, 0x1 ;  /* 0x000000020c107211 */ /* 0x041fe400078208ff */
[-C--:B------:R-:W-:Y:S01]  /*20a0*/  LEA.HI.X.SX32 R15, R3, R0.reuse, 0x1, P0 ;  /* 0x00000000030f7211 */ /* 0x080fe200000f0eff */
[----:B--2---:R-:W-:Y:S01]  /*20b0*/  STL [R1+0x58], R20 ;  /* 0x0000581401007387 */ /* 0x004fe20000100800 */
[----:B------:R-:W-:-:S03]  /*20c0*/  LEA.HI.X.SX32 R17, R12, R0, 0x1, P1 ;  /* 0x000000000c117211 */ /* 0x000fc600008f0eff */
[----:B----4-:R0:W-:Y:S04]  /*20d0*/  STL [R1+0x54], R21 ;  /* 0x0000541501007387 */ /* 0x0101e80000100800 */
[----:B0-----:R0:W2:Y:S01]  /*20e0*/  LDG.E.U16 R21, [R14.64] ;  /* 0x000000040e157981 */ /* 0x0010a2000c1e1500 */
[----:B------:R-:W-:-:S05]  /*20f0*/  LEA R9, R24, R8, 0x1 ;  /* 0x0000000818097211 */ /* 0x000fca00078e08ff */
[----:B------:R-:W-:-:S05]  /*2100*/  IMAD R4, R24, 0x2, R9 ;  /* 0x0000000218047824 */ /* 0x000fca00078e0209 */
[----:B------:R-:W-:-:S04]  /*2110*/  LEA R29, R24, R4, 0x1 ;  /* 0x00000004181d7211 */ /* 0x000fc800078e08ff */
[C---:B------:R-:W-:Y:S01]  /*2120*/  LEA R5, R24.reuse, R29, 0x1 ;  /* 0x0000001d18057211 */ /* 0x040fe200078e08ff */
[----:B---3--:R1:W-:Y:S04]  /*2130*/  STL [R1+0x50], R25 ;  /* 0x0000501901007387 */ /* 0x0083e80000100800 */
[----:B-1----:R1:W3:Y:S01]  /*2140*/  LDG.E.U16 R25, [R16.64] ;  /* 0x0000000410197981 */ /* 0x0022e2000c1e1500 */
[----:B------:R-:W-:-:S05]  /*2150*/  IMAD R13, R24, 0x2, R5 ;  /* 0x00000002180d7824 */ /* 0x000fca00078e0205 */
[----:B------:R-:W-:-:S04]  /*2160*/  LEA R18, R24, R13, 0x1 ;  /* 0x0000000d18127211 */ /* 0x000fc800078e08ff */
[----:B------:R-:W-:Y:S02]  /*2170*/  LEA R3, R24, R18, 0x1 ;  /* 0x0000001218037211 */ /* 0x000fe400078e08ff */
[----:B------:R-:W-:-:S03]  /*2180*/  LEA R10, P0, R6, R2, 0x1 ;  /* 0x00000002060a7211 */ /* 0x000fc600078008ff */
[----:B------:R-:W-:Y:S01]  /*2190*/  IMAD R20, R24, 0x2, R3 ;  /* 0x0000000218147824 */ /* 0x000fe200078e0203 */
[----:B------:R-:W-:-:S04]  /*21a0*/  LEA.HI.X.SX32 R11, R6, R0, 0x1, P0 ;  /* 0x00000000060b7211 */ /* 0x000fc800000f0eff */
[----:B------:R-:W-:Y:S02]  /*21b0*/  LEA R6, R24, R20, 0x1 ;  /* 0x0000001418067211 */ /* 0x000fe400078e08ff */
[----:B0-----:R-:W-:Y:S02]  /*21c0*/  LEA R14, P0, R8, R2, 0x1 ;  /* 0x00000002080e7211 */ /* 0x001fe400078008ff */
[----:B------:R-:W-:Y:S02]  /*21d0*/  LEA R12, R24, R6, 0x1 ;  /* 0x00000006180c7211 */ /* 0x000fe400078e08ff */
[----:B------:R-:W-:Y:S02]  /*21e0*/  LEA.HI.X.SX32 R15, R8, R0, 0x1, P0 ;  /* 0x00000000080f7211 */ /* 0x000fe400000f0eff */
[C---:B-1----:R-:W-:Y:S01]  /*21f0*/  LEA R16, P1, R5.reuse, R2, 0x1 ;  /* 0x0000000205107211 */ /* 0x042fe200078208ff */
[----:B------:R-:W-:Y:S01]  /*2200*/  IMAD R8, R24, 0x2, R12 ;  /* 0x0000000218087824 */ /* 0x000fe200078e020c */
[----:B--2---:R0:W-:Y:S02]  /*2210*/  STL [R1+0x4c], R21 ;  /* 0x00004c1501007387 */ /* 0x0041e40000100800 */
[----:B------:R-:W-:-:S02]  /*2220*/  LEA.HI.X.SX32 R17, R5, R0, 0x1, P1 ;  /* 0x0000000005117211 */ /* 0x000fc400008f0eff */
[----:B------:R-:W-:Y:S02]  /*2230*/  LEA R5, R24, R8, 0x1 ;  /* 0x0000000818057211 */ /* 0x000fe400078e08ff */
[----:B------:R-:W2:Y:S04]  /*2240*/  LDL.LU R24, [R1] ;  /* 0x0000000001187983 */ /* 0x000ea80000300800 */
[----:B0-----:R0:W4:Y:S04]  /*2250*/  LDG.E.U16 R21, [R10.64] ;  /* 0x000000040a157981 */ /* 0x001128000c1e1500 */
[----:B---3--:R1:W-:Y:S04]  /*2260*/  STL [R1+0x48], R25 ;  /* 0x0000481901007387 */ /* 0x0083e80000100800 */
[----:B-1----:R-:W3:Y:S01]  /*2270*/  LDG.E.U16 R25, [R14.64] ;  /* 0x000000040e197981 */ /* 0x002ee2000c1e1500 */
[----:B0-----:R-:W-:-:S04]  /*2280*/  LEA R10, P0, R20, R2, 0x1 ;  /* 0x00000002140a7211 */ /* 0x001fc800078008ff */
[----:B------:R-:W-:Y:S01]  /*2290*/  LEA.HI.X.SX32 R11, R20, R0, 0x1, P0 ;  /* 0x00000000140b7211 */ /* 0x000fe200000f0eff */
[----:B----4-:R0:W-:Y:S04]  /*22a0*/  STL [R1+0x44], R21 ;  /* 0x0000441501007387 */ /* 0x0101e80000100800 */
[----:B0-----:R0:W4:Y:S04]  /*22b0*/  LDG.E.U16 R21, [R16.64] ;  /* 0x0000000410157981 */ /* 0x001128000c1e1500 */
[----:B---3--:R1:W-:Y:S04]  /*22c0*/  STL [R1+0x40], R25 ;  /* 0x0000401901007387 */ /* 0x0083e80000100800 */
[----:B-1----:R-:W3:Y:S01]  /*22d0*/  LDG.E.U16 R25, [R10.64] ;  /* 0x000000040a197981 */ /* 0x002ee2000c1e1500 */
[----:B------:R-:W-:-:S04]  /*22e0*/  LEA R14, P1, R5, R2, 0x1 ;  /* 0x00000002050e7211 */ /* 0x000fc800078208ff */
[----:B------:R-:W-:Y:S02]  /*22f0*/  LEA.HI.X.SX32 R15, R5, R0, 0x1, P1 ;  /* 0x00000000050f7211 */ /* 0x000fe400008f0eff */
[----:B0-----:R-:W-:-:S04]  /*2300*/  LEA R16, P0, R28, R2, 0x1 ;  /* 0x000000021c107211 */ /* 0x001fc800078008ff */
[----:B------:R-:W-:-:S05]  /*2310*/  LEA.HI.X.SX32 R17, R28, R0, 0x1, P0 ;  /* 0x000000001c117211 */ /* 0x000fca00000f0eff */
[----:B------:R0:W5:Y:S04]  /*2320*/  LDG.E.U16 R28, [R16.64] ;  /* 0x00000004101c7981 */ /* 0x000168000c1e1500 */
[----:B----4-:R-:W-:Y:S04]  /*2330*/  STL [R1+0x3c], R21 ;  /* 0x00003c1501007387 */ /* 0x010fe80000100800 */
[----:B---3--:R1:W-:Y:S04]  /*2340*/  STL [R1+0x38], R25 ;  /* 0x0000381901007387 */ /* 0x0083e80000100800 */
[----:B-1----:R1:W3:Y:S01]  /*2350*/  LDG.E.U16 R25, [R14.64] ;  /* 0x000000040e197981 */ /* 0x0022e2000c1e1500 */
[----:B------:R-:W-:-:S04]  /*2360*/  LEA R20, P0, R26, R2, 0x1 ;  /* 0x000000021a147211 */ /* 0x000fc800078008ff */
[----:B------:R-:W-:Y:S02]  /*2370*/  LEA.HI.X.SX32 R21, R26, R0, 0x1, P0 ;  /* 0x000000001a157211 */ /* 0x000fe400000f0eff */
[----:B-1----:R-:W-:-:S04]  /*2380*/  LEA R14, P0, R7, R2, 0x1 ;  /* 0x00000002070e7211 */ /* 0x002fc800078008ff */
[----:B------:R-:W-:Y:S02]  /*2390*/  LEA.HI.X.SX32 R15, R7, R0, 0x1, P0 ;  /* 0x00000000070f7211 */ /* 0x000fe400000f0eff */
[----:B0-----:R-:W-:-:S04]  /*23a0*/  LEA R16, P0, R9, R2, 0x1 ;  /* 0x0000000209107211 */ /* 0x001fc800078008ff */
[----:B------:R-:W-:Y:S02]  /*23b0*/  LEA.HI.X.SX32 R17, R9, R0, 0x1, P0 ;  /* 0x0000000009117211 */ /* 0x000fe400000f0eff */
[----:B------:R-:W-:-:S04]  /*23c0*/  LEA R10, P1, R22, R2, 0x1 ;  /* 0x00000002160a7211 */ /* 0x000fc800078208ff */
[----:B------:R-:W-:-:S05]  /*23d0*/  LEA.HI.X.SX32 R11, R22, R0, 0x1, P1 ;  /* 0x00000000160b7211 */ /* 0x000fca00008f0eff */
[----:B------:R0:W4:Y:S04]  /*23e0*/  LDG.E.U16 R26, [R10.64] ;  /* 0x000000040a1a7981 */ /* 0x000128000c1e1500 */
[----:B---3--:R1:W-:Y:S04]  /*23f0*/  STL [R1+0x34], R25 ;  /* 0x0000341901007387 */ /* 0x0083e80000100800 */
[----:B-1----:R1:W3:Y:S04]  /*2400*/  LDG.E.U16 R25, [R20.64] ;  /* 0x0000000414197981 */ /* 0x0022e8000c1e1500 */
[----:B-1----:R1:W3:Y:S04]  /*2410*/  LDG.E.U16 R21, [R14.64] ;  /* 0x000000040e157981 */ /* 0x0022e8000c1e1500 */
[----:B-----5:R5:W-:Y:S01]  /*2420*/  STL [R1+0x30], R28 ;  /* 0x0000301c01007387 */ /* 0x020be20000100800 */
[----:B------:R-:W-:-:S02]  /*2430*/  MOV R22, c[0x0][0x198] ;  /* 0x0000660000167a02 */ /* 0x000fc40000000f00 */
[-C--:B0-----:R-:W-:Y:S01]  /*2440*/  LEA R10, P1, R13, R2.reuse, 0x1 ;  /* 0x000000020d0a7211 */ /* 0x081fe200078208ff */
[----:B------:R0:W3:Y:S01]  /*2450*/  LDG.E.U16 R20, [R16.64] ;  /* 0x0000000410147981 */ /* 0x0000e2000c1e1500 */
[----:B-1----:R-:W-:-:S04]  /*2460*/  LEA R14, P0, R6, R2, 0x1 ;  /* 0x00000002060e7211 */ /* 0x002fc800078008ff */
[----:B------:R-:W-:-:S05]  /*2470*/  LEA.HI.X.SX32 R15, R6, R0, 0x1, P0 ;  /* 0x00000000060f7211 */ /* 0x000fca00000f0eff */
[----:B-----5:R-:W5:Y:S01]  /*2480*/  LDG.E.U16 R28, [R14.64] ;  /* 0x000000040e1c7981 */ /* 0x020f62000c1e1500 */
[----:B------:R-:W-:Y:S01]  /*2490*/  LEA.HI.X.SX32 R11, R13, R0, 0x1, P1 ;  /* 0x000000000d0b7211 */ /* 0x000fe200008f0eff */
[----:B------:R-:W-:-:S04]  /*24a0*/  IMAD R5, R22, 0x2, R5 ;  /* 0x0000000216057824 */ /* 0x000fc800078e0205 */
[----:B------:R2:W4:Y:S01]  /*24b0*/  LDG.E.U16 R13, [R10.64] ;  /* 0x000000040a0d7981 */ /* 0x000522000c1e1500 */
[----:B------:R-:W-:-:S04]  /*24c0*/  LEA R6, P1, R5, R2, 0x1 ;  /* 0x0000000205067211 */ /* 0x000fc800078208ff */
[----:B------:R-:W-:Y:S02]  /*24d0*/  LEA.HI.X.SX32 R7, R5, R0, 0x1, P1 ;  /* 0x0000000005077211 */ /* 0x000fe400008f0eff */
[----:B--2---:R-:W-:-:S04]  /*24e0*/  LEA R10, P0, R24, R2, 0x1 ;  /* 0x00000002180a7211 */ /* 0x004fc800078008ff */
[----:B------:R-:W-:Y:S01]  /*24f0*/  LEA.HI.X.SX32 R11, R24, R0, 0x1, P0 ;  /* 0x00000000180b7211 */ /* 0x000fe200000f0eff */
[----:B-----5:R-:W-:Y:S04]  /*2500*/  STL [R1+0x18ac], R28 ;  /* 0x0018ac1c01007387 */ /* 0x020fe80000100800 */
[----:B---3--:R1:W-:Y:S01]  /*2510*/  STL [R1+0x2c], R25 ;  /* 0x00002c1901007387 */ /* 0x0083e20000100800 */
[----:B------:R-:W-:-:S03]  /*2520*/  LEA R14, P1, R27, R2, 0x1 ;  /* 0x000000021b0e7211 */ /* 0x000fc600078208ff */
[----:B------:R2:W3:Y:S04]  /*2530*/  LDG.E.U16 R9, [R10.64] ;  /* 0x000000040a097981 */ /* 0x0004e8000c1e1500 */
[----:B-1----:R-:W5:Y:S04]  /*2540*/  LDL.LU R25, [R1+0x1c] ;  /* 0x00001c0001197983 */ /* 0x002f680000300800 */
[----:B------:R-:W3:Y:S04]  /*2550*/  LDL.LU R24, [R1+0x14] ;  /* 0x0000140001187983 */ /* 0x000ee80000300800 */
[----:B------:R-:W3:Y:S04]  /*2560*/  LDL.LU R28, [R1+0x8] ;  /* 0x00000800011c7983 */ /* 0x000ee80000300800 */
[----:B----4-:R1:W-:Y:S04]  /*2570*/  STL [R1+0x28], R26 ;  /* 0x0000281a01007387 */ /* 0x0103e80000100800 */
[----:B-1----:R1:W4:Y:S01]  /*2580*/  LDG.E.U16 R26, [R6.64] ;  /* 0x00000004061a7981 */ /* 0x002322000c1e1500 */
[----:B------:R-:W-:-:S02]  /*2590*/  LEA.HI.X.SX32 R15, R27, R0, 0x1, P1 ;  /* 0x000000001b0f7211 */ /* 0x000fc400008f0eff */
[----:B-1----:R-:W-:-:S03]  /*25a0*/  LEA R6, P0, R23, R2, 0x1 ;  /* 0x0000000217067211 */ /* 0x002fc600078008ff */
[----:B------:R-:W3:Y:S01]  /*25b0*/  LDG.E.U16 R14, [R14.64] ;  /* 0x000000040e0e7981 */ /* 0x000ee2000c1e1500 */
[----:B------:R-:W-:Y:S02]  /*25c0*/  LEA.HI.X.SX32 R7, R23, R0, 0x1, P0 ;  /* 0x0000000017077211 */ /* 0x000fe400000f0eff */
[----:B--2---:R-:W-:-:S03]  /*25d0*/  LEA R10, P1, R19, R2, 0x1 ;  /* 0x00000002130a7211 */ /* 0x004fc600078208ff */
[----:B------:R1:W2:Y:S01]  /*25e0*/  LDG.E.U16 R6, [R6.64] ;  /* 0x0000000406067981 */ /* 0x0002a2000c1e1500 */
[----:B------:R-:W-:-:S05]  /*25f0*/  LEA.HI.X.SX32 R11, R19, R0, 0x1, P1 ;  /* 0x00000000130b7211 */ /* 0x000fca00008f0eff */
[----:B------:R0:W2:Y:S04]  /*2600*/  LDG.E.U16 R10, [R10.64] ;  /* 0x000000040a0a7981 */ /* 0x0000a8000c1e1500 */
[----:B----4-:R4:W-:Y:S04]  /*2610*/  STL [R1+0x18b0], R26 ;  /* 0x0018b01a01007387 */ /* 0x0109e80000100800 */
[----:B----4-:R-:W4:Y:S04]  /*2620*/  LDL.LU R26, [R1+0xc] ;  /* 0x00000c00011a7983 */ /* 0x010f280000300800 */
[----:B------:R-:W4:Y:S01]  /*2630*/  LDL.LU R27, [R1+0x10] ;  /* 0x00001000011b7983 */ /* 0x000f220000300800 */
[----:B0-----:R-:W-:-:S03]  /*2640*/  LEA R16, P0, R4, R2, 0x1 ;  /* 0x0000000204107211 */ /* 0x001fc600078008ff */
[----:B---3--:R-:W-:Y:S01]  /*2650*/  STL [R1+0x1884], R9 ;  /* 0x0018840901007387 */ /* 0x008fe20000100800 */
[----:B-1----:R-:W-:-:S03]  /*2660*/  LEA R7, R22, R5, 0x1 ;  /* 0x0000000516077211 */ /* 0x002fc600078e08ff */
[----:B------:R-:W-:Y:S01]  /*2670*/  STL [R1+0x1888], R14 ;  /* 0x0018880e01007387 */ /* 0x000fe20000100800 */
[----:B------:R-:W-:-:S03]  /*2680*/  LEA.HI.X.SX32 R17, R4, R0, 0x1, P0 ;  /* 0x0000000004117211 */ /* 0x000fc600000f0eff */
[----:B------:R-:W-:Y:S01]  /*2690*/  STL [R1+0x24], R21 ;  /* 0x0000241501007387 */ /* 0x000fe20000100800 */
[----:B------:R-:W-:-:S03]  /*26a0*/  LEA R4, P1, R12, R2, 0x1 ;  /* 0x000000020c047211 */ /* 0x000fc600078208ff */
[----:B--2---:R-:W-:Y:S01]  /*26b0*/  STL [R1+0x188c], R6 ;  /* 0x00188c0601007387 */ /* 0x004fe20000100800 */
[----:B------:R-:W-:-:S03]  /*26c0*/  LEA R11, R22, R7, 0x1 ;  /* 0x00000007160b7211 */ /* 0x000fc600078e08ff */
[----:B------:R0:W-:Y:S01]  /*26d0*/  STL [R1+0x20], R20 ;  /* 0x0000201401007387 */ /* 0x0001e20000100800 */
[----:B------:R-:W-:-:S03]  /*26e0*/  LEA.HI.X.SX32 R5, R12, R0, 0x1, P1 ;  /* 0x000000000c057211 */ /* 0x000fc600008f0eff */
[----:B------:R1:W2:Y:S01]  /*26f0*/  LDG.E.U16 R16, [R16.64] ;  /* 0x0000000410107981 */ /* 0x0002a2000c1e1500 */
[----:B0-----:R-:W-:-:S03]  /*2700*/  LEA R20, P0, R18, R2, 0x1 ;  /* 0x0000000212147211 */ /* 0x001fc600078008ff */
[----:B------:R-:W-:Y:S01]  /*2710*/  STL [R1+0x1890], R10 ;  /* 0x0018900a01007387 */ /* 0x000fe20000100800 */
[----:B------:R-:W-:-:S03]  /*2720*/  LEA.HI.X.SX32 R21, R18, R0, 0x1, P0 ;  /* 0x0000000012157211 */ /* 0x000fc600000f0eff */
[----:B------:R0:W3:Y:S01]  /*2730*/  LDG.E.U16 R4, [R4.64] ;  /* 0x0000000404047981 */ /* 0x0000e2000c1e1500 */
[-C--:B------:R-:W-:Y:S02]  /*2740*/  LEA R12, P0, R7, R2.reuse, 0x1 ;  /* 0x00000002070c7211 */ /* 0x080fe400078008ff */
[C---:B------:R-:W-:Y:S01]  /*2750*/  LEA R18, P1, R11.reuse, R2, 0x1 ;  /* 0x000000020b127211 */ /* 0x040fe200078208ff */
[----:B------:R0:W-:Y:S03]  /*2760*/  STL [R1+0x18], R13 ;  /* 0x0000180d01007387 */ /* 0x0001e60000100800 */
[-C--:B------:R-:W-:Y:S01]  /*2770*/  LEA.HI.X.SX32 R19, R11, R0.reuse, 0x1, P1 ;  /* 0x000000000b137211 */ /* 0x080fe200008f0eff */
[----:B------:R-:W2:Y:S01]  /*2780*/  LDG.E.U16 R20, [R20.64] ;  /* 0x0000000414147981 */ /* 0x000ea2000c1e1500 */
[----:B0-----:R-:W-:Y:S02]  /*2790*/  LEA.HI.X.SX32 R13, R7, R0, 0x1, P0 ;  /* 0x00000000070d7211 */ /* 0x001fe400000f0eff */
[C---:B-----5:R-:W-:Y:S01]  /*27a0*/  LEA R22, P0, R25.reuse, R2, 0x1 ;  /* 0x0000000219167211 */ /* 0x060fe200078008ff */
[----:B------:R0:W5:Y:S03]  /*27b0*/  LDG.E.U16 R7, [R18.64] ;  /* 0x0000000412077981 */ /* 0x000166000c1e1500 */
[----:B------:R-:W-:Y:S01]  /*27c0*/  LEA.HI.X.SX32 R23, R25, R0, 0x1, P0 ;  /* 0x0000000019177211 */ /* 0x000fe200000f0eff */
[----:B------:R0:W5:Y:S04]  /*27d0*/  LDG.E.U16 R5, [R12.64] ;  /* 0x000000040c057981 */ /* 0x000168000c1e1500 */
[----:B------:R1:W5:Y:S01]  /*27e0*/  LDG.E.U16 R11, [R22.64] ;  /* 0x00000004160b7981 */ /* 0x000362000c1e1500 */
[----:B0-----:R-:W-:-:S04]  /*27f0*/  LEA R12, P0, R24, R2, 0x1 ;  /* 0x00000002180c7211 */ /* 0x001fc800078008ff */
[----:B------:R-:W-:-:S05]  /*2800*/  LEA.HI.X.SX32 R13, R24, R0, 0x1, P0 ;  /* 0x00000000180d7211 */ /* 0x000fca00000f0eff */
[----:B------:R0:W5:Y:S01]  /*2810*/  LDG.E.U16 R15, [R12.64] ;  /* 0x000000040c0f7981 */ /* 0x000162000c1e1500 */
[-C--:B----4-:R-:W-:Y:S02]  /*2820*/  LEA R24, P0, R26, R2.reuse, 0x1 ;  /* 0x000000021a187211 */ /* 0x090fe400078008ff */
[----:B------:R-:W-:-:S04]  /*2830*/  LEA R18, P1, R27, R2, 0x1 ;  /* 0x000000021b127211 */ /* 0x000fc800078208ff */
[-C--:B------:R-:W-:Y:S02]  /*2840*/  LEA.HI.X.SX32 R19, R27, R0.reuse, 0x1, P1 ;  /* 0x000000001b137211 */ /* 0x080fe400008f0eff */
[----:B------:R-:W-:Y:S02]  /*2850*/  LEA.HI.X.SX32 R25, R26, R0, 0x1, P0 ;  /* 0x000000001a197211 */ /* 0x000fe400000f0eff */
[C---:B0-----:R-:W-:Y:S01]  /*2860*/  LEA R12, P0, R28.reuse, R2, 0x1 ;  /* 0x000000021c0c7211 */ /* 0x041fe200078008ff */
[----:B-1----:R0:W4:Y:S03]  /*2870*/  LDG.E.U16 R17, [R18.64] ;  /* 0x0000000412117981 */ /* 0x002126000c1e1500 */
[----:B------:R-:W-:Y:S01]  /*2880*/  LEA.HI.X.SX32 R13, R28, R0, 0x1, P0 ;  /* 0x000000001c0d7211 */ /* 0x000fe200000f0eff */
[----:B------:R-:W4:Y:S01]  /*2890*/  LDG.E.U16 R24, [R24.64] ;  /* 0x0000000418187981 */ /* 0x000f22000c1e1500 */
[----:B------:R-:W-:-:S03]  /*28a0*/  LEA R22, P0, R3, R2, 0x1 ;  /* 0x0000000203167211 */ /* 0x000fc600078008ff */
[----:B------:R-:W4:Y:S01]  /*28b0*/  LDG.E.U16 R12, [R12.64] ;  /* 0x000000040c0c7981 */ /* 0x000f22000c1e1500 */
[----:B0-----:R-:W-:-:S04]  /*28c0*/  LEA R18, P1, R29, R2, 0x1 ;  /* 0x000000021d127211 */ /* 0x001fc800078208ff */
[----:B------:R-:W-:Y:S02]  /*28d0*/  LEA.HI.X.SX32 R19, R29, R0, 0x1, P1 ;  /* 0x000000001d137211 */ /* 0x000fe400008f0eff */
[C---:B------:R-:W-:Y:S02]  /*28e0*/  LEA R2, P1, R8.reuse, R2, 0x1 ;  /* 0x0000000208027211 */ /* 0x040fe400078208ff */
[-C--:B------:R-:W-:Y:S01]  /*28f0*/  LEA.HI.X.SX32 R23, R3, R0.reuse, 0x1, P0 ;  /* 0x0000000003177211 */ /* 0x080fe200000f0eff */
[----:B------:R-:W4:Y:S01]  /*2900*/  LDG.E.U16 R18, [R18.64] ;  /* 0x0000000412127981 */ /* 0x000f22000c1e1500 */
[----:B------:R-:W-:-:S03]  /*2910*/  LEA.HI.X.SX32 R3, R8, R0, 0x1, P1 ;  /* 0x0000000008037211 */ /* 0x000fc600008f0eff */
[----:B------:R-:W4:Y:S04]  /*2920*/  LDG.E.U16 R22, [R22.64] ;  /* 0x0000000416167981 */ /* 0x000f28000c1e1500 */
[----:B------:R0:W4:Y:S04]  /*2930*/  LDG.E.U16 R2, [R2.64] ;  /* 0x0000000402027981 */ /* 0x000128000c1e1500 */
[----:B------:R-:W0:Y:S04]  /*2940*/  S2R R27, SR_TID.X ;  /* 0x00000000001b7919 */ /* 0x000e280000002100 */
[----:B--2---:R-:W-:Y:S04]  /*2950*/  STL [R1+0x1894], R16 ;  /* 0x0018941001007387 */ /* 0x004fe80000100800 */
[----:B------:R-:W-:Y:S04]  /*2960*/  STL [R1+0x1898], R20 ;  /* 0x0018981401007387 */ /* 0x000fe80000100800 */
[----:B---3--:R-:W-:Y:S04]  /*2970*/  STL [R1+0x189c], R4 ;  /* 0x00189c0401007387 */ /* 0x008fe80000100800 */
[----:B-----5:R-:W-:Y:S04]  /*2980*/  STL [R1+0x18a0], R5 ;  /* 0x0018a00501007387 */ /* 0x020fe80000100800 */
[----:B------:R-:W-:Y:S04]  /*2990*/  STL [R1+0x1870], R7 ;  /* 0x0018700701007387 */ /* 0x000fe80000100800 */
[----:B------:R-:W1:Y:S04]  /*29a0*/  S2R R28, SR_TID.X ;  /* 0x00000000001c7919 */ /* 0x000e680000002100 */
[----:B------:R-:W-:Y:S04]  /*29b0*/  STL [R1+0x1874], R11 ;  /* 0x0018740b01007387 */ /* 0x000fe80000100800 */
[----:B------:R-:W-:Y:S01]  /*29c0*/  STL [R1+0x1878], R15 ;  /* 0x0018780f01007387 */ /* 0x000fe20000100800 */
[----:B0-----:R-:W-:-:S02]  /*29d0*/  SHF.R.S32.HI R3, RZ, 0x6, R27 ;  /* 0x00000006ff037819 */ /* 0x001fc4000001141b */
[----:B-1----:R-:W-:-:S05]  /*29e0*/  LOP3.LUT R28, R28, 0x3f, RZ, 0xc0, !PT ;  /* 0x0000003f1c1c7812 */ /* 0x002fca00078ec0ff */
[----:B------:R-:W-:Y:S01]  /*29f0*/  IMAD.SHL.U32 R0, R28, 0x2, RZ ;  /* 0x000000021c007824 */ /* 0x000fe200078e00ff */
[----:B----4-:R-:W-:Y:S04]  /*2a00*/  STL [R1+0x187c], R17 ;  /* 0x00187c1101007387 */ /* 0x010fe80000100800 */
[----:B------:R-:W-:Y:S04]  /*2a10*/  STL [R1+0x1880], R24 ;  /* 0x0018801801007387 */ /* 0x000fe80000100800 */
[----:B------:R-:W-:Y:S04]  /*2a20*/  STL [R1+0x18a4], R12 ;  /* 0x0018a40c01007387 */ /* 0x000fe80000100800 */
[----:B------:R-:W-:Y:S04]  /*2a30*/  STL [R1+0x18a8], R18 ;  /* 0x0018a81201007387 */ /* 0x000fe80000100800 */
[----:B------:R-:W-:Y:S04]  /*2a40*/  STL [R1+0x18b4], R22 ;  /* 0x0018b41601007387 */ /* 0x000fe80000100800 */
[----:B------:R-:W-:Y:S04]  /*2a50*/  STL [R1+0x18b8], R2 ;  /* 0x0018b80201007387 */ /* 0x000fe80000100800 */
[----:B------:R0:W-:Y:S04]  /*2a60*/  STL [R1+0x18bc], R27 ;  /* 0x0018bc1b01007387 */ /* 0x0001e80000100800 */
[----:B0-----:R-:W2:Y:S04]  /*2a70*/  LDL.LU R27, [R1+0x158] ;  /* 0x00015800011b7983 */ /* 0x001ea80000300800 */
[----:B------:R-:W3:Y:S04]  /*2a80*/  LDL.LU R2, [R1+0x150] ;  /* 0x0001500001027983 */ /* 0x000ee80000300800 */
[----:B------:R-:W4:Y:S04]  /*2a90*/  LDL.LU R22, [R1+0x14c] ;  /* 0x00014c0001167983 */ /* 0x000f280000300800 */
[----:B------:R-:W5:Y:S04]  /*2aa0*/  LDL.LU R23, [R1+0x140] ;  /* 0x0001400001177983 */ /* 0x000f680000300800 */
[----:B------:R-:W2:Y:S04]  /*2ab0*/  LDL.LU R18, [R1+0x138] ;  /* 0x0001380001127983 */ /* 0x000ea80000300800 */
        /* <DEDUP_REMOVED lines=16> */
[----:B------:R-:W3:Y:S01]  /*2bc0*/  LDL.LU R9, [R1+0x6c] ;  /* 0x00006c0001097983 */ /* 0x000ee20000300800 */
[----:B------:R-:W-:-:S03]  /*2bd0*/  SGXT R3, R3, 0x1 ;  /* 0x000000010303781a */ /* 0x000fc60000000200 */
[----:B------:R-:W3:Y:S01]  /*2be0*/  LDL.LU R21, [R1+0x5c] ;  /* 0x00005c0001157983 */ /* 0x000ee20000300800 */
[----:B------:R-:W-:Y:S02]  /*2bf0*/  LOP3.LUT R0, R0, 0x90, R3, 0x78, !PT ;  /* 0x0000009000007812 */ /* 0x000fe400078e7803 */
[----:B------:R-:W-:Y:S01]  /*2c00*/  MOV R3, c[0x0][0x1d0] ;  /* 0x0000740000037a02 */ /* 0x000fe20000000f00 */
[----:B------:R-:W3:Y:S04]  /*2c10*/  LDL.LU R16, [R1+0x50] ;  /* 0x0000500001107983 */ /* 0x000ee80000300800 */
[----:B------:R-:W3:Y:S01]  /*2c20*/  LDL.LU R10, [R1+0x4c] ;  /* 0x00004c00010a7983 */ /* 0x000ee20000300800 */
[----:B------:R-:W-:-:S03]  /*2c30*/  ISETP.GE.AND P0, PT, R3, 0x1, PT ;  /* 0x000000010300780c */ /* 0x000fc60003f06270 */
[----:B------:R-:W4:Y:S04]  /*2c40*/  LDL.LU R6, [R1+0x48] ;  /* 0x0000480001067983 */ /* 0x000f280000300800 */
[----:B------:R-:W4:Y:S04]  /*2c50*/  LDL.LU R26, [R1+0x44] ;  /* 0x00004400011a7983 */ /* 0x000f280000300800 */
[----:B------:R-:W4:Y:S04]  /*2c60*/  LDL.LU R3, [R1+0x168] ;  /* 0x0001680001037983 */ /* 0x000f280000300800 */
[----:B--2---:R0:W-:Y:S04]  /*2c70*/  STS.U16 [R0+0x15400], R28 ;  /* 0x0154001c00007388 */ /* 0x0041e80000000400 */
[----:B0-----:R-:W2:Y:S04]  /*2c80*/  LDL.LU R28, [R1+0x40] ;  /* 0x00004000011c7983 */ /* 0x001ea80000300800 */
[----:B------:R0:W-:Y:S04]  /*2c90*/  STS.U16 [R0+0x15000], R14 ;  /* 0x0150000e00007388 */ /* 0x0001e80000000400 */
[----:B---3--:R1:W-:Y:S04]  /*2ca0*/  STS.U16 [R0+0x15800], R9 ;  /* 0x0158000900007388 */ /* 0x0083e80000000400 */
[----:B------:R3:W-:Y:S04]  /*2cb0*/  STS.U16 [R0+0x10400], R27 ;  /* 0x0104001b00007388 */ /* 0x0007e80000000400 */
[----:B0-----:R-:W2:Y:S04]  /*2cc0*/  LDL.LU R14, [R1+0x3c] ;  /* 0x00003c00010e7983 */ /* 0x001ea80000300800 */
[----:B-1----:R-:W2:Y:S04]  /*2cd0*/  LDL.LU R9, [R1+0x38] ;  /* 0x0000380001097983 */ /* 0x002ea80000300800 */
[----:B------:R0:W-:Y:S04]  /*2ce0*/  STS.U16 [R0+0x10800], R2 ;  /* 0x0108000200007388 */ /* 0x0001e80000000400 */
[----:B---3--:R-:W3:Y:S04]  /*2cf0*/  LDL.LU R27, [R1+0x34] ;  /* 0x00003400011b7983 */ /* 0x008ee80000300800 */
[----:B----4-:R1:W-:Y:S04]  /*2d00*/  STS.U16 [R0+0x10c00], R22 ;  /* 0x010c001600007388 */ /* 0x0103e80000000400 */
[----:B0-----:R-:W4:Y:S04]  /*2d10*/  LDL.LU R2, [R1+0x1ac] ;  /* 0x0001ac0001027983 */ /* 0x001f280000300800 */
[----:B-----5:R0:W-:Y:S04]  /*2d20*/  STS.U16 [R0+0x11000], R23 ;  /* 0x0110001700007388 */ /* 0x0201e80000000400 */
[----:B-1----:R-:W5:Y:S04]  /*2d30*/  LDL.LU R22, [R1+0x1a8] ;  /* 0x0001a80001167983 */ /* 0x002f680000300800 */
[----:B------:R1:W-:Y:S04]  /*2d40*/  STS.U16 [R0+0x11400], R18 ;  /* 0x0114001200007388 */ /* 0x0003e80000000400 */
[----:B0-----:R-:W3:Y:S04]  /*2d50*/  LDL.LU R23, [R1+0x19c] ;  /* 0x00019c0001177983 */ /* 0x001ee80000300800 */
[----:B------:R0:W-:Y:S04]  /*2d60*/  STS.U16 [R0+0x11800], R19 ;  /* 0x0118001300007388 */ /* 0x0001e80000000400 */
[----:B-1----:R-:W3:Y:S04]  /*2d70*/  LDL.LU R18, [R1+0x198] ;  /* 0x0001980001127983 */ /* 0x002ee80000300800 */
[----:B------:R1:W-:Y:S04]  /*2d80*/  STS.U16 [R0+0x11c00], R8 ;  /* 0x011c000800007388 */ /* 0x0003e80000000400 */
[----:B0-----:R-:W4:Y:S04]  /*2d90*/  LDL.LU R19, [R1+0x18c] ;  /* 0x00018c0001137983 */ /* 0x001f280000300800 */
[----:B------:R0:W-:Y:S04]  /*2da0*/  STS.U16 [R0+0x12000], R12 ;  /* 0x0120000c00007388 */ /* 0x0001e80000000400 */
[----:B-1----:R-:W5:Y:S04]  /*2db0*/  LDL.LU R8, [R1+0x188] ;  /* 0x0001880001087983 */ /* 0x002f680000300800 */
[----:B------:R1:W-:Y:S04]  /*2dc0*/  STS.U16 [R0+0x12400], R13 ;  /* 0x0124000d00007388 */ /* 0x0003e80000000400 */
[----:B0-----:R-:W5:Y:S04]  /*2dd0*/  LDL.LU R12, [R1+0x17c] ;  /* 0x00017c00010c7983 */ /* 0x001f680000300800 */
        /* <DEDUP_REMOVED lines=24> */
[----:B-1----:R-:W5:Y:S04]  /*2f60*/  LDL.LU R26, [R1+0x98] ;  /* 0x00009800011a7983 */ /* 0x002f680000300800 */
[----:B--2---:R0:W-:Y:S04]  /*2f70*/  STS.U16 [R0+0x17000], R28 ;  /* 0x0170001c00007388 */ /* 0x0041e80000000400 */
[----:B0-----:R-:W2:Y:S04]  /*2f80*/  LDL.LU R28, [R1+0x88] ;  /* 0x00008800011c7983 */ /* 0x001ea80000300800 */
[----:B------:R0:W-:Y:S04]  /*2f90*/  STS.U16 [R0+0x16000], R16 ;  /* 0x0160001000007388 */ /* 0x0001e80000000400 */
[----:B------:R1:W-:Y:S04]  /*2fa0*/  STS.U16 [R0+0x16400], R10 ;  /* 0x0164000a00007388 */ /* 0x0003e80000000400 */
[----:B------:R1:W-:Y:S04]  /*2fb0*/  STS.U16 [R0+0x16800], R6 ;  /* 0x0168000600007388 */ /* 0x0003e80000000400 */
[----:B0-----:R-:W2:Y:S04]  /*2fc0*/  LDL.LU R16, [R1+0x78] ;  /* 0x0000780001107983 */ /* 0x001ea80000300800 */
[----:B-1----:R-:W2:Y:S04]  /*2fd0*/  LDL.LU R10, [R1+0x68] ;  /* 0x00006800010a7983 */ /* 0x002ea80000300800 */
[----:B------:R0:W-:Y:S04]  /*2fe0*/  STS.U16 [R0+0x17400], R14 ;  /* 0x0174000e00007388 */ /* 0x0001e80000000400 */
[----:B------:R-:W2:Y:S04]  /*2ff0*/  LDL.LU R6, [R1+0x58] ;  /* 0x0000580001067983 */ /* 0x000ea80000300800 */
[----:B------:R1:W-:Y:S04]  /*3000*/  STS.U16 [R0+0x17800], R9 ;  /* 0x0178000900007388 */ /* 0x0003e80000000400 */
[----:B0-----:R-:W2:Y:S04]  /*3010*/  LDL.LU R14, [R1+0x30] ;  /* 0x00003000010e7983 */ /* 0x001ea80000300800 */
[----:B-1----:R-:W2:Y:S04]  /*3020*/  LDL.LU R9, [R1+0x2c] ;  /* 0x00002c0001097983 */ /* 0x002ea80000300800 */
[----:B------:R0:W-:Y:S04]  /*3030*/  STS.U16 [R0+0x10000], R3 ;  /* 0x0100000300007388 */ /* 0x0001e80000000400 */
[----:B---3--:R1:W-:Y:S01]  /*3040*/  STS.U16 [R0+0x17c00], R27 ;  /* 0x017c001b00007388 */ /* 0x0083e20000000400 */
[----:B0-----:R-:W-:-:S03]  /*3050*/  LOP3.LUT R3, R0, 0x20, RZ, 0x3c, !PT ;  /* 0x0000002000037812 */ /* 0x001fc600078e3cff */
[----:B-1----:R-:W3:Y:S04]  /*3060*/  LDL.LU R27, [R1+0x18bc] ;  /* 0x0018bc00011b7983 */ /* 0x002ee80000300800 */
[----:B----4-:R0:W-:Y:S04]  /*3070*/  STS.U16 [R3+0x10100], R2 ;  /* 0x0101000203007388 */ /* 0x0101e80000000400 */
[----:B-----5:R1:W-:Y:S04]  /*3080*/  STS.U16 [R3+0x10500], R22 ;  /* 0x0105001603007388 */ /* 0x0203e80000000400 */
[----:B------:R4:W-:Y:S04]  /*3090*/  STS.U16 [R3+0x11500], R8 ;  /* 0x0115000803007388 */ /* 0x0009e80000000400 */
[----:B0-----:R-:W5:Y:S04]  /*30a0*/  LDL.LU R2, [R1+0x18b8] ;  /* 0x0018b80001027983 */ /* 0x001f680000300800 */
[----:B-1----:R-:W3:Y:S04]  /*30b0*/  LDL.LU R22, [R1+0x28] ;  /* 0x0000280001167983 */ /* 0x002ee80000300800 */
[----:B----4-:R-:W4:Y:S04]  /*30c0*/  LDL.LU R8, [R1+0x24] ;  /* 0x0000240001087983 */ /* 0x010f280000300800 */
[----:B------:R0:W-:Y:S04]  /*30d0*/  STS.U16 [R3+0x14d00], R26 ;  /* 0x014d001a03007388 */ /* 0x0001e80000000400 */
[----:B0-----:R-:W4:Y:S04]  /*30e0*/  LDL.LU R26, [R1+0x20] ;  /* 0x00002000011a7983 */ /* 0x001f280000300800 */
[----:B--2---:R0:W-:Y:S04]  /*30f0*/  STS.U16 [R3+0x15100], R28 ;  /* 0x0151001c03007388 */ /* 0x0041e80000000400 */
[----:B0-----:R-:W2:Y:S04]  /*3100*/  LDL.LU R28, [R1+0x18] ;  /* 0x00001800011c7983 */ /* 0x001ea80000300800 */
[----:B------:R0:W-:Y:S04]  /*3110*/  STS.U16 [R3+0x10d00], R18 ;  /* 0x010d001203007388 */ /* 0x0001e80000000400 */
[----:B------:R1:W-:Y:S04]  /*3120*/  STS.U16 [R3+0x11900], R12 ;  /* 0x0119000c03007388 */ /* 0x0003e80000000400 */
[----:B------:R1:W-:Y:S04]  /*3130*/  STS.U16 [R3+0x13d00], R5 ;  /* 0x013d000503007388 */ /* 0x0003e80000000400 */
[----:B0-----:R-:W5:Y:S04]  /*3140*/  LDL.LU R18, [R1+0x1c4] ;  /* 0x0001c40001127983 */ /* 0x001f680000300800 */
[----:B-1----:R-:W5:Y:S04]  /*3150*/  LDL.LU R12, [R1+0x1bc] ;  /* 0x0001bc00010c7983 */ /* 0x002f680000300800 */
[----:B------:R0:W-:Y:S04]  /*3160*/  STS.U16 [R3+0x14100], R4 ;  /* 0x0141000403007388 */ /* 0x0001e80000000400 */
[----:B------:R-:W5:Y:S04]  /*3170*/  LDL.LU R5, [R1+0x1b8] ;  /* 0x0001b80001057983 */ /* 0x000f680000300800 */
        /* <DEDUP_REMOVED lines=34> */
[----:B---3--:R0:W-:Y:S04]  /*33a0*/  STS.U16 [R3+0x16900], R22 ;  /* 0x0169001603007388 */ /* 0x0081e80000000400 */
[----:B-1----:R-:W3:Y:S04]  /*33b0*/  LDL.LU R21, [R1+0x54] ;  /* 0x0000540001157983 */ /* 0x002ee80000300800 */
[----:B----4-:R1:W-:Y:S04]  /*33c0*/  STS.U16 [R3+0x17100], R26 ;  /* 0x0171001a03007388 */ /* 0x0103e80000000400 */
[----:B0-----:R-:W4:Y:S04]  /*33d0*/  LDL.LU R22, [R1+0x18b4] ;  /* 0x0018b40001167983 */ /* 0x001f280000300800 */
[----:B-1----:R-:W3:Y:S04]  /*33e0*/  LDL.LU R26, [R1+0x18b0] ;  /* 0x0018b000011a7983 */ /* 0x002ee80000300800 */
[----:B--2---:R0:W-:Y:S04]  /*33f0*/  STS.U16 [R3+0x17500], R28 ;  /* 0x0175001c03007388 */ /* 0x0041e80000000400 */
[----:B0-----:R-:W2:Y:S04]  /*3400*/  LDL.LU R28, [R1+0x18ac] ;  /* 0x0018ac00011c7983 */ /* 0x001ea80000300800 */
[----:B------:R0:W-:Y:S02]  /*3410*/  STS.U16 [R3+0x16d00], R8 ;  /* 0x016d000803007388 */ /* 0x0001e40000000400 */
[----:B0-----:R-:W-:-:S02]  /*3420*/  LOP3.LUT R8, R0, 0x40, RZ, 0x3c, !PT ;  /* 0x0000004000087812 */ /* 0x001fc400078e3cff */
[----:B---3--:R-:W-:Y:S04]  /*3430*/  STS.U16 [R3+0x17d00], R26 ;  /* 0x017d001a03007388 */ /* 0x008fe80000000400 */
[----:B--2---:R0:W-:Y:S04]  /*3440*/  STS.U16 [R3+0x17900], R28 ;  /* 0x0179001c03007388 */ /* 0x0041e80000000400 */
[----:B-----5:R1:W-:Y:S04]  /*3450*/  STS.U16 [R8+0x10200], R18 ;  /* 0x0102001208007388 */ /* 0x0203e80000000400 */
[----:B0-----:R-:W2:Y:S04]  /*3460*/  LDL.LU R28, [R1+0x114] ;  /* 0x00011400011c7983 */ /* 0x001ea80000300800 */
[----:B------:R-:W3:Y:S04]  /*3470*/  LDL.LU R26, [R1+0x13c] ;  /* 0x00013c00011a7983 */ /* 0x000ee80000300800 */
[----:B------:R-:W5:Y:S04]  /*3480*/  LDL.LU R3, [R1+0x128] ;  /* 0x0001280001037983 */ /* 0x000f680000300800 */
[----:B-1----:R-:W4:Y:S04]  /*3490*/  LDL.LU R18, [R1+0x18a8] ;  /* 0x0018a80001127983 */ /* 0x002f280000300800 */
[----:B------:R0:W-:Y:S04]  /*34a0*/  STS.U16 [R8+0x10600], R12 ;  /* 0x0106000c08007388 */ /* 0x0001e80000000400 */
[----:B------:R1:W-:Y:S04]  /*34b0*/  STS.U16 [R8+0x10a00], R5 ;  /* 0x010a000508007388 */ /* 0x0003e80000000400 */
[----:B------:R1:W-:Y:S04]  /*34c0*/  STS.U16 [R8+0x10e00], R4 ;  /* 0x010e000408007388 */ /* 0x0003e80000000400 */
[----:B0-----:R-:W4:Y:S04]  /*34d0*/  LDL.LU R12, [R1+0x18a4] ;  /* 0x0018a400010c7983 */ /* 0x001f280000300800 */
[----:B-1----:R-:W4:Y:S04]  /*34e0*/  LDL.LU R5, [R1+0x18a0] ;  /* 0x0018a00001057983 */ /* 0x002f280000300800 */
[----:B------:R-:W4:Y:S04]  /*34f0*/  LDL.LU R4, [R1+0x189c] ;  /* 0x00189c0001047983 */ /* 0x000f280000300800 */
        /* <DEDUP_REMOVED lines=17> */
[----:B------:R0:W-:Y:S04]  /*3610*/  STS.U16 [R8+0x15600], R11 ;  /* 0x0156000b08007388 */ /* 0x0001e80000000400 */
[----:B------:R-:W4:Y:S04]  /*3620*/  LDL.LU R15, [R1+0x1c0] ;  /* 0x0001c000010f7983 */ /* 0x000f280000300800 */
[----:B------:R1:W-:Y:S04]  /*3630*/  STS.U16 [R8+0x15a00], R7 ;  /* 0x015a000708007388 */ /* 0x0003e80000000400 */
[----:B0-----:R-:W4:Y:S04]  /*3640*/  LDL.LU R11, [R1+0x1b0] ;  /* 0x0001b000010b7983 */ /* 0x001f280000300800 */
[----:B-1----:R-:W4:Y:S04]  /*3650*/  LDL.LU R7, [R1+0x1a0] ;  /* 0x0001a00001077983 */ /* 0x002f280000300800 */
[----:B------:R-:W-:Y:S04]  /*3660*/  STS.U16 [R8+0x13600], R23 ;  /* 0x0136001708007388 */ /* 0x000fe80000000400 */
[----:B------:R-:W-:Y:S04]  /*3670*/  STS.U16 [R8+0x13a00], R19 ;  /* 0x013a001308007388 */ /* 0x000fe80000000400 */
[----:B------:R-:W-:Y:S04]  /*3680*/  STS.U16 [R8+0x13e00], R13 ;  /* 0x013e000d08007388 */ /* 0x000fe80000000400 */
[----:B------:R-:W-:Y:S04]  /*3690*/  STS.U16 [R8+0x14200], R29 ;  /* 0x0142001d08007388 */ /* 0x000fe80000000400 */
[----:B------:R-:W-:Y:S04]  /*36a0*/  STS.U16 [R8+0x14a00], R25 ;  /* 0x014a001908007388 */ /* 0x000fe80000000400 */
[----:B------:R-:W-:Y:S01]  /*36b0*/  STS.U16 [R8+0x15e00], R21 ;  /* 0x015e001508007388 */ /* 0x000fe20000000400 */
[----:B------:R-:W-:-:S03]  /*36c0*/  LOP3.LUT R0, R0, 0x60, RZ, 0x3c, !PT ;  /* 0x0000006000007812 */ /* 0x000fc600078e3cff */
[----:B--2---:R-:W-:Y:S04]  /*36d0*/  STS.U16 [R8+0x13200], R28 ;  /* 0x0132001c08007388 */ /* 0x004fe80000000400 */
[----:B---3--:R0:W-:Y:S04]  /*36e0*/  STS.U16 [R8+0x12a00], R26 ;  /* 0x012a001a08007388 */ /* 0x0081e80000000400 */
[----:B-----5:R1:W-:Y:S04]  /*36f0*/  STS.U16 [R8+0x12e00], R3 ;  /* 0x012e000308007388 */ /* 0x0203e80000000400 */
[----:B0-----:R-:W2:Y:S04]  /*3700*/  LDL.LU R26, [R1+0xe0] ;  /* 0x0000e000011a7983 */ /* 0x001ea80000300800 */
[----:B-1----:R-:W3:Y:S04]  /*3710*/  LDL.LU R3, [R1+0xd0] ;  /* 0x0000d00001037983 */ /* 0x002ee80000300800 */
[----:B------:R-:W5:Y:S04]  /*3720*/  LDL.LU R28, [R1+0xc0] ;  /* 0x0000c000011c7983 */ /* 0x000f680000300800 */
[----:B------:R-:W5:Y:S04]  /*3730*/  LDL.LU R23, [R1+0xb0] ;  /* 0x0000b00001177983 */ /* 0x000f680000300800 */
[----:B------:R-:W5:Y:S04]  /*3740*/  LDL.LU R19, [R1+0xa0] ;  /* 0x0000a00001137983 */ /* 0x000f680000300800 */
[----:B------:R-:W5:Y:S04]  /*3750*/  LDL.LU R13, [R1+0x90] ;  /* 0x00009000010d7983 */ /* 0x000f680000300800 */
[----:B------:R-:W5:Y:S04]  /*3760*/  LDL.LU R29, [R1+0x80] ;  /* 0x00008000011d7983 */ /* 0x000f680000300800 */
[----:B------:R-:W5:Y:S04]  /*3770*/  LDL.LU R25, [R1+0x70] ;  /* 0x0000700001197983 */ /* 0x000f680000300800 */
[----:B------:R-:W5:Y:S04]  /*3780*/  LDL.LU R21, [R1+0x60] ;  /* 0x0000600001157983 */ /* 0x000f680000300800 */
[----:B----4-:R-:W-:Y:S04]  /*3790*/  STS.U16 [R8+0x17a00], R4 ;  /* 0x017a000408007388 */ /* 0x010fe80000000400 */
[----:B------:R-:W-:Y:S04]  /*37a0*/  STS.U16 [R8+0x17600], R20 ;  /* 0x0176001408007388 */ /* 0x000fe80000000400 */
[----:B------:R-:W-:Y:S04]  /*37b0*/  STS.U16 [R8+0x17200], R16 ;  /* 0x0172001008007388 */ /* 0x000fe80000000400 */
[----:B------:R-:W-:Y:S04]  /*37c0*/  STS.U16 [R8+0x16e00], R10 ;  /* 0x016e000a08007388 */ /* 0x000fe80000000400 */
[----:B------:R-:W-:Y:S04]  /*37d0*/  STS.U16 [R8+0x17e00], R5 ;  /* 0x017e000508007388 */ /* 0x000fe80000000400 */
[----:B------:R-:W-:Y:S04]  /*37e0*/  STS.U16 [R8+0x16a00], R6 ;  /* 0x016a000608007388 */ /* 0x000fe80000000400 */
[----:B------:R-:W-:Y:S04]  /*37f0*/  STS.U16 [R8+0x16600], R14 ;  /* 0x0166000e08007388 */ /* 0x000fe80000000400 */
[----:B------:R0:W-:Y:S04]  /*3800*/  STS.U16 [R8+0x16200], R9 ;  /* 0x0162000908007388 */ /* 0x0001e80000000400 */
[----:B0-----:R-:W4:Y:S04]  /*3810*/  LDL.LU R9, [R1+0xf4] ;  /* 0x0000f40001097983 */ /* 0x001f280000300800 */
[----:B------:R-:W4:Y:S04]  /*3820*/  LDL.LU R14, [R1+0x108] ;  /* 0x00010800010e7983 */ /* 0x000f280000300800 */
[----:B------:R-:W4:Y:S04]  /*3830*/  LDL.LU R6, [R1+0x120] ;  /* 0x0001200001067983 */ /* 0x000f280000300800 */
[----:B------:R-:W4:Y:S04]  /*3840*/  LDL.LU R10, [R1+0x134] ;  /* 0x00013400010a7983 */ /* 0x000f280000300800 */
[----:B------:R-:W4:Y:S04]  /*3850*/  LDL.LU R16, [R1+0x148] ;  /* 0x0001480001107983 */ /* 0x000f280000300800 */
[----:B------:R-:W4:Y:S04]  /*3860*/  LDL.LU R20, [R1+0x160] ;  /* 0x0001600001147983 */ /* 0x000f280000300800 */
[----:B------:R-:W4:Y:S04]  /*3870*/  LDL.LU R4, [R1+0x170] ;  /* 0x0001700001047983 */ /* 0x000f280000300800 */
[----:B------:R-:W4:Y:S04]  /*3880*/  LDL.LU R5, [R1+0x190] ;  /* 0x0001900001057983 */ /* 0x000f280000300800 */
        /* <DEDUP_REMOVED lines=9> */
[----:B0-----:R-:W4:Y:S04]  /*3920*/  LDL.LU R11, [R1+0x1874] ;  /* 0x00187400010b7983 */ /* 0x001f280000300800 */
[----:B-1----:R-:W4:Y:S04]  /*3930*/  LDL.LU R7, [R1+0x1870] ;  /* 0x0018700001077983 */ /* 0x002f280000300800 */
[----:B------:R-:W-:Y:S04]  /*3940*/  STS.U16 [R0+0x16f00], R12 ;  /* 0x016f000c00007388 */ /* 0x000fe80000000400 */
[----:B------:R-:W-:Y:S04]  /*3950*/  STS.U16 [R0+0x17300], R18 ;  /* 0x0173001200007388 */ /* 0x000fe80000000400 */
[----:B------:R-:W-:Y:S04]  /*3960*/  STS.U16 [R0+0x17700], R22 ;  /* 0x0177001600007388 */ /* 0x000fe80000000400 */
[----:B------:R0:W-:Y:S02]  /*3970*/  STS.U16 [R0+0x17b00], R2 ;  /* 0x017b000200007388 */ /* 0x0001e40000000400 */
[----:B0-----:R-:W-:-:S02]  /*3980*/  MOV R2, 0xff800000 ;  /* 0xff80000000027802 */ /* 0x001fc40000000f00 */
[----:B--2---:R-:W-:Y:S04]  /*3990*/  STS.U16 [R0+0x13b00], R26 ;  /* 0x013b001a00007388 */ /* 0x004fe80000000400 */
[----:B---3--:R0:W-:Y:S04]  /*39a0*/  STS.U16 [R0+0x13f00], R3 ;  /* 0x013f000300007388 */ /* 0x0081e80000000400 */
[----:B-----5:R-:W-:Y:S04]  /*39b0*/  STS.U16 [R0+0x14300], R28 ;  /* 0x0143001c00007388 */ /* 0x020fe80000000400 */
[----:B------:R-:W-:Y:S04]  /*39c0*/  STS.U16 [R0+0x14700], R23 ;  /* 0x0147001700007388 */ /* 0x000fe80000000400 */
[----:B------:R-:W-:Y:S04]  /*39d0*/  STS.U16 [R0+0x14b00], R19 ;  /* 0x014b001300007388 */ /* 0x000fe80000000400 */
[----:B------:R-:W-:Y:S04]  /*39e0*/  STS.U16 [R0+0x14f00], R13 ;  /* 0x014f000d00007388 */ /* 0x000fe80000000400 */
[----:B------:R-:W-:Y:S04]  /*39f0*/  STS.U16 [R0+0x15300], R29 ;  /* 0x0153001d00007388 */ /* 0x000fe80000000400 */
[----:B------:R-:W-:Y:S04]  /*3a00*/  STS.U16 [R0+0x15700], R25 ;  /* 0x0157001900007388 */ /* 0x000fe80000000400 */
[----:B------:R-:W-:Y:S01]  /*3a10*/  STS.U16 [R0+0x15b00], R21 ;  /* 0x015b001500007388 */ /* 0x000fe20000000400 */
[----:B0-----:R-:W-:-:S03]  /*3a20*/  IMAD.MOV.U32 R3, RZ, RZ, -0x800000 ;  /* 0xff800000ff037424 */ /* 0x001fc600078e00ff */
[----:B----4-:R-:W-:Y:S04]  /*3a30*/  STS.U16 [R0+0x13700], R9 ;  /* 0x0137000900007388 */ /* 0x010fe80000000400 */
[----:B------:R-:W-:Y:S04]  /*3a40*/  STS.U16 [R0+0x13300], R14 ;  /* 0x0133000e00007388 */ /* 0x000fe80000000400 */
        /* <DEDUP_REMOVED lines=11> */
[----:B------:R0:W-:Y:S02]  /*3b00*/  STS.U16 [R0+0x17f00], R7 ;  /* 0x017f000700007388 */ /* 0x0001e40000000400 */
[----:B0-----:R-:W-:-:S05]  /*3b10*/  MOV R0, 0x3f800000 ;  /* 0x3f80000000007802 */ /* 0x001fca0000000f00 */
[----:B------:R0:W-:Y:S04]  /*3b20*/  STL [R1+0x834], R0 ;  /* 0x0008340001007387 */ /* 0x0001e80000100800 */
[----:B------:R-:W-:Y:S01]  /*3b30*/  STL [R1+0x3d8], R3 ;  /* 0x0003d80301007387 */ /* 0x000fe20000100800 */
[----:B0-----:R-:W-:-:S03]  /*3b40*/  MOV R0, 0xff800000 ;  /* 0xff80000000007802 */ /* 0x001fc60000000f00 */
[----:B------:R-:W-:Y:S04]  /*3b50*/  STL [R1+0x3d4], R2 ;  /* 0x0003d40201007387 */ /* 0x000fe80000100800 */
[----:B------:R-:W-:Y:S04]  /*3b60*/  STL [R1+0x3d0], R0 ;  /* 0x0003d00001007387 */ /* 0x000fe80000100800 */
[----:B------:R-:W-:Y:S04]  /*3b70*/  STL [R1+0x3cc], R3 ;  /* 0x0003cc0301007387 */ /* 0x000fe80000100800 */
[----:B------:R-:W-:Y:S04]  /*3b80*/  STL [R1+0x3c8], R2 ;  /* 0x0003c80201007387 */ /* 0x000fe80000100800 */
[----:B------:R0:W-:Y:S04]  /*3b90*/  STL [R1+0x3c4], R0 ;  /* 0x0003c40001007387 */ /* 0x0001e80000100800 */
[----:B------:R1:W-:Y:S04]  /*3ba0*/  STL [R1+0x3c0], R3 ;  /* 0x0003c00301007387 */ /* 0x0003e80000100800 */
[----:B------:R2:W-:Y:S01]  /*3bb0*/  STL [R1+0x3bc], R2 ;  /* 0x0003bc0201007387 */ /* 0x0005e20000100800 */
[----:B0-----:R-:W-:Y:S01]  /*3bc0*/  IMAD.MOV.U32 R0, RZ, RZ, 0x3f800000 ;  /* 0x3f800000ff007424 */ /* 0x001fe200078e00ff */
[----:B-1----:R-:W-:-:S04]  /*3bd0*/  MOV R3, 0x3f800000 ;  /* 0x3f80000000037802 */ /* 0x002fc80000000f00 */
[----:B------:R-:W-:Y:S01]  /*3be0*/  STL [R1+0x838], R0 ;  /* 0x0008380001007387 */ /* 0x000fe20000100800 */
[----:B--2---:R-:W-:-:S03]  /*3bf0*/  MOV R2, 0x3f800000 ;  /* 0x3f80000000027802 */ /* 0x004fc60000000f00 */
[----:B------:R-:W-:Y:S04]  /*3c00*/  STL [R1+0x83c], R3 ;  /* 0x00083c0301007387 */ /* 0x000fe80000100800 */
[----:B------:R-:W-:Y:S04]  /*3c10*/  STL [R1+0x844], R2 ;  /* 0x0008440201007387 */ /* 0x000fe80000100800 */
[----:B------:R-:W-:Y:S04]  /*3c20*/  STL [R1+0x848], R0 ;  /* 0x0008480001007387 */ /* 0x000fe80000100800 */
[----:B------:R-:W-:Y:S04]  /*3c30*/  STL [R1+0x84c], R3 ;  /* 0x00084c0301007387 */ /* 0x000fe80000100800 */
[----:B------:R0:W-:Y:S04]  /*3c40*/  STL [R1+0x850], R2 ;  /* 0x0008500201007387 */ /* 0x0001e80000100800 */
[----:B------:R1:W-:Y:S04]  /*3c50*/  STL [R1+0x4e0], RZ ;  /* 0x0004e0ff01007387 */ /* 0x0003e80000100800 */
[----:B------:R1:W-:Y:S04]  /*3c60*/  STL [R1+0x840], R0 ;  /* 0x0008400001007387 */ /* 0x0003e80000100800 */
[----:B------:R1:W-:Y:S04]  /*3c70*/  STL [R1+0x4e4], RZ ;  /* 0x0004e4ff01007387 */ /* 0x0003e80000100800 */
        /* <DEDUP_REMOVED lines=125> */
[----:B------:R1:W-:Y:S01]  /*4450*/  STL [R1+0x6dc], RZ ;  /* 0x0006dcff01007387 */ /* 0x0003e20000100800 */
[C---:B------:R-:W-:Y:S01]  /*4460*/  LOP3.LUT R10, R27.reuse, 0x7f, RZ, 0xc0, !PT ;  /* 0x0000007f1b0a7812 */ /* 0x040fe200078ec0ff */
[----:B0-----:R-:W-:Y:S01]  /*4470*/  IMAD.SHL.U32 R2, R27, 0x4, RZ ;  /* 0x000000041b027824 */ /* 0x001fe200078e00ff */
[----:B------:R-:W-:Y:S05]  /*4480*/  @!P0 BRA `(.L_x_0) ;  /* 0x00038d5000008947 */ /* 0x000fea0003800000 */
[----:B------:R-:W0:Y:S01]  /*4490*/  S2R R21, SR_CTAID.Y ;  /* 0x0000000000157919 */ /* 0x000e220000002600 */
[----:B-1----:R-:W-:Y:S01]  /*44a0*/  SHF.R.U32.HI R0, RZ, 0x3, R10 ;  /* 0x00000003ff007819 */ /* 0x002fe2000001160a */
[----:B------:R-:W-:Y:S01]  /*44b0*/  IMAD R9, R10, c[0x0][0x1b4], RZ ;  /* 0x00006d000a097a24 */ /* 0x000fe200078e02ff */
[----:B------:R-:W-:-:S02]  /*44c0*/  LOP3.LUT R7, R27, 0x1c, RZ, 0xc0, !PT ;  /* 0x0000001c1b077812 */ /* 0x000fc400078ec0ff */
[----:B------:R-:W-:Y:S01]  /*44d0*/  LOP3.LUT R2, R2, 0x7c, RZ, 0xc0, !PT ;  /* 0x0000007c02027812 */ /* 0x000fe200078ec0ff */
[C---:B------:R-:W-:Y:S01]  /*44e0*/  IMAD.SHL.U32 R3, R9.reuse, 0x2, RZ ;  /* 0x0000000209037824 */ /* 0x040fe200078e00ff */
[----:B------:R-:W-:Y:S01]  /*44f0*/  LOP3.LUT R5, R0, 0xc, RZ, 0xc0, !PT ;  /* 0x0000000c00057812 */ /* 0x000fe200078ec0ff */
[----:B------:R-:W-:Y:S01]  /*4500*/  IMAD.HI R9, R9, 0x2, RZ ;  /* 0x0000000209097827 */ /* 0x000fe200078e02ff */
[----:B------:R-:W-:Y:S02]  /*4510*/  LOP3.LUT R6, R27, 0x60, RZ, 0xc0, !PT ;  /* 0x000000601b067812 */ /* 0x000fe400078ec0ff */
[C---:B------:R-:W-:Y:S02]  /*4520*/  LEA R8, R7.reuse, R2, 0x6 ;  /* 0x0000000207087211 */ /* 0x040fe400078e30ff */
[----:B------:R-:W-:Y:S02]  /*4530*/  SHF.L.U32 R2, R7, 0x2, RZ ;  /* 0x0000000207027819 */ /* 0x000fe400000006ff */
[----:B------:R-:W-:-:S02]  /*4540*/  SHF.R.U32.HI R7, RZ, 0x1, R6 ;  /* 0x00000001ff077819 */ /* 0x000fc40000011606 */
[----:B------:R-:W-:-:S04]  /*4550*/  LOP3.LUT R11, R27, 0x7, RZ, 0xc0, !PT ;  /* 0x000000071b0b7812 */ /* 0x000fc800078ec0ff */
[C---:B------:R-:W-:Y:S01]  /*4560*/  LEA R6, R11.reuse, R6, 0x2 ;  /* 0x000000060b067211 */ /* 0x040fe200078e10ff */
[----:B------:R-:W-:Y:S02]  /*4570*/  IMAD R12, R11, 0x90, RZ ;  /* 0x000000900b0c7824 */ /* 0x000fe400078e02ff */
[----:B0-----:R-:W-:-:S05]  /*4580*/  IMAD R4, R21, c[0x0][0x1b0], RZ ;  /* 0x00006c0015047a24 */ /* 0x001fca00078e02ff */
[C---:B------:R-:W-:Y:S01]  /*4590*/  SHF.L.U32 R0, R4.reuse, 0x1, RZ ;  /* 0x0000000104007819 */ /* 0x040fe200000006ff */
[----:B------:R-:W-:-:S03]  /*45a0*/  IMAD.HI R4, R4, 0x2, RZ ;  /* 0x0000000204047827 */ /* 0x000fc600078e02ff */
[----:B------:R-:W-:Y:S01]  /*45b0*/  IADD3 R14, P2, P3, R3, c[0x0][0x170], R0 ;  /* 0x00005c00030e7a10 */ /* 0x000fe20007b5e000 */
[----:B------:R-:W-:Y:S01]  /*45c0*/  IMAD.MOV.U32 R3, RZ, RZ, c[0x0][0x1a8] ;  /* 0x00006a00ff037624 */ /* 0x000fe200078e00ff */
[----:B------:R-:W-:Y:S02]  /*45d0*/  IADD3 R0, R2, R5, RZ ;  /* 0x0000000502007210 */ /* 0x000fe40007ffe0ff */
[----:B------:R-:W-:Y:S01]  /*45e0*/  LOP3.LUT R2, R8, R7, RZ, 0x3c, !PT ;  /* 0x0000000708027212 */ /* 0x000fe200078e3cff */
[----:B------:R-:W-:Y:S01]  /*45f0*/  IMAD R8, R21, c[0x0][0x1a0], RZ ;  /* 0x0000680015087a24 */ /* 0x000fe200078e02ff */
[----:B------:R-:W-:Y:S01]  /*4600*/  SHF.L.U32 R7, R27, 0x1, RZ ;  /* 0x000000011b077819 */ /* 0x000fe200000006ff */
[----:B------:R0:W-:Y:S01]  /*4610*/  STL [R1+0x3dc], R0 ;  /* 0x0003dc0001007387 */ /* 0x0001e20000100800 */
[----:B------:R-:W-:Y:S02]  /*4620*/  IADD3.X R15, R9, c[0x0][0x174], R4, P2, P3 ;  /* 0x00005d00090f7a10 */ /* 0x000fe400017e6404 */
[----:B------:R-:W-:Y:S01]  /*4630*/  LEA R13, P0, R8, c[0x0][0x168], 0x1 ;  /* 0x00005a00080d7a11 */ /* 0x000fe200078008ff */
[----:B------:R1:W-:Y:S01]  /*4640*/  STL [R1+0x3b8], R2 ;  /* 0x0003b80201007387 */ /* 0x0003e20000100800 */
[----:B------:R-:W-:-:S02]  /*4650*/  SHF.L.U32 R5, R27, 0x8, RZ ;  /* 0x000000081b057819 */ /* 0x000fc400000006ff */
[----:B------:R-:W-:Y:S02]  /*4660*/  LEA.HI.X.SX32 R8, R8, c[0x0][0x16c], 0x1, P0 ;  /* 0x00005b0008087a11 */ /* 0x000fe400000f0eff */
[----:B------:R-:W-:Y:S01]  /*4670*/  MOV R4, c[0x0][0x1a4] ;  /* 0x0000690000047a02 */ /* 0x000fe20000000f00 */
[----:B0-----:R-:W-:Y:S01]  /*4680*/  IMAD R0, R10, c[0x0][0x1a8], RZ ;  /* 0x00006a000a007a24 */ /* 0x001fe200078e02ff */
[----:B------:R-:W-:Y:S02]  /*4690*/  SHF.L.U32 R10, R11, 0x4, RZ ;  /* 0x000000040b0a7819 */ /* 0x000fe400000006ff */
[----:B------:R-:W-:Y:S01]  /*46a0*/  LOP3.LUT R11, R12, 0x10, R7, 0x78, !PT ;  /* 0x000000100c0b7812 */ /* 0x000fe200078e7807 */
[----:B------:R-:W-:Y:S01]  /*46b0*/  IMAD R3, R3, 0x80, R0 ;  /* 0x0000008003037824 */ /* 0x000fe200078e0200 */
[----:B-1----:R-:W-:Y:S02]  /*46c0*/  LOP3.LUT R2, R27, 0x10, RZ, 0xc0, !PT ;  /* 0x000000101b027812 */ /* 0x002fe400078ec0ff */
[----:B------:R-:W-:-:S02]  /*46d0*/  LEA R18, P0, R0, R13, 0x1 ;  /* 0x0000000d00127211 */ /* 0x000fc400078008ff */
[C---:B------:R-:W-:Y:S01]  /*46e0*/  LEA R16, P1, R3.reuse, R13, 0x1 ;  /* 0x0000000d03107211 */ /* 0x040fe200078208ff */
[----:B------:R-:W-:Y:S01]  /*46f0*/  IMAD.SHL.U32 R2, R2, 0x40, RZ ;  /* 0x0000004002027824 */ /* 0x000fe200078e00ff */
[----:B------:R-:W-:Y:S02]  /*4700*/  LOP3.LUT R7, R10, 0x30, R7, 0x78, !PT ;  /* 0x000000300a077812 */ /* 0x000fe400078e7807 */
[-C--:B------:R-:W-:Y:S02]  /*4710*/  LEA.HI.X.SX32 R19, R0, R8.reuse, 0x1, P0 ;  /* 0x0000000800137211 */ /* 0x080fe400000f0eff */
[----:B------:R-:W-:Y:S01]  /*4720*/  LEA.HI.X.SX32 R17, R3, R8, 0x1, P1 ;  /* 0x0000000803117211 */ /* 0x000fe200008f0eff */
[----:B------:R-:W-:Y:S01]  /*4730*/  IMAD.MOV.U32 R8, RZ, RZ, -0x800000 ;  /* 0xff800000ff087424 */ /* 0x000fe200078e00ff */
[----:B------:R-:W-:Y:S01]  /*4740*/  LOP3.LUT R3, R11, R2, RZ, 0xfc, !PT ;  /* 0x000000020b037212 */ /* 0x000fe200078efcff */
[----:B------:R-:W-:Y:S01]  /*4750*/  STL.64 [R1+0x3a8], R18 ;  /* 0x0003a81201007387 */ /* 0x000fe20000100a00 */
[----:B------:R-:W-:-:S02]  /*4760*/  LEA R2, R6, R7, 0x7 ;  /* 0x0000000706027211 */ /* 0x000fc400078e38ff */
[----:B------:R-:W-:Y:S01]  /*4770*/  LEA R0, R6, R7, 0x6 ;  /* 0x0000000706007211 */ /* 0x000fe200078e30ff */
[----:B------:R-:W-:Y:S01]  /*4780*/  STL.64 [R1+0x3a0], R16 ;  /* 0x0003a01001007387 */ /* 0x000fe20000100a00 */
[----:B------:R-:W-:Y:S01]  /*4790*/  IMAD.MOV.U32 R6, RZ, RZ, -0x800000 ;  /* 0xff800000ff067424 */ /* 0x000fe200078e00ff */
[----:B------:R-:W-:Y:S02]  /*47a0*/  MOV R7, 0xff800000 ;  /* 0xff80000000077802 */ /* 0x000fe40000000f00 */
[----:B------:R-:W-:Y:S01]  /*47b0*/  STL.64 [R1+0x398], R14 ;  /* 0x0003980e01007387 */ /* 0x000fe20000100a00 */
[----:B------:R-:W-:Y:S02]  /*47c0*/  LOP3.LUT R5, R10, 0xf00, R5, 0xf8, !PT ;  /* 0x00000f000a057812 */ /* 0x000fe400078ef805 */
[----:B------:R-:W-:Y:S01]  /*47d0*/  LOP3.LUT P0, RZ, R27, 0x3, RZ, 0xc0, !PT ;  /* 0x000000031bff7812 */ /* 0x000fe2000780c0ff */
[----:B------:R0:W-:Y:S04]  /*47e0*/  STL [R1+0x394], R3 ;  /* 0x0003940301007387 */ /* 0x0001e80000100800 */
[----:B------:R1:W-:Y:S04]  /*47f0*/  STL [R1+0x3b4], R2 ;  /* 0x0003b40201007387 */ /* 0x0003e80000100800 */
[----:B------:R2:W-:Y:S01]  /*4800*/  STL [R1+0x3b0], R0 ;  /* 0x0003b00001007387 */ /* 0x0005e20000100800 */
[----:B0-----:R-:W-:-:S04]  /*4810*/  IMAD.MOV.U32 R3, RZ, RZ, c[0x0][0x1b8] ;  /* 0x00006e00ff037624 */ /* 0x001fc800078e00ff */
[C---:B------:R-:W-:Y:S01]  /*4820*/  IMAD R10, R3.reuse, 0x22, RZ ;  /* 0x00000022030a7824 */ /* 0x040fe200078e02ff */
[----:B-1----:R-:W-:Y:S01]  /*4830*/  MOV R2, RZ ;  /* 0x000000ff00027202 */ /* 0x002fe20000000f00 */
[C---:B------:R-:W-:Y:S01]  /*4840*/  IMAD R11, R3.reuse, 0x44, RZ ;  /* 0x00000044030b7824 */ /* 0x040fe200078e02ff */
[----:B--2---:R-:W-:Y:S01]  /*4850*/  MOV R0, 0x3f800000 ;  /* 0x3f80000000007802 */ /* 0x004fe20000000f00 */
[C---:B------:R-:W-:Y:S02]  /*4860*/  IMAD R16, R3.reuse, 0x8e, RZ ;  /* 0x0000008e03107824 */ /* 0x040fe400078e02ff */
[C---:B------:R-:W-:Y:S02]  /*4870*/  IMAD R17, R3.reuse, 0x12, RZ ;  /* 0x0000001203117824 */ /* 0x040fe400078e02ff */
[----:B------:R0:W-:Y:S01]  /*4880*/  STL [R1+0x834], R0 ;  /* 0x0008340001007387 */ /* 0x0001e20000100800 */
[C---:B------:R-:W-:Y:S02]  /*4890*/  IMAD R18, R3.reuse, 0x24, RZ ;  /* 0x0000002403127824 */ /* 0x040fe400078e02ff */
[C---:B------:R-:W-:Y:S01]  /*48a0*/  IMAD R19, R3.reuse, 0x48, RZ ;  /* 0x0000004803137824 */ /* 0x040fe200078e02ff */
[----:B------:R-:W-:Y:S01]  /*48b0*/  STL [R1+0x7f4], R6 ;  /* 0x0007f40601007387 */ /* 0x000fe20000100800 */
[----:B------:R-:W-:-:S02]  /*48c0*/  IMAD R20, R3, 0x90, RZ ;  /* 0x0000009003147824 */ /* 0x000fc400078e02ff */
[C---:B------:R-:W-:Y:S01]  /*48d0*/  IMAD R21, R3.reuse, 0x92, RZ ;  /* 0x0000009203157824 */ /* 0x040fe200078e02ff */
[----:B------:R-:W-:Y:S01]  /*48e0*/  STL [R1+0x7f8], R6 ;  /* 0x0007f80601007387 */ /* 0x000fe20000100800 */
[C---:B------:R-:W-:Y:S01]  /*48f0*/  IMAD R22, R3.reuse, 0x4a, RZ ;  /* 0x0000004a03167824 */ /* 0x040fe200078e02ff */
[----:B0-----:R-:W-:Y:S01]  /*4900*/  MOV R0, RZ ;  /* 0x000000ff00007202 */ /* 0x001fe20000000f00 */
[C---:B------:R-:W-:Y:S01]  /*4910*/  IMAD R23, R3.reuse, 0x94, RZ ;  /* 0x0000009403177824 */ /* 0x040fe200078e02ff */
[----:B------:R-:W-:Y:S01]  /*4920*/  STL [R1+0x7fc], R8 ;  /* 0x0007fc0801007387 */ /* 0x000fe20000100800 */
[C---:B------:R-:W-:Y:S02]  /*4930*/  IMAD R24, R3.reuse, 0x96, RZ ;  /* 0x0000009603187824 */ /* 0x040fe400078e02ff */
[C---:B------:R-:W-:Y:S01]  /*4940*/  IMAD R25, R3.reuse, 0x26, RZ ;  /* 0x0000002603197824 */ /* 0x040fe200078e02ff */
[----:B------:R-:W-:Y:S01]  /*4950*/  STL [R1+0x800], R7 ;  /* 0x0008000701007387 */ /* 0x000fe20000100800 */
[----:B------:R-:W-:-:S02]  /*4960*/  IMAD R26, R3, 0x4c, RZ ;  /* 0x0000004c031a7824 */ /* 0x000fc400078e02ff */
[C---:B------:R-:W-:Y:S01]  /*4970*/  IMAD R27, R3.reuse, 0x98, RZ ;  /* 0x00000098031b7824 */ /* 0x040fe200078e02ff */
[----:B------:R-:W-:Y:S01]  /*4980*/  STL [R1+0x804], R6 ;  /* 0x0008040601007387 */ /* 0x000fe20000100800 */
[C---:B------:R-:W-:Y:S02]  /*4990*/  IMAD R28, R3.reuse, 0x9a, RZ ;  /* 0x0000009a031c7824 */ /* 0x040fe400078e02ff */
[C---:B------:R-:W-:Y:S01]  /*49a0*/  IMAD R29, R3.reuse, 0x4e, RZ ;  /* 0x0000004e031d7824 */ /* 0x040fe200078e02ff */
[----:B------:R0:W-:Y:S01]  /*49b0*/  STL [R1+0x808], R8 ;  /* 0x0008080801007387 */ /* 0x0001e20000100800 */
[C---:B------:R-:W-:Y:S02]  /*49c0*/  IMAD R9, R3.reuse, 0x86, RZ ;  /* 0x0000008603097824 */ /* 0x040fe400078e02ff */
[C---:B------:R-:W-:Y:S01]  /*49d0*/  IMAD R12, R3.reuse, 0x88, RZ ;  /* 0x00000088030c7824 */ /* 0x040fe200078e02ff */
[----:B------:R1:W-:Y:S01]  /*49e0*/  STL [R1+0x80c], R7 ;  /* 0x00080c0701007387 */ /* 0x0003e20000100800 */
[----:B------:R-:W-:-:S02]  /*49f0*/  IMAD R13, R3, 0x8a, RZ ;  /* 0x0000008a030d7824 */ /* 0x000fc400078e02ff */
[C---:B------:R-:W-:Y:S01]  /*4a00*/  IMAD R14, R3.reuse, 0x46, RZ ;  /* 0x00000046030e7824 */ /* 0x040fe200078e02ff */
[----:B------:R-:W-:Y:S01]  /*4a10*/  STL [R1+0x814], RZ ;  /* 0x000814ff01007387 */ /* 0x000fe20000100800 */
[----:B------:R-:W-:Y:S02]  /*4a20*/  IMAD R15, R3, 0x8c, RZ ;  /* 0x0000008c030f7824 */ /* 0x000fe400078e02ff */
[----:B0-----:R-:W-:Y:S01]  /*4a30*/  IMAD.MOV.U32 R8, RZ, RZ, 0x3f800000 ;  /* 0x3f800000ff087424 */ /* 0x001fe200078e00ff */
[----:B------:R0:W-:Y:S01]  /*4a40*/  STL [R1+0x810], R6 ;  /* 0x0008100601007387 */ /* 0x0001e20000100800 */
[----:B-1----:R-:W-:Y:S02]  /*4a50*/  MOV R7, 0x3f800000 ;  /* 0x3f80000000077802 */ /* 0x002fe40000000f00 */
[----:B0-----:R-:W-:-:S05]  /*4a60*/  MOV R6, 0x3f800000 ;  /* 0x3f80000000067802 */ /* 0x001fca0000000f00 */
[----:B------:R-:W-:Y:S04]  /*4a70*/  STL [R1+0x838], R6 ;  /* 0x0008380601007387 */ /* 0x000fe80000100800 */
[----:B------:R-:W-:Y:S04]  /*4a80*/  STL [R1+0x83c], R8 ;  /* 0x00083c0801007387 */ /* 0x000fe80000100800 */
[----:B------:R-:W-:Y:S04]  /*4a90*/  STL [R1+0x844], R7 ;  /* 0x0008440701007387 */ /* 0x000fe80000100800 */
[----:B------:R-:W-:Y:S04]  /*4aa0*/  STL [R1+0x848], R6 ;  /* 0x0008480601007387 */ /* 0x000fe80000100800 */
[----:B------:R0:W-:Y:S04]  /*4ab0*/  STL [R1+0x84c], R8 ;  /* 0x00084c0801007387 */ /* 0x0001e80000100800 */
[----:B------:R1:W-:Y:S04]  /*4ac0*/  STL [R1+0x850], R7 ;  /* 0x0008500701007387 */ /* 0x0003e80000100800 */
[----:B------:R-:W-:Y:S01]  /*4ad0*/  STL [R1+0x4e0], RZ ;  /* 0x0004e0ff01007387 */ /* 0x000fe20000100800 */
[----:B0-----:R-:W-:-:S03]  /*4ae0*/  IMAD R8, R3, 0x84, RZ ;  /* 0x0000008403087824 */ /* 0x001fc600078e02ff */
[----:B------:R0:W-:Y:S01]  /*4af0*/  STL [R1+0x840], R6 ;  /* 0x0008400601007387 */ /* 0x0001e20000100800 */
[----:B-1----:R-:W-:-:S03]  /*4b00*/  IMAD R7, R3, 0x42, RZ ;  /* 0x0000004203077824 */ /* 0x002fc600078e02ff */
[----:B------:R-:W-:Y:S04]  /*4b10*/  STL [R1+0x4e4], RZ ;  /* 0x0004e4ff01007387 */ /* 0x000fe80000100800 */
[----:B------:R-:W-:Y:S01]  /*4b20*/  STL [R1+0x4e8], RZ ;  /* 0x0004e8ff01007387 */ /* 0x000fe20000100800 */
[----:B0-----:R-:W-:-:S03]  /*4b30*/  IMAD R6, R3, 0x82, RZ ;  /* 0x0000008203067824 */ /* 0x001fc600078e02ff */
[----:B------:R-:W-:Y:S04]  /*4b40*/  STL [R1+0x4ec], RZ ;  /* 0x0004ecff01007387 */ /* 0x000fe80000100800 */
        /* <DEDUP_REMOVED lines=124> */
[----:B------:R0:W-:Y:S04]  /*5310*/  STL.64 [R1+0x18b0], R10 ;  /* 0x0018b00a01007387 */ /* 0x0001e80000100a00 */
[----:B------:R-:W-:Y:S04]  /*5320*/  STL.64 [R1+0x18a0], R16 ;  /* 0x0018a01001007387 */ /* 0x000fe80000100a00 */
[----:B------:R-:W-:Y:S04]  /*5330*/  STL.64 [R1+0x1898], R18 ;  /* 0x0018981201007387 */ /* 0x000fe80000100a00 */
[----:B------:R-:W-:Y:S04]  /*5340*/  STL.64 [R1+0x18a8], R20 ;  /* 0x0018a81401007387 */ /* 0x000fe80000100a00 */
[----:B------:R-:W-:Y:S04]  /*5350*/  STL.64 [R1+0x1878], R22 ;  /* 0x0018781601007387 */ /* 0x000fe80000100a00 */
[----:B------:R-:W-:Y:S04]  /*5360*/  STL.64 [R1+0x1880], R24 ;  /* 0x0018801801007387 */ /* 0x000fe80000100a00 */
[----:B------:R-:W-:Y:S04]  /*5370*/  STL.64 [R1+0x1870], R26 ;  /* 0x0018701a01007387 */ /* 0x000fe80000100a00 */
[----:B------:R-:W-:Y:S04]  /*5380*/  STL.64 [R1+0x1888], R28 ;  /* 0x0018881c01007387 */ /* 0x000fe80000100a00 */
[----:B------:R1:W-:Y:S04]  /*5390*/  STL.64 [R1+0x1890], R4 ;  /* 0x0018900401007387 */ /* 0x0003e80000100a00 */
[----:B0-----:R-:W0:Y:S04]  /*53a0*/  S2R R11, SR_TID.X ;  /* 0x00000000000b7919 */ /* 0x001e280000002100 */
[----:B-1----:R-:W2:Y:S01]  /*53b0*/  LDL.64 R4, [R1+0x398] ;  /* 0x0003980001047983 */ /* 0x002ea20000100a00 */
[----:B------:R-:W-:Y:S01]  /*53c0*/  IMAD R19, R3, 0x108, RZ ;  /* 0x0000010803137824 */ /* 0x000fe200078e02ff */
[----:B0-----:R-:W-:-:S04]  /*53d0*/  LOP3.LUT R11, R11, 0x7f, RZ, 0xc0, !PT ;  /* 0x0000007f0b0b7812 */ /* 0x001fc800078ec0ff */
[----:B------:R-:W-:-:S04]  /*53e0*/  SHF.L.U32 R11, R11, 0x1, RZ ;  /* 0x000000010b0b7819 */ /* 0x000fc800000006ff */
[C---:B------:R-:W-:Y:S02]  /*53f0*/  LOP3.LUT R17, R11.reuse, 0x10, RZ, 0x3c, !PT ;  /* 0x000000100b117812 */ /* 0x040fe400078e3cff */
[----:B------:R-:W-:Y:S01]  /*5400*/  LOP3.LUT R17, R11, 0x40, RZ, 0x3c, !PT ;  /* 0x000000400b117812 */ /* 0x000fe200078e3cff */
[----:B------:R-:W-:Y:S01]  /*5410*/  IMAD R17, R3, 0x102, RZ ;  /* 0x0000010203117824 */ /* 0x000fe200078e02ff */
[C---:B------:R-:W-:Y:S02]  /*5420*/  LOP3.LUT R10, R11.reuse, 0x30, RZ, 0x3c, !PT ;  /* 0x000000300b0a7812 */ /* 0x040fe400078e3cff */
[----:B------:R-:W-:Y:S01]  /*5430*/  LOP3.LUT R10, R11, 0x60, RZ, 0x3c, !PT ;  /* 0x000000600b0a7812 */ /* 0x000fe200078e3cff */
[----:B------:R-:W-:Y:S01]  /*5440*/  IMAD R10, R3, 0x104, RZ ;  /* 0x00000104030a7824 */ /* 0x000fe200078e02ff */
[----:B------:R-:W-:Y:S01]  /*5450*/  LOP3.LUT R16, R11, 0x20, RZ, 0x3c, !PT ;  /* 0x000000200b107812 */ /* 0x000fe200078e3cff */
[----:B------:R-:W-:Y:S01]  /*5460*/  IMAD R29, R3, 0x81, RZ ;  /* 0x00000081031d7824 */ /* 0x000fe200078e02ff */
[----:B------:R-:W-:Y:S01]  /*5470*/  LOP3.LUT R16, R11, 0x50, RZ, 0x3c, !PT ;  /* 0x000000500b107812 */ /* 0x000fe200078e3cff */
[----:B------:R-:W-:Y:S01]  /*5480*/  IMAD R25, R3, 0x41, RZ ;  /* 0x0000004103197824 */ /* 0x000fe200078e02ff */
[----:B------:R-:W-:Y:S01]  /*5490*/  LOP3.LUT R11, R11, 0x70, RZ, 0x3c, !PT ;  /* 0x000000700b0b7812 */ /* 0x000fe200078e3cff */
[----:B------:R-:W-:Y:S01]  /*54a0*/  IMAD R11, R3, 0x106, RZ ;  /* 0x00000106030b7824 */ /* 0x000fe200078e02ff */
[----:B--2---:R-:W-:-:S02]  /*54b0*/  IADD3 R26, P2, R17, R4, RZ ;  /* 0x00000004111a7210 */ /* 0x004fc40007f5e0ff */
[-C--:B------:R-:W-:Y:S02]  /*54c0*/  IADD3 R18, P1, R6, R4.reuse, RZ ;  /* 0x0000000406127210 */ /* 0x080fe40007f3e0ff */
[-C--:B------:R-:W-:Y:S02]  /*54d0*/  IADD3 R16, P5, R10, R4.reuse, RZ ;  /* 0x000000040a107210 */ /* 0x080fe40007fbe0ff */
[-C--:B------:R-:W-:Y:S02]  /*54e0*/  IADD3 R20, P3, R19, R4.reuse, RZ ;  /* 0x0000000413147210 */ /* 0x080fe40007f7e0ff */
[-C--:B------:R-:W-:Y:S02]  /*54f0*/  LEA.HI.X.SX32 R27, R29, R5.reuse, 0x1, P2 ;  /* 0x000000051d1b7211 */ /* 0x080fe400010f0eff */
[-C--:B------:R-:W-:Y:S02]  /*5500*/  LEA.HI.X.SX32 R19, R25, R5.reuse, 0x1, P1 ;  /* 0x0000000519137211 */ /* 0x080fe400008f0eff */
[----:B------:R-:W-:Y:S01]  /*5510*/  LEA.HI.X.SX32 R17, R6, R5, 0x1, P5 ;  /* 0x0000000506117211 */ /* 0x000fe200028f0eff */
[----:B------:R-:W-:Y:S01]  /*5520*/  STL.64 [R1+0xc50], R26 ;  /* 0x000c501a01007387 */ /* 0x000fe20000100a00 */
[----:B------:R-:W-:-:S03]  /*5530*/  IADD3 R10, P4, R11, R4, RZ ;  /* 0x000000040b0a7210 */ /* 0x000fc60007f9e0ff */
[----:B------:R-:W-:Y:S04]  /*5540*/  STL.64 [R1+0xe48], R18 ;  /* 0x000e481201007387 */ /* 0x000fe80000100a00 */
[----:B------:R0:W-:Y:S02]  /*5550*/  STL.64 [R1+0xc48], R16 ;  /* 0x000c481001007387 */ /* 0x0001e40000100a00 */
[----:B0-----:R-:W-:-:S05]  /*5560*/  IMAD R16, R3, 0x83, RZ ;  /* 0x0000008303107824 */ /* 0x001fca00078e02ff */
[----:B------:R-:W-:-:S05]  /*5570*/  LEA.HI.X.SX32 R11, R16, R5, 0x1, P4 ;  /* 0x00000005100b7211 */ /* 0x000fca00020f0eff */
[----:B------:R0:W-:Y:S04]  /*5580*/  STL.64 [R1+0xc40], R10 ;  /* 0x000c400a01007387 */ /* 0x0001e80000100a00 */
[----:B0-----:R-:W2:Y:S01]  /*5590*/  LDL.LU.64 R10, [R1+0x18b0] ;  /* 0x0018b000010a7983 */ /* 0x001ea20000300a00 */
[----:B------:R-:W-:Y:S01]  /*55a0*/  IMAD R24, R3, 0x10c, RZ ;  /* 0x0000010c03187824 */ /* 0x000fe200078e02ff */
[-C--:B------:R-:W-:Y:S02]  /*55b0*/  IADD3 R18, P5, R8, R4.reuse, RZ ;  /* 0x0000000408127210 */ /* 0x080fe40007fbe0ff */
[-C--:B------:R-:W-:Y:S02]  /*55c0*/  IADD3 R26, P1, R7, R4.reuse, RZ ;  /* 0x00000004071a7210 */ /* 0x080fe40007f3e0ff */
[----:B------:R-:W-:Y:S01]  /*55d0*/  IADD3 R28, P2, R24, R4, RZ ;  /* 0x00000004181c7210 */ /* 0x000fe20007f5e0ff */
[----:B------:R-:W-:Y:S01]  /*55e0*/  IMAD R24, R3, 0x21, RZ ;  /* 0x0000002103187824 */ /* 0x000fe200078e02ff */
[-C--:B------:R-:W-:Y:S01]  /*55f0*/  LEA.HI.X.SX32 R19, R7, R5.reuse, 0x1, P5 ;  /* 0x0000000507137211 */ /* 0x080fe200028f0eff */
[----:B------:R-:W-:Y:S01]  /*5600*/  IMAD R23, R3, 0x10a, RZ ;  /* 0x0000010a03177824 */ /* 0x000fe200078e02ff */
[----:B------:R-:W-:-:S02]  /*5610*/  LEA.HI.X.SX32 R21, R8, R5, 0x1, P3 ;  /* 0x0000000508157211 */ /* 0x000fc400018f0eff */
[-C--:B------:R-:W-:Y:S01]  /*5620*/  LEA.HI.X.SX32 R27, R24, R5.reuse, 0x1, P1 ;  /* 0x00000005181b7211 */ /* 0x080fe200008f0eff */
[----:B------:R0:W-:Y:S01]  /*5630*/  STL.64 [R1+0xe40], R18 ;  /* 0x000e401201007387 */ /* 0x0001e20000100a00 */
[----:B------:R-:W-:Y:S01]  /*5640*/  IADD3 R22, P6, R23, R4, RZ ;  /* 0x0000000417167210 */ /* 0x000fe20007fde0ff */
[----:B------:R-:W-:Y:S02]  /*5650*/  IMAD R23, R3, 0x85, RZ ;  /* 0x0000008503177824 */ /* 0x000fe400078e02ff */
[----:B------:R-:W-:Y:S04]  /*5660*/  STL.64 [R1+0xf48], R26 ;  /* 0x000f481a01007387 */ /* 0x000fe80000100a00 */
[----:B------:R1:W-:Y:S01]  /*5670*/  STL.64 [R1+0xc38], R20 ;  /* 0x000c381401007387 */ /* 0x0003e20000100a00 */
[----:B------:R-:W-:-:S02]  /*5680*/  LEA.HI.X.SX32 R23, R23, R5, 0x1, P6 ;  /* 0x0000000517177211 */ /* 0x000fc400030f0eff */
[-C--:B0-----:R-:W-:Y:S01]  /*5690*/  IADD3 R18, P5, R9, R4.reuse, RZ ;  /* 0x0000000409127210 */ /* 0x081fe20007fbe0ff */
[C---:B------:R-:W-:Y:S02]  /*56a0*/  IMAD R17, R3.reuse, 0x10e, RZ ;  /* 0x0000010e03117824 */ /* 0x040fe400078e02ff */
[----:B-1----:R-:W-:Y:S01]  /*56b0*/  IMAD R21, R3, 0x43, RZ ;  /* 0x0000004303157824 */ /* 0x002fe200078e02ff */
[----:B------:R-:W-:Y:S04]  /*56c0*/  STL.64 [R1+0xc30], R22 ;  /* 0x000c301601007387 */ /* 0x000fe80000100a00 */
[----:B------:R-:W-:Y:S02]  /*56d0*/  LEA.HI.X.SX32 R19, R21, R5, 0x1, P5 ;  /* 0x0000000515137211 */ /* 0x000fe400028f0eff */
[----:B------:R-:W-:-:S03]  /*56e0*/  IADD3 R16, P4, R17, R4, RZ ;  /* 0x0000000411107210 */ /* 0x000fc60007f9e0ff */
[----:B------:R0:W-:Y:S01]  /*56f0*/  STL.64 [R1+0xe38], R18 ;  /* 0x000e381201007387 */ /* 0x0001e20000100a00 */
[----:B------:R-:W-:Y:S01]  /*5700*/  IMAD R20, R3, 0x114, RZ ;  /* 0x0000011403147824 */ /* 0x000fe200078e02ff */
[----:B------:R-:W-:Y:S01]  /*5710*/  LEA.HI.X.SX32 R29, R9, R5, 0x1, P2 ;  /* 0x00000005091d7211 */ /* 0x000fe200010f0eff */
[C---:B------:R-:W-:Y:S02]  /*5720*/  IMAD R25, R3.reuse, 0x110, RZ ;  /* 0x0000011003197824 */ /* 0x040fe400078e02ff */
[----:B0-----:R-:W-:Y:S01]  /*5730*/  IMAD R19, R3, 0x87, RZ ;  /* 0x0000008703137824 */ /* 0x001fe200078e02ff */
[----:B------:R-:W-:-:S04]  /*5740*/  IADD3 R22, P6, R20, R4, RZ ;  /* 0x0000000414167210 */ /* 0x000fc80007fde0ff */
[----:B------:R-:W-:Y:S01]  /*5750*/  LEA.HI.X.SX32 R17, R19, R5, 0x1, P4 ;  /* 0x0000000513117211 */ /* 0x000fe200020f0eff */
[----:B------:R-:W-:Y:S01]  /*5760*/  STL.64 [R1+0xc28], R28 ;  /* 0x000c281c01007387 */ /* 0x000fe20000100a00 */
[----:B------:R-:W-:-:S03]  /*5770*/  IMAD R6, R3, 0x11, RZ ;  /* 0x0000001103067824 */ /* 0x000fc600078e02ff */
[----:B------:R0:W-:Y:S01]  /*5780*/  STL.64 [R1+0xc20], R16 ;  /* 0x000c201001007387 */ /* 0x0001e20000100a00 */
[----:B------:R-:W-:Y:S01]  /*5790*/  IADD3 R24, P1, R25, R4, RZ ;  /* 0x0000000419187210 */ /* 0x000fe20007f3e0ff */
[----:B------:R-:W-:-:S03]  /*57a0*/  IMAD R27, R3, 0x112, RZ ;  /* 0x00000112031b7824 */ /* 0x000fc600078e02ff */
[CC--:B------:R-:W-:Y:S02]  /*57b0*/  LEA.HI.X.SX32 R25, R12.reuse, R5.reuse, 0x1, P1 ;  /* 0x000000050c197211 */ /* 0x0c0fe400008f0eff */
[-C--:B0-----:R-:W-:Y:S02]  /*57c0*/  IADD3 R16, P4, R12, R4.reuse, RZ ;  /* 0x000000040c107210 */ /* 0x081fe40007f9e0ff */
[-C--:B------:R-:W-:Y:S01]  /*57d0*/  IADD3 R26, P3, R27, R4.reuse, RZ ;  /* 0x000000041b1a7210 */ /* 0x080fe20007f7e0ff */
[----:B------:R-:W-:Y:S01]  /*57e0*/  IMAD R18, R3, 0x116, RZ ;  /* 0x0000011603127824 */ /* 0x000fe200078e02ff */
[----:B------:R-:W-:Y:S01]  /*57f0*/  LEA.HI.X.SX32 R23, R13, R5, 0x1, P6 ;  /* 0x000000050d177211 */ /* 0x000fe200030f0eff */
[----:B------:R-:W-:Y:S01]  /*5800*/  IMAD R19, R3, 0x118, RZ ;  /* 0x0000011803137824 */ /* 0x000fe200078e02ff */
[-C--:B--2---:R-:W-:Y:S02]  /*5810*/  IADD3 R20, P5, R10, R4.reuse, RZ ;  /* 0x000000040a147210 */ /* 0x084fe40007fbe0ff */
[----:B------:R-:W-:-:S02]  /*5820*/  IADD3 R28, P2, R11, R4, RZ ;  /* 0x000000040b1c7210 */ /* 0x000fc40007f5e0ff */
[-C--:B------:R-:W-:Y:S02]  /*5830*/  LEA.HI.X.SX32 R21, R6, R5.reuse, 0x1, P5 ;  /* 0x0000000506157211 */ /* 0x080fe400028f0eff */
[-C--:B------:R-:W-:Y:S02]  /*5840*/  LEA.HI.X.SX32 R17, R11, R5.reuse, 0x1, P4 ;  /* 0x000000050b117211 */ /* 0x080fe400020f0eff */
[----:B------:R-:W-:Y:S01]  /*5850*/  LEA.HI.X.SX32 R29, R10, R5, 0x1, P2 ;  /* 0x000000050a1d7211 */ /* 0x000fe200010f0eff */
[----:B------:R-:W-:Y:S04]  /*5860*/  STL.64 [R1+0xfc8], R20 ;  /* 0x000fc81401007387 */ /* 0x000fe80000100a00 */
[----:B------:R0:W-:Y:S04]  /*5870*/  STL.64 [R1+0xe30], R16 ;  /* 0x000e301001007387 */ /* 0x0001e80000100a00 */
[----:B------:R1:W-:Y:S04]  /*5880*/  STL.64 [R1+0xf40], R28 ;  /* 0x000f401c01007387 */ /* 0x0003e80000100a00 */
[----:B------:R2:W-:Y:S01]  /*5890*/  STL.64 [R1+0xc18], R24 ;  /* 0x000c181801007387 */ /* 0x0005e20000100a00 */
[----:B0-----:R-:W-:Y:S01]  /*58a0*/  IADD3 R16, P4, R13, R4, RZ ;  /* 0x000000040d107210 */ /* 0x001fe20007f9e0ff */
[----:B-1----:R-:W-:-:S02]  /*58b0*/  IMAD R29, R3, 0x89, RZ ;  /* 0x00000089031d7824 */ /* 0x002fc400078e02ff */
[C---:B--2---:R-:W-:Y:S02]  /*58c0*/  IMAD R25, R3.reuse, 0x45, RZ ;  /* 0x0000004503197824 */ /* 0x044fe400078e02ff */
[----:B------:R-:W-:Y:S01]  /*58d0*/  IMAD R28, R3, 0x11a, RZ ;  /* 0x0000011a031c7824 */ /* 0x000fe200078e02ff */
[-C--:B------:R-:W-:Y:S01]  /*58e0*/  LEA.HI.X.SX32 R27, R29, R5.reuse, 0x1, P3 ;  /* 0x000000051d1b7211 */ /* 0x080fe200018f0eff */
[----:B------:R-:W-:Y:S01]  /*58f0*/  IMAD R24, R3, 0x11c, RZ ;  /* 0x0000011c03187824 */ /* 0x000fe200078e02ff */
[----:B------:R-:W-:Y:S02]  /*5900*/  LEA.HI.X.SX32 R17, R25, R5, 0x1, P4 ;  /* 0x0000000519117211 */ /* 0x000fe400020f0eff */
[-C--:B------:R-:W-:Y:S02]  /*5910*/  IADD3 R10, P1, R28, R4.reuse, RZ ;  /* 0x000000041c0a7210 */ /* 0x080fe40007f3e0ff */
[-C--:B------:R-:W-:Y:S01]  /*5920*/  IADD3 R28, P3, R24, R4.reuse, RZ ;  /* 0x00000004181c7210 */ /* 0x080fe20007f7e0ff */
[----:B------:R0:W-:Y:S01]  /*5930*/  STL.64 [R1+0xe28], R16 ;  /* 0x000e281001007387 */ /* 0x0001e20000100a00 */
[----:B------:R-:W-:Y:S01]  /*5940*/  IMAD R24, R3, 0x8b, RZ ;  /* 0x0000008b03187824 */ /* 0x000fe200078e02ff */
[----:B------:R-:W-:-:S02]  /*5950*/  IADD3 R20, P5, R18, R4, RZ ;  /* 0x0000000412147210 */ /* 0x000fc40007fbe0ff */
[----:B------:R-:W-:Y:S04]  /*5960*/  STL.64 [R1+0xc10], R26 ;  /* 0x000c101a01007387 */ /* 0x000fe80000100a00 */
[----:B------:R1:W-:Y:S01]  /*5970*/  STL.64 [R1+0xc08], R22 ;  /* 0x000c081601007387 */ /* 0x0003e20000100a00 */
[-C--:B------:R-:W-:Y:S02]  /*5980*/  LEA.HI.X.SX32 R21, R24, R5.reuse, 0x1, P5 ;  /* 0x0000000518157211 */ /* 0x080fe400028f0eff */
[----:B0-----:R-:W-:Y:S01]  /*5990*/  IADD3 R16, P4, R14, R4, RZ ;  /* 0x000000040e107210 */ /* 0x001fe20007f9e0ff */
[----:B-1----:R-:W-:Y:S02]  /*59a0*/  IMAD R22, R3, 0x23, RZ ;  /* 0x0000002303167824 */ /* 0x002fe400078e02ff */
[----:B------:R0:W-:Y:S03]  /*59b0*/  STL.64 [R1+0xc00], R20 ;  /* 0x000c001401007387 */ /* 0x0001e60000100a00 */
[----:B------:R-:W-:-:S02]  /*59c0*/  LEA.HI.X.SX32 R17, R22, R5, 0x1, P4 ;  /* 0x0000000516117211 */ /* 0x000fc400020f0eff */
[-C--:B------:R-:W-:Y:S01]  /*59d0*/  IADD3 R26, P6, R15, R4.reuse, RZ ;  /* 0x000000040f1a7210 */ /* 0x080fe20007fde0ff */
[----:B0-----:R-:W2:Y:S04]  /*59e0*/  LDL.LU.64 R20, [R1+0x18a8] ;  /* 0x0018a80001147983 */ /* 0x001ea80000300a00 */
[----:B------:R0:W-:Y:S01]  /*59f0*/  STL.64 [R1+0xf38], R16 ;  /* 0x000f381001007387 */ /* 0x0001e20000100a00 */
[----:B------:R-:W-:Y:S02]  /*5a00*/  IADD3 R18, P2, R19, R4, RZ ;  /* 0x0000000413127210 */ /* 0x000fe40007f5e0ff */
[-C--:B------:R-:W-:Y:S01]  /*5a10*/  LEA.HI.X.SX32 R27, R14, R5.reuse, 0x1, P6 ;  /* 0x000000050e1b7211 */ /* 0x080fe200030f0eff */
[----:B0-----:R-:W3:Y:S01]  /*5a20*/  LDL.LU.64 R16, [R1+0x18a0] ;  /* 0x0018a00001107983 */ /* 0x001ee20000300a00 */
[----:B------:R-:W-:-:S03]  /*5a30*/  LEA.HI.X.SX32 R19, R15, R5, 0x1, P2 ;  /* 0x000000050f137211 */ /* 0x000fc600010f0eff */
[----:B------:R-:W-:Y:S04]  /*5a40*/  STL.64 [R1+0xe20], R26 ;  /* 0x000e201a01007387 */ /* 0x000fe80000100a00 */
[----:B------:R0:W-:Y:S04]  /*5a50*/  STL.64 [R1+0xbf8], R18 ;  /* 0x000bf81201007387 */ /* 0x0001e80000100a00 */
[----:B0-----:R-:W4:Y:S01]  /*5a60*/  LDL.LU.64 R18, [R1+0x1898] ;  /* 0x0018980001127983 */ /* 0x001f220000300a00 */
[C---:B------:R-:W-:Y:S02]  /*5a70*/  IMAD R11, R3.reuse, 0x8d, RZ ;  /* 0x0000008d030b7824 */ /* 0x040fe400078e02ff */
[----:B------:R-:W-:-:S02]  /*5a80*/  IMAD R12, R3, 0x122, RZ ;  /* 0x00000122030c7824 */ /* 0x000fc400078e02ff */
[----:B------:R-:W-:Y:S01]  /*5a90*/  IMAD R6, R3, 0x47, RZ ;  /* 0x0000004703067824 */ /* 0x000fe200078e02ff */
[----:B------:R-:W-:Y:S02]  /*5aa0*/  LEA.HI.X.SX32 R11, R11, R5, 0x1, P1 ;  /* 0x000000050b0b7211 */ /* 0x000fe400008f0eff */
[-C--:B------:R-:W-:Y:S01]  /*5ab0*/  IADD3 R12, P2, R12, R4.reuse, RZ ;  /* 0x000000040c0c7210 */ /* 0x080fe20007f5e0ff */
[----:B------:R-:W-:Y:S02]  /*5ac0*/  IMAD R25, R3, 0x11e, RZ ;  /* 0x0000011e03197824 */ /* 0x000fe400078e02ff */
[----:B------:R0:W-:Y:S04]  /*5ad0*/  STL.64 [R1+0xbf0], R10 ;  /* 0x000bf00a01007387 */ /* 0x0001e80000100a00 */
[----:B------:R-:W-:Y:S01]  /*5ae0*/  STL [R1+0xbd0], R12 ;  /* 0x000bd00c01007387 */ /* 0x000fe20000100800 */
[----:B------:R-:W-:Y:S01]  /*5af0*/  IADD3 R24, P5, R25, R4, RZ ;  /* 0x0000000419187210 */ /* 0x000fe20007fbe0ff */
[----:B------:R-:W-:-:S02]  /*5b00*/  IMAD R23, R3, 0x120, RZ ;  /* 0x0000012003177824 */ /* 0x000fc400078e02ff */
[----:B------:R-:W-:-:S03]  /*5b10*/  IMAD R8, R3, 0x124, RZ ;  /* 0x0000012403087824 */ /* 0x000fc600078e02ff */
[-C--:B------:R-:W-:Y:S02]  /*5b20*/  IADD3 R22, P4, R23, R4.reuse, RZ ;  /* 0x0000000417167210 */ /* 0x080fe40007f9e0ff */
[-C--:B0-----:R-:W-:Y:S02]  /*5b30*/  IADD3 R10, P1, R8, R4.reuse, RZ ;  /* 0x00000004080a7210 */ /* 0x081fe40007f3e0ff */
[----:B---3--:R-:W-:-:S04]  /*5b40*/  IADD3 R26, P6, R16, R4, RZ ;  /* 0x00000004101a7210 */ /* 0x008fc80007fde0ff */
[-C--:B------:R-:W-:Y:S02]  /*5b50*/  LEA.HI.X.SX32 R27, R6, R5.reuse, 0x1, P6 ;  /* 0x00000005061b7211 */ /* 0x080fe400030f0eff */
[----:B------:R-:W-:-:S03]  /*5b60*/  LEA.HI.X.SX32 R29, R16, R5, 0x1, P3 ;  /* 0x00000005101d7211 */ /* 0x000fc600018f0eff */
[----:B------:R0:W-:Y:S01]  /*5b70*/  STL.64 [R1+0xe18], R26 ;  /* 0x000e181a01007387 */ /* 0x0001e20000100a00 */
[----:B------:R-:W-:-:S03]  /*5b80*/  IADD3 R14, P6, R17, R4, RZ ;  /* 0x00000004110e7210 */ /* 0x000fc60007fde0ff */
[----:B------:R4:W-:Y:S01]  /*5b90*/  STL.64 [R1+0xbe8], R28 ;  /* 0x000be81c01007387 */ /* 0x0009e20000100a00 */
[C---:B0-----:R-:W-:Y:S02]  /*5ba0*/  IMAD R26, R3.reuse, 0x8f, RZ ;  /* 0x0000008f031a7824 */ /* 0x041fe400078e02ff */
[----:B------:R-:W-:Y:S01]  /*5bb0*/  IMAD R27, R3, 0x9, RZ ;  /* 0x00000009031b7824 */ /* 0x000fe200078e02ff */
[-C--:B----4-:R-:W-:Y:S02]  /*5bc0*/  IADD3 R28, P3, R18, R4.reuse, RZ ;  /* 0x00000004121c7210 */ /* 0x090fe40007f7e0ff */
[-C--:B------:R-:W-:Y:S02]  /*5bd0*/  LEA.HI.X.SX32 R25, R26, R5.reuse, 0x1, P5 ;  /* 0x000000051a197211 */ /* 0x080fe400028f0eff */
[-C--:B------:R-:W-:Y:S02]  /*5be0*/  LEA.HI.X.SX32 R15, R27, R5.reuse, 0x1, P6 ;  /* 0x000000051b0f7211 */ /* 0x080fe400030f0eff */
[----:B------:R-:W-:Y:S01]  /*5bf0*/  LEA.HI.X.SX32 R29, R17, R5, 0x1, P3 ;  /* 0x00000005111d7211 */ /* 0x000fe200018f0eff */
[----:B------:R0:W-:Y:S04]  /*5c00*/  STL.64 [R1+0xbe0], R24 ;  /* 0x000be01801007387 */ /* 0x0001e80000100a00 */
[----:B------:R2:W-:Y:S01]  /*5c10*/  STL.64 [R1+0x1008], R14 ;  /* 0x0010080e01007387 */ /* 0x0005e20000100a00 */
[----:B0-----:R-:W-:-:S02]  /*5c20*/  IADD3 R24, P5, R19, R4, RZ ;  /* 0x0000000413187210 */ /* 0x001fc40007fbe0ff */
[----:B--2---:R-:W-:Y:S02]  /*5c30*/  IADD3 R14, P6, R20, R4, RZ ;  /* 0x00000004140e7210 */ /* 0x004fe40007fde0ff */
[----:B------:R-:W2:Y:S04]  /*5c40*/  LDL.LU.64 R4, [R1+0x1890] ;  /* 0x0018900001047983 */ /* 0x000ea80000300a00 */
[----:B------:R0:W-:Y:S04]  /*5c50*/  STL.64 [R1+0xfc0], R28 ;  /* 0x000fc01c01007387 */ /* 0x0001e80000100a00 */
[----:B0-----:R-:W3:Y:S04]  /*5c60*/  LDL.LU.64 R28, [R1+0x1888] ;  /* 0x00188800011c7983 */ /* 0x001ee80000300a00 */
[----:B------:R-:W4:Y:S01]  /*5c70*/  LDL.64 R16, [R1+0x398] ;  /* 0x0003980001107983 */ /* 0x000f220000100a00 */
[----:B------:R-:W-:-:S02]  /*5c80*/  IMAD R26, R3, 0x126, RZ ;  /* 0x00000126031a7824 */ /* 0x000fc400078e02ff */
[----:B------:R-:W-:Y:S01]  /*5c90*/  IMAD R8, R3, 0x12a, RZ ;  /* 0x0000012a03087824 */ /* 0x000fe200078e02ff */
[-C--:B----4-:R-:W-:Y:S02]  /*5ca0*/  LEA.HI.X.SX32 R25, R18, R17.reuse, 0x1, P5 ;  /* 0x0000001112197211 */ /* 0x090fe400028f0eff */
[----:B------:R-:W-:Y:S02]  /*5cb0*/  IADD3 R6, P3, R26, R16, RZ ;  /* 0x000000101a067210 */ /* 0x000fe40007f7e0ff */
[-C--:B------:R-:W-:Y:S01]  /*5cc0*/  LEA.HI.X.SX32 R15, R19, R17.reuse, 0x1, P6 ;  /* 0x00000011130f7211 */ /* 0x080fe200030f0eff */
[----:B------:R0:W-:Y:S01]  /*5cd0*/  STL.64 [R1+0xf30], R24 ;  /* 0x000f301801007387 */ /* 0x0001e20000100a00 */
[----:B------:R-:W-:-:S03]  /*5ce0*/  LEA.HI.X.SX32 R23, R20, R17, 0x1, P4 ;  /* 0x0000001114177211 */ /* 0x000fc600020f0eff */
[----:B0-----:R-:W4:Y:S04]  /*5cf0*/  LDL.LU.64 R24, [R1+0x1880] ;  /* 0x0018800001187983 */ /* 0x001f280000300a00 */
[----:B------:R-:W-:Y:S04]  /*5d00*/  STL [R1+0xbc0], R6 ;  /* 0x000bc00601007387 */ /* 0x000fe80000100800 */
[----:B------:R-:W-:Y:S04]  /*5d10*/  STL.64 [R1+0xe10], R14 ;  /* 0x000e100e01007387 */ /* 0x000fe80000100a00 */
[----:B------:R0:W-:Y:S04]  /*5d20*/  STL.64 [R1+0xbd8], R22 ;  /* 0x000bd81601007387 */ /* 0x0001e80000100a00 */
[----:B0-----:R-:W5:Y:S01]  /*5d30*/  LDL.LU.64 R22, [R1+0x1878] ;  /* 0x0018780001167983 */ /* 0x001f620000300a00 */
[----:B------:R-:W-:-:S02]  /*5d40*/  IMAD R15, R3, 0x91, RZ ;  /* 0x00000091030f7824 */ /* 0x000fc400078e02ff */
[----:B------:R-:W-:Y:S01]  /*5d50*/  IMAD.MOV.U32 R18, RZ, RZ, R12 ;  /* 0x000000ffff127224 */ /* 0x000fe200078e000c */
[-C--:B------:R-:W-:Y:S01]  /*5d60*/  IADD3 R12, P6, R21, R16.reuse, RZ ;  /* 0x00000010150c7210 */ /* 0x080fe20007fde0ff */
[----:B------:R-:W-:Y:S01]  /*5d70*/  IMAD R11, R3, 0x49, RZ ;  /* 0x00000049030b7824 */ /* 0x000fe200078e02ff */
[----:B------:R-:W-:Y:S02]  /*5d80*/  MOV R19, R13 ;  /* 0x0000000d00137202 */ /* 0x000fe40000000f00 */
[----:B------:R-:W-:Y:S02]  /*5d90*/  IADD3 R8, P4, R8, R16, RZ ;  /* 0x0000001008087210 */ /* 0x000fe40007f9e0ff */
[-C--:B------:R-:W-:Y:S02]  /*5da0*/  LEA.HI.X.SX32 R19, R15, R17.reuse, 0x1, P2 ;  /* 0x000000110f137211 */ /* 0x080fe400010f0eff */
[-C--:B------:R-:W-:Y:S02]  /*5db0*/  LEA.HI.X.SX32 R13, R11, R17.reuse, 0x1, P6 ;  /* 0x000000110b0d7211 */ /* 0x080fe400030f0eff */
[----:B------:R-:W-:Y:S01]  /*5dc0*/  LEA.HI.X.SX32 R11, R21, R17, 0x1, P1 ;  /* 0x00000011150b7211 */ /* 0x000fe200008f0eff */
[----:B------:R-:W-:Y:S01]  /*5dd0*/  STL [R1+0xbb0], R8 ;  /* 0x000bb00801007387 */ /* 0x000fe20000100800 */
[----:B------:R-:W-:-:S02]  /*5de0*/  IMAD R27, R3, 0x128, RZ ;  /* 0x00000128031b7824 */ /* 0x000fc400078e02ff */
[----:B------:R-:W-:Y:S01]  /*5df0*/  IMAD.MOV.U32 R21, RZ, RZ, R7 ;  /* 0x000000ffff157224 */ /* 0x000fe200078e0007 */
[----:B------:R-:W-:Y:S01]  /*5e00*/  STL [R1+0xbd4], R19 ;  /* 0x000bd41301007387 */ /* 0x000fe20000100800 */
[----:B------:R-:W-:-:S03]  /*5e10*/  IMAD R7, R3, 0x93, RZ ;  /* 0x0000009303077824 */ /* 0x000fc600078e02ff */
[----:B------:R0:W-:Y:S01]  /*5e20*/  STL.64 [R1+0xe08], R12 ;  /* 0x000e080c01007387 */ /* 0x0001e20000100a00 */
[----:B------:R-:W-:-:S03]  /*5e30*/  IADD3 R26, P5, R27, R16, RZ ;  /* 0x000000101b1a7210 */ /* 0x000fc60007fbe0ff */
[----:B------:R5:W-:Y:S01]  /*5e40*/  STL.64 [R1+0xbc8], R10 ;  /* 0x000bc80a01007387 */ /* 0x000be20000100a00 */
[----:B------:R-:W-:Y:S01]  /*5e50*/  LEA.HI.X.SX32 R21, R7, R17, 0x1, P3 ;  /* 0x0000001107157211 */ /* 0x000fe200018f0eff */
[----:B0-----:R-:W-:-:S04]  /*5e60*/  IMAD R13, R3, 0x25, RZ ;  /* 0x00000025030d7824 */ /* 0x001fc800078e02ff */
[----:B------:R-:W-:Y:S01]  /*5e70*/  STL [R1+0xbc4], R21 ;  /* 0x000bc41501007387 */ /* 0x000fe20000100800 */
[-C--:B-----5:R-:W-:Y:S02]  /*5e80*/  IADD3 R10, P1, R23, R16.reuse, RZ ;  /* 0x00000010170a7210 */ /* 0x0a0fe40007f3e0ff */
[C---:B------:R-:W-:Y:S02]  /*5e90*/  IADD3 R18, P6, R22.reuse, R16, RZ ;  /* 0x0000001016127210 */ /* 0x040fe40007fde0ff */
[-C--:B------:R-:W-:Y:S02]  /*5ea0*/  LEA.HI.X.SX32 R11, R22, R17.reuse, 0x1, P1 ;  /* 0x00000011160b7211 */ /* 0x080fe400008f0eff */
[-C--:B------:R-:W-:Y:S02]  /*5eb0*/  LEA.HI.X.SX32 R19, R13, R17.reuse, 0x1, P6 ;  /* 0x000000110d137211 */ /* 0x080fe400030f0eff */
[----:B------:R-:W-:Y:S01]  /*5ec0*/  LEA.HI.X.SX32 R27, R23, R17, 0x1, P5 ;  /* 0x00000011171b7211 */ /* 0x000fe200028f0eff */
[----:B------:R-:W-:Y:S04]  /*5ed0*/  STL.64 [R1+0xe00], R10 ;  /* 0x000e000a01007387 */ /* 0x000fe80000100a00 */
[----:B------:R-:W-:Y:S04]  /*5ee0*/  STL.64 [R1+0xf28], R18 ;  /* 0x000f281201007387 */ /* 0x000fe80000100a00 */
[----:B------:R0:W-:Y:S04]  /*5ef0*/  STL.64 [R1+0xbb8], R26 ;  /* 0x000bb81a01007387 */ /* 0x0001e80000100a00 */
[----:B0-----:R-:W5:Y:S01]  /*5f00*/  LDL.LU.64 R26, [R1+0x1870] ;  /* 0x00187000011a7983 */ /* 0x001f620000300a00 */
[----:B------:R-:W-:Y:S01]  /*5f10*/  MOV R20, R6 ;  /* 0x0000000600147202 */ /* 0x000fe20000000f00 */
[C---:B------:R-:W-:Y:S01]  /*5f20*/  IMAD R20, R3.reuse, 0x4b, RZ ;  /* 0x0000004b03147824 */ /* 0x040fe200078e02ff */
[----:B----4-:R-:W-:Y:S01]  /*5f30*/  IADD3 R10, P1, R24, R16, RZ ;  /* 0x00000010180a7210 */ /* 0x010fe20007f3e0ff */
[----:B------:R-:W-:-:S03]  /*5f40*/  IMAD R14, R3, 0x12c, RZ ;  /* 0x0000012c030e7824 */ /* 0x000fc600078e02ff */
[----:B------:R-:W-:Y:S01]  /*5f50*/  LEA.HI.X.SX32 R11, R20, R17, 0x1, P1 ;  /* 0x00000011140b7211 */ /* 0x000fe200008f0eff */
[C---:B------:R-:W-:Y:S01]  /*5f60*/  IMAD R6, R3.reuse, 0x12e, RZ ;  /* 0x0000012e03067824 */ /* 0x040fe200078e02ff */
[----:B------:R-:W-:Y:S01]  /*5f70*/  MOV R23, R9 ;  /* 0x0000000900177202 */ /* 0x000fe20000000f00 */
[----:B------:R-:W-:Y:S01]  /*5f80*/  IMAD R9, R3, 0x95, RZ ;  /* 0x0000009503097824 */ /* 0x000fe200078e02ff */
[-C--:B------:R-:W-:Y:S01]  /*5f90*/  IADD3 R14, P2, R14, R16.reuse, RZ ;  /* 0x000000100e0e7210 */ /* 0x080fe20007f5e0ff */
[----:B------:R0:W-:Y:S01]  /*5fa0*/  STL.64 [R1+0xdf8], R10 ;  /* 0x000df80a01007387 */ /* 0x0001e20000100a00 */
[----:B------:R-:W-:Y:S02]  /*5fb0*/  IADD3 R6, P3, R6, R16, RZ ;  /* 0x0000001006067210 */ /* 0x000fe40007f7e0ff */
[-C--:B------:R-:W-:Y:S02]  /*5fc0*/  LEA.HI.X.SX32 R23, R9, R17.reuse, 0x1, P4 ;  /* 0x0000001109177211 */ /* 0x080fe400020f0eff */
[-C--:B------:R-:W-:Y:S01]  /*5fd0*/  LEA.HI.X.SX32 R15, R24, R17.reuse, 0x1, P2 ;  /* 0x00000011180f7211 */ /* 0x080fe200010f0eff */
[C---:B0-----:R-:W-:Y:S01]  /*5fe0*/  IMAD R10, R3.reuse, 0x97, RZ ;  /* 0x00000097030a7824 */ /* 0x041fe200078e02ff */
[----:B------:R-:W-:Y:S01]  /*5ff0*/  MOV R22, R8 ;  /* 0x0000000800167202 */ /* 0x000fe20000000f00 */
[----:B------:R0:W-:Y:S03]  /*6000*/  STL [R1+0xbb4], R23 ;  /* 0x000bb41701007387 */ /* 0x0001e60000100800 */
[----:B------:R-:W-:Y:S01]  /*6010*/  LEA.HI.X.SX32 R7, R10, R17, 0x1, P3 ;  /* 0x000000110a077211 */ /* 0x000fe200018f0eff */
[----:B------:R-:W-:Y:S01]  /*6020*/  IMAD R11, R3, 0x13, RZ ;  /* 0x00000013030b7824 */ /* 0x000fe200078e02ff */
[----:B------:R-:W-:Y:S01]  /*6030*/  IADD3 R22, P1, R25, R16, RZ ;  /* 0x0000001019167210 */ /* 0x000fe20007f3e0ff */
[----:B------:R1:W-:Y:S01]  /*6040*/  STL.64 [R1+0xba8], R14 ;  /* 0x000ba80e01007387 */ /* 0x0003e20000100a00 */
[----:B------:R-:W-:-:S03]  /*6050*/  IMAD R12, R3, 0x130, RZ ;  /* 0x00000130030c7824 */ /* 0x000fc600078e02ff */
[----:B------:R4:W-:Y:S01]  /*6060*/  STL.64 [R1+0xba0], R6 ;  /* 0x000ba00601007387 */ /* 0x0009e20000100a00 */
[----:B0-----:R-:W-:Y:S02]  /*6070*/  LEA.HI.X.SX32 R23, R11, R17, 0x1, P1 ;  /* 0x000000110b177211 */ /* 0x001fe400008f0eff */
[----:B------:R-:W-:-:S03]  /*6080*/  IADD3 R12, P6, R12, R16, RZ ;  /* 0x000000100c0c7210 */ /* 0x000fc60007fde0ff */
[----:B------:R0:W-:Y:S01]  /*6090*/  STL.64 [R1+0xfb8], R22 ;  /* 0x000fb81601007387 */ /* 0x0001e20000100a00 */
[C---:B------:R-:W-:Y:S02]  /*60a0*/  IMAD R18, R3.reuse, 0x132, RZ ;  /* 0x0000013203127824 */ /* 0x040fe400078e02ff */
[C---:B-1----:R-:W-:Y:S02]  /*60b0*/  IMAD R14, R3.reuse, 0x138, RZ ;  /* 0x00000138030e7824 */ /* 0x042fe400078e02ff */
[----:B------:R-:W-:Y:S01]  /*60c0*/  IMAD R8, R3, 0x134, RZ ;  /* 0x0000013403087824 */ /* 0x000fe200078e02ff */
[----:B------:R-:W-:-:S04]  /*60d0*/  IADD3 R18, P5, R18, R16, RZ ;  /* 0x0000001012127210 */ /* 0x000fc80007fbe0ff */
[----:B------:R-:W-:Y:S01]  /*60e0*/  IADD3 R8, P4, R8, R16, RZ ;  /* 0x0000001008087210 */ /* 0x000fe20007f9e0ff */
[----:B------:R-:W-:-:S03]  /*60f0*/  IMAD R10, R3, 0x136, RZ ;  /* 0x00000136030a7824 */ /* 0x000fc600078e02ff */
[-C--:B---3--:R-:W-:Y:S02]  /*6100*/  LEA.HI.X.SX32 R9, R28, R17.reuse, 0x1, P4 ;  /* 0x000000111c097211 */ /* 0x088fe400020f0eff */
[-C--:B------:R-:W-:Y:S01]  /*6110*/  IADD3 R10, P1, R10, R16.reuse, RZ ;  /* 0x000000100a0a7210 */ /* 0x080fe20007f3e0ff */
[----:B------:R-:W-:Y:S01]  /*6120*/  IMAD R24, R3, 0x28, RZ ;  /* 0x0000002803187824 */ /* 0x000fe200078e02ff */
[CC--:B-----5:R-:W-:Y:S02]  /*6130*/  IADD3 R20, P2, R26.reuse, R16.reuse, RZ ;  /* 0x000000101a147210 */ /* 0x0e0fe40007f5e0ff */
[----:B----4-:R-:W-:Y:S02]  /*6140*/  IADD3 R6, P3, R27, R16, RZ ;  /* 0x000000101b067210 */ /* 0x010fe40007f7e0ff */
[-C--:B------:R-:W-:Y:S02]  /*6150*/  LEA.HI.X.SX32 R21, R25, R17.reuse, 0x1, P2 ;  /* 0x0000001119157211 */ /* 0x080fe400010f0eff */
[----:B------:R-:W-:-:S02]  /*6160*/  LEA.HI.X.SX32 R7, R26, R17, 0x1, P3 ;  /* 0x000000111a077211 */ /* 0x000fc400018f0eff */
[----:B------:R-:W-:Y:S01]  /*6170*/  LEA.HI.X.SX32 R13, R27, R17, 0x1, P6 ;  /* 0x000000111b0d7211 */ /* 0x000fe200030f0eff */
[----:B------:R-:W-:Y:S04]  /*6180*/  STL.64 [R1+0xf20], R20 ;  /* 0x000f201401007387 */ /* 0x000fe80000100a00 */
[----:B------:R1:W-:Y:S01]  /*6190*/  STL.64 [R1+0xdf0], R6 ;  /* 0x000df00601007387 */ /* 0x0003e20000100a00 */
[----:B0-----:R-:W-:-:S03]  /*61a0*/  IADD3 R22, P2, R14, R16, RZ ;  /* 0x000000100e167210 */ /* 0x001fc60007f5e0ff */
[----:B------:R0:W-:Y:S01]  /*61b0*/  STL.64 [R1+0xb98], R12 ;  /* 0x000b980c01007387 */ /* 0x0001e20000100a00 */
[----:B------:R-:W-:Y:S01]  /*61c0*/  IADD3 R14, P3, R28, R16, RZ ;  /* 0x000000101c0e7210 */ /* 0x000fe20007f7e0ff */
[C---:B-1----:R-:W-:Y:S02]  /*61d0*/  IMAD R7, R3.reuse, 0x13a, RZ ;  /* 0x0000013a03077824 */ /* 0x042fe400078e02ff */
[----:B------:R-:W-:-:S03]  /*61e0*/  IMAD R20, R3, 0x99, RZ ;  /* 0x0000009903147824 */ /* 0x000fc600078e02ff */
[----:B0-----:R-:W-:Y:S01]  /*61f0*/  IADD3 R12, P6, R7, R16, RZ ;  /* 0x00000010070c7210 */ /* 0x001fe20007fde0ff */
[C---:B------:R-:W-:Y:S01]  /*6200*/  IMAD R7, R3.reuse, 0x4d, RZ ;  /* 0x0000004d03077824 */ /* 0x040fe200078e02ff */
[----:B------:R-:W-:Y:S01]  /*6210*/  LEA.HI.X.SX32 R19, R20, R17, 0x1, P5 ;  /* 0x0000001114137211 */ /* 0x000fe200028f0eff */
[----:B------:R-:W-:-:S03]  /*6220*/  IMAD R6, R3, 0x13c, RZ ;  /* 0x0000013c03067824 */ /* 0x000fc600078e02ff */
[----:B------:R-:W-:Y:S01]  /*6230*/  LEA.HI.X.SX32 R15, R7, R17, 0x1, P3 ;  /* 0x00000011070f7211 */ /* 0x000fe200018f0eff */
[----:B------:R0:W-:Y:S01]  /*6240*/  STL.64 [R1+0xb90], R18 ;  /* 0x000b901201007387 */ /* 0x0001e20000100a00 */
[----:B------:R-:W-:-:S03]  /*6250*/  IMAD R7, R3, 0x9b, RZ ;  /* 0x0000009b03077824 */ /* 0x000fc600078e02ff */
[----:B------:R-:W-:Y:S01]  /*6260*/  STL.64 [R1+0xde8], R14 ;  /* 0x000de80e01007387 */ /* 0x000fe20000100a00 */
[----:B------:R-:W-:-:S03]  /*6270*/  IADD3 R20, P3, R29, R16, RZ ;  /* 0x000000101d147210 */ /* 0x000fc60007f7e0ff */
[----:B------:R1:W-:Y:S01]  /*6280*/  STL.64 [R1+0xb88], R8 ;  /* 0x000b880801007387 */ /* 0x0003e20000100a00 */
[----:B0-----:R-:W-:Y:S01]  /*6290*/  IADD3 R18, P5, R6, R16, RZ ;  /* 0x0000001006127210 */ /* 0x001fe20007fbe0ff */
[----:B------:R-:W-:Y:S01]  /*62a0*/  IMAD R6, R3, 0x9c, RZ ;  /* 0x0000009c03067824 */ /* 0x000fe200078e02ff */
[----:B------:R-:W-:Y:S01]  /*62b0*/  LEA.HI.X.SX32 R11, R7, R17, 0x1, P1 ;  /* 0x00000011070b7211 */ /* 0x000fe200008f0eff */
[----:B-1----:R-:W-:-:S03]  /*62c0*/  IMAD R8, R3, 0x27, RZ ;  /* 0x0000002703087824 */ /* 0x002fc600078e02ff */
[----:B------:R-:W-:Y:S01]  /*62d0*/  IADD3 R14, P4, R6, R16, RZ ;  /* 0x00000010060e7210 */ /* 0x000fe20007f9e0ff */
[C---:B------:R-:W-:Y:S01]  /*62e0*/  IMAD R7, R3.reuse, 0x140, RZ ;  /* 0x0000014003077824 */ /* 0x040fe200078e02ff */
[-C--:B------:R-:W-:Y:S01]  /*62f0*/  LEA.HI.X.SX32 R21, R8, R17.reuse, 0x1, P3 ;  /* 0x0000001108157211 */ /* 0x080fe200018f0eff */
[----:B------:R-:W-:Y:S01]  /*6300*/  IMAD R9, R3, 0x13e, RZ ;  /* 0x0000013e03097824 */ /* 0x000fe200078e02ff */
[----:B------:R0:W-:Y:S01]  /*6310*/  STL.64 [R1+0xb80], R10 ;  /* 0x000b800a01007387 */ /* 0x0001e20000100a00 */
[-C--:B------:R-:W-:Y:S02]  /*6320*/  LEA.HI.X.SX32 R15, R29, R17.reuse, 0x1, P4 ;  /* 0x000000111d0f7211 */ /* 0x080fe400020f0eff */
[----:B------:R-:W-:Y:S01]  /*6330*/  LEA.HI.X.SX32 R23, R6, R17, 0x1, P2 ;  /* 0x0000001106177211 */ /* 0x000fe200010f0eff */
[----:B------:R1:W-:Y:S01]  /*6340*/  STL.64 [R1+0xf18], R20 ;  /* 0x000f181401007387 */ /* 0x0003e20000100a00 */
[----:B------:R-:W-:-:S03]  /*6350*/  IMAD R6, R3, 0x9d, RZ ;  /* 0x0000009d03067824 */ /* 0x000fc600078e02ff */
[----:B------:R3:W-:Y:S01]  /*6360*/  STL.64 [R1+0xde0], R14 ;  /* 0x000de00e01007387 */ /* 0x0007e20000100a00 */
[-C--:B0-----:R-:W-:Y:S01]  /*6370*/  IADD3 R10, P1, R9, R16.reuse, RZ ;  /* 0x00000010090a7210 */ /* 0x081fe20007f3e0ff */
[----:B------:R-:W-:Y:S01]  /*6380*/  IMAD R9, R3, 0x9e, RZ ;  /* 0x0000009e03097824 */ /* 0x000fe200078e02ff */
[-C--:B-1----:R-:W-:Y:S01]  /*6390*/  IADD3 R20, P3, R7, R16.reuse, RZ ;  /* 0x0000001007147210 */ /* 0x082fe20007f7e0ff */
[C---:B------:R-:W-:Y:S01]  /*63a0*/  IMAD R7, R3.reuse, 0x142, RZ ;  /* 0x0000014203077824 */ /* 0x040fe200078e02ff */
[----:B------:R0:W-:Y:S01]  /*63b0*/  STL.64 [R1+0xb78], R22 ;  /* 0x000b781601007387 */ /* 0x0001e20000100a00 */
[-C--:B------:R-:W-:Y:S01]  /*63c0*/  LEA.HI.X.SX32 R13, R6, R17.reuse, 0x1, P6 ;  /* 0x00000011060d7211 */ /* 0x080fe200030f0eff */
[----:B------:R-:W-:Y:S01]  /*63d0*/  IMAD R8, R3, 0x144, RZ ;  /* 0x0000014403087824 */ /* 0x000fe200078e02ff */
[-C--:B---3--:R-:W-:Y:S01]  /*63e0*/  IADD3 R14, P4, R9, R16.reuse, RZ ;  /* 0x00000010090e7210 */ /* 0x088fe20007f9e0ff */
[----:B------:R-:W-:Y:S01]  /*63f0*/  IMAD R6, R3, 0xa, RZ ;  /* 0x0000000a03067824 */ /* 0x000fe200078e02ff */
[----:B------:R-:W-:Y:S01]  /*6400*/  LEA.HI.X.SX32 R19, R9, R17, 0x1, P5 ;  /* 0x0000001109137211 */ /* 0x000fe200028f0eff */
[----:B------:R1:W-:Y:S01]  /*6410*/  STL.64 [R1+0xb70], R12 ;  /* 0x000b700c01007387 */ /* 0x0003e20000100a00 */
[----:B0-----:R-:W-:Y:S01]  /*6420*/  IADD3 R22, P2, R7, R16, RZ ;  /* 0x0000001007167210 */ /* 0x001fe20007f5e0ff */
[----:B------:R-:W-:-:S05]  /*6430*/  IMAD R7, R3, 0x4f, RZ ;  /* 0x0000004f03077824 */ /* 0x000fca00078e02ff */
[-C--:B------:R-:W-:Y:S01]  /*6440*/  LEA.HI.X.SX32 R15, R7, R17.reuse, 0x1, P4 ;  /* 0x00000011070f7211 */ /* 0x080fe200020f0eff */
[C---:B------:R-:W-:Y:S01]  /*6450*/  IMAD R7, R3.reuse, 0x9f, RZ ;  /* 0x0000009f03077824 */ /* 0x040fe200078e02ff */
[-C--:B-1----:R-:W-:Y:S01]  /*6460*/  IADD3 R12, P6, R8, R16.reuse, RZ ;  /* 0x00000010080c7210 */ /* 0x082fe20007fde0ff */
[C---:B------:R-:W-:Y:S02]  /*6470*/  IMAD R8, R3.reuse, 0x14, RZ ;  /* 0x0000001403087824 */ /* 0x040fe400078e02ff */
[----:B------:R0:W-:Y:S01]  /*6480*/  STL.64 [R1+0xdd8], R14 ;  /* 0x000dd80e01007387 */ /* 0x0001e20000100a00 */
[----:B------:R-:W-:Y:S01]  /*6490*/  IMAD R25, R3, 0x5, RZ ;  /* 0x0000000503197824 */ /* 0x000fe200078e02ff */
[----:B------:R-:W-:Y:S02]  /*64a0*/  LEA.HI.X.SX32 R11, R7, R17, 0x1, P1 ;  /* 0x00000011070b7211 */ /* 0x000fe400008f0eff */
[----:B------:R1:W-:Y:S01]  /*64b0*/  STL.64 [R1+0xb68], R18 ;  /* 0x000b681201007387 */ /* 0x0003e20000100a00 */
[----:B------:R-:W-:Y:S01]  /*64c0*/  IMAD R9, R3, 0xa0, RZ ;  /* 0x000000a003097824 */ /* 0x000fe200078e02ff */
[----:B0-----:R-:W-:-:S02]  /*64d0*/  IADD3 R14, P4, R6, R16, RZ ;  /* 0x00000010060e7210 */ /* 0x001fc40007f9e0ff */
[----:B-1----:R-:W-:Y:S02]  /*64e0*/  IADD3 R18, P5, R8, R16, RZ ;  /* 0x0000001008127210 */ /* 0x002fe40007fbe0ff */
[-C--:B------:R-:W-:Y:S01]  /*64f0*/  LEA.HI.X.SX32 R15, R25, R17.reuse, 0x1, P4 ;  /* 0x00000011190f7211 */ /* 0x080fe200020f0eff */
[----:B------:R0:W-:Y:S01]  /*6500*/  STL.64 [R1+0xb60], R10 ;  /* 0x000b600a01007387 */ /* 0x0001e20000100a00 */
[----:B------:R-:W-:Y:S01]  /*6510*/  LEA.HI.X.SX32 R19, R6, R17, 0x1, P5 ;  /* 0x0000001106137211 */ /* 0x000fe200028f0eff */
[C---:B------:R-:W-:Y:S02]  /*6520*/  IMAD R7, R3.reuse, 0x50, RZ ;  /* 0x0000005003077824 */ /* 0x040fe400078e02ff */
[----:B------:R1:W-:Y:S01]  /*6530*/  STL.64 [R1+0x1028], R14 ;  /* 0x0010280e01007387 */ /* 0x0003e20000100a00 */
[----:B------:R-:W-:-:S03]  /*6540*/  IMAD R6, R3, 0x146, RZ ;  /* 0x0000014603067824 */ /* 0x000fc600078e02ff */
[----:B------:R3:W-:Y:S01]  /*6550*/  STL.64 [R1+0x1000], R18 ;  /* 0x0010001201007387 */ /* 0x0007e20000100a00 */
[----:B0-----:R-:W-:-:S04]  /*6560*/  IADD3 R10, P1, R24, R16, RZ ;  /* 0x00000010180a7210 */ /* 0x001fc80007f3e0ff */
[-C--:B------:R-:W-:Y:S02]  /*6570*/  LEA.HI.X.SX32 R11, R8, R17.reuse, 0x1, P1 ;  /* 0x00000011080b7211 */ /* 0x080fe400008f0eff */
[-C--:B-1----:R-:W-:Y:S02]  /*6580*/  IADD3 R14, P4, R7, R16.reuse, RZ ;  /* 0x00000010070e7210 */ /* 0x082fe40007f9e0ff */
[-C--:B---3--:R-:W-:Y:S01]  /*6590*/  IADD3 R18, P5, R9, R16.reuse, RZ ;  /* 0x0000001009127210 */ /* 0x088fe20007fbe0ff */
[----:B------:R0:W-:Y:S01]  /*65a0*/  STL.64 [R1+0xfb0], R10 ;  /* 0x000fb00a01007387 */ /* 0x0001e20000100a00 */
[-C--:B------:R-:W-:Y:S02]  /*65b0*/  LEA.HI.X.SX32 R15, R24, R17.reuse, 0x1, P4 ;  /* 0x00000011180f7211 */ /* 0x080fe400020f0eff */
[-C--:B------:R-:W-:Y:S01]  /*65c0*/  LEA.HI.X.SX32 R19, R7, R17.reuse, 0x1, P5 ;  /* 0x0000001107137211 */ /* 0x080fe200028f0eff */
[C---:B------:R-:W-:Y:S02]  /*65d0*/  IMAD R7, R3.reuse, 0xa1, RZ ;  /* 0x000000a103077824 */ /* 0x040fe400078e02ff */
[C---:B------:R-:W-:Y:S01]  /*65e0*/  IMAD R8, R3.reuse, 0x148, RZ ;  /* 0x0000014803087824 */ /* 0x040fe200078e02ff */
[----:B------:R1:W-:Y:S01]  /*65f0*/  STL.64 [R1+0xf10], R14 ;  /* 0x000f100e01007387 */ /* 0x0003e20000100a00 */
[----:B0-----:R-:W-:Y:S01]  /*6600*/  IADD3 R10, P1, R6, R16, RZ ;  /* 0x00000010060a7210 */ /* 0x001fe20007f3e0ff */
[----:B------:R-:W-:Y:S01]  /*6610*/  IMAD R6, R3, 0xa2, RZ ;  /* 0x000000a203067824 */ /* 0x000fe200078e02ff */
[-C--:B------:R-:W-:Y:S01]  /*6620*/  LEA.HI.X.SX32 R23, R7, R17.reuse, 0x1, P2 ;  /* 0x0000001107177211 */ /* 0x080fe200010f0eff */
[----:B------:R0:W-:Y:S01]  /*6630*/  STL.64 [R1+0xdd0], R18 ;  /* 0x000dd01201007387 */ /* 0x0001e20000100a00 */
[----:B------:R-:W-:Y:S01]  /*6640*/  IMAD R7, R3, 0x51, RZ ;  /* 0x0000005103077824 */ /* 0x000fe200078e02ff */
[----:B------:R-:W-:-:S02]  /*6650*/  LEA.HI.X.SX32 R21, R9, R17, 0x1, P3 ;  /* 0x0000001109157211 */ /* 0x000fc400018f0eff */
[-C--:B-1----:R-:W-:Y:S01]  /*6660*/  IADD3 R14, P4, R8, R16.reuse, RZ ;  /* 0x00000010080e7210 */ /* 0x082fe20007f9e0ff */
[C---:B------:R-:W-:Y:S02]  /*6670*/  IMAD R8, R3.reuse, 0x14a, RZ ;  /* 0x0000014a03087824 */ /* 0x040fe400078e02ff */
[----:B------:R-:W-:Y:S01]  /*6680*/  IMAD R9, R3, 0x14c, RZ ;  /* 0x0000014c03097824 */ /* 0x000fe200078e02ff */
[CC--:B0-----:R-:W-:Y:S01]  /*6690*/  IADD3 R18, P5, R6.reuse, R16.reuse, RZ ;  /* 0x0000001006127210 */ /* 0x0c1fe20007fbe0ff */
[----:B------:R0:W-:Y:S03]  /*66a0*/  STL.64 [R1+0xb58], R20 ;  /* 0x000b581401007387 */ /* 0x0001e60000100a00 */
[-C--:B------:R-:W-:Y:S01]  /*66b0*/  LEA.HI.X.SX32 R19, R7, R17.reuse, 0x1, P5 ;  /* 0x0000001107137211 */ /* 0x080fe200028f0eff */
[----:B------:R-:W-:Y:S01]  /*66c0*/  IMAD R7, R3, 0xa3, RZ ;  /* 0x000000a303077824 */ /* 0x000fe200078e02ff */
[----:B------:R-:W-:Y:S01]  /*66d0*/  IADD3 R24, P2, R9, R16, RZ ;  /* 0x0000001009187210 */ /* 0x000fe20007f5e0ff */
[----:B------:R-:W-:Y:S01]  /*66e0*/  IMAD R9, R3, 0xa4, RZ ;  /* 0x000000a403097824 */ /* 0x000fe200078e02ff */
[-C--:B------:R-:W-:Y:S01]  /*66f0*/  LEA.HI.X.SX32 R13, R6, R17.reuse, 0x1, P6 ;  /* 0x00000011060d7211 */ /* 0x080fe200030f0eff */
[----:B------:R1:W-:Y:S01]  /*6700*/  STL.64 [R1+0xb50], R22 ;  /* 0x000b501601007387 */ /* 0x0003e20000100a00 */
[----:B------:R-:W-:-:S02]  /*6710*/  LEA.HI.X.SX32 R11, R7, R17, 0x1, P1 ;  /* 0x00000011070b7211 */ /* 0x000fc400008f0eff */
[----:B0-----:R-:W-:Y:S01]  /*6720*/  IADD3 R20, P3, R8, R16, RZ ;  /* 0x0000001008147210 */ /* 0x001fe20007f7e0ff */
[C---:B------:R-:W-:Y:S01]  /*6730*/  IMAD R8, R3.reuse, 0x52, RZ ;  /* 0x0000005203087824 */ /* 0x040fe200078e02ff */
[----:B------:R0:W-:Y:S04]  /*6740*/  STL.64 [R1+0xdc8], R18 ;  /* 0x000dc81201007387 */ /* 0x0001e80000100a00 */
[----:B------:R3:W-:Y:S01]  /*6750*/  STL.64 [R1+0xb48], R12 ;  /* 0x000b480c01007387 */ /* 0x0007e20000100a00 */
[----:B-1----:R-:W-:-:S03]  /*6760*/  IMAD R22, R3, 0x29, RZ ;  /* 0x0000002903167824 */ /* 0x002fc600078e02ff */
[----:B------:R1:W-:Y:S01]  /*6770*/  STL.64 [R1+0xb40], R10 ;  /* 0x000b400a01007387 */ /* 0x0003e20000100a00 */
[-C--:B0-----:R-:W-:Y:S02]  /*6780*/  IADD3 R18, P5, R8, R16.reuse, RZ ;  /* 0x0000001008127210 */ /* 0x081fe40007fbe0ff */
[-C--:B---3--:R-:W-:Y:S02]  /*6790*/  IADD3 R12, P6, R9, R16.reuse, RZ ;  /* 0x00000010090c7210 */ /* 0x088fe40007fde0ff */
[-C--:B------:R-:W-:Y:S01]  /*67a0*/  LEA.HI.X.SX32 R19, R22, R17.reuse, 0x1, P5 ;  /* 0x0000001116137211 */ /* 0x080fe200028f0eff */
[C---:B-1----:R-:W-:Y:S01]  /*67b0*/  IMAD R11, R3.reuse, 0x150, RZ ;  /* 0x00000150030b7824 */ /* 0x042fe200078e02ff */
[----:B------:R-:W-:Y:S01]  /*67c0*/  LEA.HI.X.SX32 R13, R8, R17, 0x1, P6 ;  /* 0x00000011080d7211 */ /* 0x000fe200030f0eff */
[----:B------:R-:W-:Y:S02]  /*67d0*/  IMAD R10, R3, 0xa6, RZ ;  /* 0x000000a6030a7824 */ /* 0x000fe400078e02ff */
[----:B------:R0:W-:Y:S01]  /*67e0*/  STL.64 [R1+0xf08], R18 ;  /* 0x000f081201007387 */ /* 0x0001e20000100a00 */
[----:B------:R-:W-:Y:S01]  /*67f0*/  IADD3 R22, P5, R11, R16, RZ ;  /* 0x000000100b167210 */ /* 0x000fe20007fbe0ff */
[----:B------:R-:W-:-:S02]  /*6800*/  IMAD R11, R3, 0xa5, RZ ;  /* 0x000000a5030b7824 */ /* 0x000fc400078e02ff */
[----:B------:R1:W-:Y:S01]  /*6810*/  STL.64 [R1+0xdc0], R12 ;  /* 0x000dc00c01007387 */ /* 0x0003e20000100a00 */
[-C--:B------:R-:W-:Y:S02]  /*6820*/  LEA.HI.X.SX32 R15, R9, R17.reuse, 0x1, P4 ;  /* 0x00000011090f7211 */ /* 0x080fe400020f0eff */
[----:B------:R-:W-:Y:S01]  /*6830*/  LEA.HI.X.SX32 R21, R11, R17, 0x1, P3 ;  /* 0x000000110b157211 */ /* 0x000fe200018f0eff */
[C---:B0-----:R-:W-:Y:S01]  /*6840*/  IMAD R18, R3.reuse, 0x53, RZ ;  /* 0x0000005303127824 */ /* 0x041fe200078e02ff */
[----:B-1----:R-:W-:Y:S01]  /*6850*/  IADD3 R12, P6, R10, R16, RZ ;  /* 0x000000100a0c7210 */ /* 0x002fe20007fde0ff */
[----:B------:R-:W-:-:S03]  /*6860*/  IMAD R6, R3, 0x14e, RZ ;  /* 0x0000014e03067824 */ /* 0x000fc600078e02ff */
[----:B------:R-:W-:Y:S01]  /*6870*/  LEA.HI.X.SX32 R13, R18, R17, 0x1, P6 ;  /* 0x00000011120d7211 */ /* 0x000fe200030f0eff */
[----:B------:R-:W-:Y:S01]  /*6880*/  STL.64 [R1+0xb38], R14 ;  /* 0x000b380e01007387 */ /* 0x000fe20000100a00 */
[----:B------:R-:W-:-:S03]  /*6890*/  IADD3 R6, P1, R6, R16, RZ ;  /* 0x0000001006067210 */ /* 0x000fc60007f3e0ff */
[----:B------:R-:W-:Y:S04]  /*68a0*/  STL.64 [R1+0xb30], R20 ;  /* 0x000b301401007387 */ /* 0x000fe80000100a00 */
[----:B------:R0:W-:Y:S01]  /*68b0*/  STL.64 [R1+0xdb8], R12 ;  /* 0x000db80c01007387 */ /* 0x0001e20000100a00 */
[----:B------:R-:W-:Y:S01]  /*68c0*/  LEA.HI.X.SX32 R25, R10, R17, 0x1, P2 ;  /* 0x000000110a197211 */ /* 0x000fe200010f0eff */
[C---:B------:R-:W-:Y:S02]  /*68d0*/  IMAD R11, R3.reuse, 0x2a, RZ ;  /* 0x0000002a030b7824 */ /* 0x040fe400078e02ff */
[C---:B0-----:R-:W-:Y:S02]  /*68e0*/  IMAD R12, R3.reuse, 0xa7, RZ ;  /* 0x000000a7030c7824 */ /* 0x041fe400078e02ff */
[----:B------:R-:W-:-:S03]  /*68f0*/  IMAD R21, R3, 0xa8, RZ ;  /* 0x000000a803157824 */ /* 0x000fc600078e02ff */
[-C--:B------:R-:W-:Y:S01]  /*6900*/  LEA.HI.X.SX32 R7, R12, R17.reuse, 0x1, P1 ;  /* 0x000000110c077211 */ /* 0x080fe200008f0eff */
[----:B------:R0:W-:Y:S01]  /*6910*/  STL.64 [R1+0xb28], R24 ;  /* 0x000b281801007387 */ /* 0x0001e20000100a00 */
[----:B------:R-:W-:Y:S01]  /*6920*/  IMAD R10, R3, 0x15, RZ ;  /* 0x00000015030a7824 */ /* 0x000fe200078e02ff */
[-C--:B------:R-:W-:Y:S01]  /*6930*/  IADD3 R26, P6, R11, R16.reuse, RZ ;  /* 0x000000100b1a7210 */ /* 0x080fe20007fde0ff */
[C---:B------:R-:W-:Y:S01]  /*6940*/  IMAD R18, R3.reuse, 0x54, RZ ;  /* 0x0000005403127824 */ /* 0x040fe200078e02ff */
[----:B------:R1:W-:Y:S01]  /*6950*/  STL.64 [R1+0xb20], R6 ;  /* 0x000b200601007387 */ /* 0x0003e20000100a00 */
[C---:B------:R-:W-:Y:S01]  /*6960*/  IMAD R20, R3.reuse, 0xaa, RZ ;  /* 0x000000aa03147824 */ /* 0x040fe200078e02ff */
[-C--:B------:R-:W-:Y:S01]  /*6970*/  LEA.HI.X.SX32 R27, R10, R17.reuse, 0x1, P6 ;  /* 0x000000110a1b7211 */ /* 0x080fe200030f0eff */
[----:B------:R-:W-:Y:S01]  /*6980*/  IMAD R8, R3, 0x152, RZ ;  /* 0x0000015203087824 */ /* 0x000fe200078e02ff */
[----:B------:R-:W-:Y:S02]  /*6990*/  LEA.HI.X.SX32 R23, R21, R17, 0x1, P5 ;  /* 0x0000001115177211 */ /* 0x000fe400028f0eff */
[----:B0-----:R-:W-:-:S02]  /*69a0*/  IADD3 R24, P2, R18, R16, RZ ;  /* 0x0000001012187210 */ /* 0x001fc40007f5e0ff */
[----:B-1----:R-:W-:-:S04]  /*69b0*/  IADD3 R6, P1, R21, R16, RZ ;  /* 0x0000001015067210 */ /* 0x002fc80007f3e0ff */
[-C--:B------:R-:W-:Y:S01]  /*69c0*/  LEA.HI.X.SX32 R7, R18, R17.reuse, 0x1, P1 ;  /* 0x0000001112077211 */ /* 0x080fe200008f0eff */
[----:B------:R-:W-:Y:S01]  /*69d0*/  STL.64 [R1+0xfa8], R26 ;  /* 0x000fa81a01007387 */ /* 0x000fe20000100a00 */
[-C--:B------:R-:W-:Y:S01]  /*69e0*/  LEA.HI.X.SX32 R25, R11, R17.reuse, 0x1, P2 ;  /* 0x000000110b197211 */ /* 0x080fe200010f0eff */
[C---:B------:R-:W-:Y:S01]  /*69f0*/  IMAD R21, R3.reuse, 0x55, RZ ;  /* 0x0000005503157824 */ /* 0x040fe200078e02ff */
[-C--:B------:R-:W-:Y:S01]  /*6a00*/  IADD3 R18, P1, R20, R16.reuse, RZ ;  /* 0x0000001014127210 */ /* 0x080fe20007f3e0ff */
[C---:B------:R-:W-:Y:S01]  /*6a10*/  IMAD R14, R3.reuse, 0x154, RZ ;  /* 0x00000154030e7824 */ /* 0x040fe200078e02ff */
[----:B------:R0:W-:Y:S01]  /*6a20*/  STL.64 [R1+0xdb0], R6 ;  /* 0x000db00601007387 */ /* 0x0001e20000100a00 */
[----:B------:R-:W-:Y:S01]  /*6a30*/  IMAD R12, R3, 0x156, RZ ;  /* 0x00000156030c7824 */ /* 0x000fe200078e02ff */
[-C--:B------:R-:W-:Y:S02]  /*6a40*/  IADD3 R8, P4, R8, R16.reuse, RZ ;  /* 0x0000001008087210 */ /* 0x080fe40007f9e0ff */
[----:B------:R-:W-:Y:S01]  /*6a50*/  STL.64 [R1+0xf00], R24 ;  /* 0x000f001801007387 */ /* 0x000fe20000100a00 */
[----:B------:R-:W-:Y:S01]  /*6a60*/  LEA.HI.X.SX32 R19, R21, R17, 0x1, P1 ;  /* 0x0000001115137211 */ /* 0x000fe200008f0eff */
[C---:B------:R-:W-:Y:S01]  /*6a70*/  IMAD R21, R3.reuse, 0xab, RZ ;  /* 0x000000ab03157824 */ /* 0x040fe200078e02ff */
[----:B------:R-:W-:Y:S01]  /*6a80*/  IADD3 R14, P3, R14, R16, RZ ;  /* 0x000000100e0e7210 */ /* 0x000fe20007f7e0ff */
[----:B------:R1:W-:Y:S01]  /*6a90*/  STL.64 [R1+0xb18], R22 ;  /* 0x000b181601007387 */ /* 0x0003e20000100a00 */
[----:B0-----:R-:W-:-:S02]  /*6aa0*/  IMAD R7, R3, 0x15a, RZ ;  /* 0x0000015a03077824 */ /* 0x001fc400078e02ff */
[----:B------:R-:W-:Y:S01]  /*6ab0*/  IMAD R6, R3, 0xa9, RZ ;  /* 0x000000a903067824 */ /* 0x000fe200078e02ff */
[----:B------:R-:W-:-:S04]  /*6ac0*/  IADD3 R12, P6, R12, R16, RZ ;  /* 0x000000100c0c7210 */ /* 0x000fc80007fde0ff */
[-C--:B------:R-:W-:Y:S02]  /*6ad0*/  LEA.HI.X.SX32 R9, R6, R17.reuse, 0x1, P4 ;  /* 0x0000001106097211 */ /* 0x080fe400020f0eff */
[----:B-1----:R-:W-:Y:S01]  /*6ae0*/  IADD3 R22, P5, R7, R16, RZ ;  /* 0x0000001007167210 */ /* 0x002fe20007fbe0ff */
[----:B------:R-:W-:Y:S01]  /*6af0*/  IMAD R7, R3, 0x15c, RZ ;  /* 0x0000015c03077824 */ /* 0x000fe200078e02ff */
[-C--:B------:R-:W-:Y:S01]  /*6b00*/  LEA.HI.X.SX32 R15, R20, R17.reuse, 0x1, P3 ;  /* 0x00000011140f7211 */ /* 0x080fe200018f0eff */
[----:B------:R0:W-:Y:S01]  /*6b10*/  STL.64 [R1+0xb10], R8 ;  /* 0x000b100801007387 */ /* 0x0001e20000100a00 */
[----:B------:R-:W-:Y:S01]  /*6b20*/  LEA.HI.X.SX32 R13, R21, R17, 0x1, P6 ;  /* 0x00000011150d7211 */ /* 0x000fe200030f0eff */
[C---:B------:R-:W-:Y:S02]  /*6b30*/  IMAD R6, R3.reuse, 0x56, RZ ;  /* 0x0000005603067824 */ /* 0x040fe400078e02ff */
[----:B------:R1:W-:Y:S01]  /*6b40*/  STL.64 [R1+0xda8], R18 ;  /* 0x000da81201007387 */ /* 0x0003e20000100a00 */
[----:B------:R-:W-:-:S03]  /*6b50*/  IMAD R10, R3, 0x158, RZ ;  /* 0x00000158030a7824 */ /* 0x000fc600078e02ff */
[----:B------:R3:W-:Y:S01]  /*6b60*/  STL.64 [R1+0xb08], R14 ;  /* 0x000b080e01007387 */ /* 0x0007e20000100a00 */
[-C--:B0-----:R-:W-:Y:S01]  /*6b70*/  IADD3 R8, P4, R7, R16.reuse, RZ ;  /* 0x0000001007087210 */ /* 0x081fe20007f9e0ff */
[C---:B------:R-:W-:Y:S02]  /*6b80*/  IMAD R7, R3.reuse, 0xac, RZ ;  /* 0x000000ac03077824 */ /* 0x040fe400078e02ff */
[----:B------:R0:W-:Y:S01]  /*6b90*/  STL.64 [R1+0xb00], R12 ;  /* 0x000b000c01007387 */ /* 0x0001e20000100a00 */
[----:B------:R-:W-:Y:S01]  /*6ba0*/  IMAD R20, R3, 0x15e, RZ ;  /* 0x0000015e03147824 */ /* 0x000fe200078e02ff */
[-C--:B-1----:R-:W-:Y:S02]  /*6bb0*/  IADD3 R18, P1, R6, R16.reuse, RZ ;  /* 0x0000001006127210 */ /* 0x082fe40007f3e0ff */
[-C--:B---3--:R-:W-:Y:S01]  /*6bc0*/  IADD3 R14, P3, R7, R16.reuse, RZ ;  /* 0x00000010070e7210 */ /* 0x088fe20007f7e0ff */
[----:B0-----:R-:W-:Y:S01]  /*6bd0*/  IMAD R13, R3, 0x2b, RZ ;  /* 0x0000002b030d7824 */ /* 0x001fe200078e02ff */
[----:B------:R-:W-:-:S02]  /*6be0*/  IADD3 R10, P2, R10, R16, RZ ;  /* 0x000000100a0a7210 */ /* 0x000fc40007f5e0ff */
[----:B------:R-:W-:Y:S02]  /*6bf0*/  IADD3 R24, P6, R20, R16, RZ ;  /* 0x0000001014187210 */ /* 0x000fe40007fde0ff */
[-C--:B------:R-:W-:Y:S01]  /*6c00*/  LEA.HI.X.SX32 R19, R13, R17.reuse, 0x1, P1 ;  /* 0x000000110d137211 */ /* 0x080fe200008f0eff */
[----:B------:R-:W-:Y:S01]  /*6c10*/  IMAD R20, R3, 0xae, RZ ;  /* 0x000000ae03147824 */ /* 0x000fe200078e02ff */
[-C--:B------:R-:W-:Y:S02]  /*6c20*/  LEA.HI.X.SX32 R15, R6, R17.reuse, 0x1, P3 ;  /* 0x00000011060f7211 */ /* 0x080fe400018f0eff */
[----:B------:R-:W-:Y:S01]  /*6c30*/  LEA.HI.X.SX32 R11, R7, R17, 0x1, P2 ;  /* 0x00000011070b7211 */ /* 0x000fe200010f0eff */
[----:B------:R0:W-:Y:S01]  /*6c40*/  STL.64 [R1+0xef8], R18 ;  /* 0x000ef81201007387 */ /* 0x0001e20000100a00 */
[----:B------:R-:W-:-:S03]  /*6c50*/  IMAD R7, R3, 0xad, RZ ;  /* 0x000000ad03077824 */ /* 0x000fc600078e02ff */
[----:B------:R1:W-:Y:S02]  /*6c60*/  STL.64 [R1+0xda0], R14 ;  /* 0x000da00e01007387 */ /* 0x0003e40000100a00 */
[-C--:B------:R-:W-:Y:S01]  /*6c70*/  LEA.HI.X.SX32 R23, R7, R17.reuse, 0x1, P5 ;  /* 0x0000001107177211 */ /* 0x080fe200028f0eff */
[----:B0-----:R-:W-:Y:S01]  /*6c80*/  IMAD R19, R3, 0x57, RZ ;  /* 0x0000005703137824 */ /* 0x001fe200078e02ff */
[C---:B-1----:R-:W-:Y:S02]  /*6c90*/  IADD3 R14, P3, R20.reuse, R16, RZ ;  /* 0x00000010140e7210 */ /* 0x042fe40007f7e0ff */
[-C--:B------:R-:W-:Y:S02]  /*6ca0*/  LEA.HI.X.SX32 R9, R20, R17.reuse, 0x1, P4 ;  /* 0x0000001114097211 */ /* 0x080fe400020f0eff */
[----:B------:R-:W-:Y:S01]  /*6cb0*/  LEA.HI.X.SX32 R15, R19, R17, 0x1, P3 ;  /* 0x00000011130f7211 */ /* 0x000fe200018f0eff */
[----:B------:R-:W-:Y:S01]  /*6cc0*/  STL.64 [R1+0xaf8], R10 ;  /* 0x000af80a01007387 */ /* 0x000fe20000100a00 */
[----:B------:R-:W-:-:S03]  /*6cd0*/  IMAD R18, R3, 0x16, RZ ;  /* 0x0000001603127824 */ /* 0x000fc600078e02ff */
[----:B------:R0:W-:Y:S04]  /*6ce0*/  STL.64 [R1+0xaf0], R22 ;  /* 0x000af01601007387 */ /* 0x0001e80000100a00 */
[----:B------:R1:W-:Y:S04]  /*6cf0*/  STL.64 [R1+0xd98], R14 ;  /* 0x000d980e01007387 */ /* 0x0003e80000100a00 */
[----:B------:R3:W-:Y:S01]  /*6d00*/  STL.64 [R1+0xae8], R8 ;  /* 0x000ae80801007387 */ /* 0x0007e20000100a00 */
[C---:B0-----:R-:W-:Y:S02]  /*6d10*/  IMAD R22, R3.reuse, 0xaf, RZ ;  /* 0x000000af03167824 */ /* 0x041fe400078e02ff */
[C---:B------:R-:W-:Y:S01]  /*6d20*/  IMAD R19, R3.reuse, 0x2c, RZ ;  /* 0x0000002c03137824 */ /* 0x040fe200078e02ff */
[----:B-1----:R-:W-:Y:S01]  /*6d30*/  IADD3 R14, P3, R18, R16, RZ ;  /* 0x00000010120e7210 */ /* 0x002fe20007f7e0ff */
[C---:B---3--:R-:W-:Y:S01]  /*6d40*/  IMAD R8, R3.reuse, 0xb, RZ ;  /* 0x0000000b03087824 */ /* 0x048fe200078e02ff */
[----:B------:R-:W-:Y:S01]  /*6d50*/  LEA.HI.X.SX32 R25, R22, R17, 0x1, P6 ;  /* 0x0000001116197211 */ /* 0x000fe200030f0eff */
[----:B------:R-:W-:-:S02]  /*6d60*/  IMAD R9, R3, 0x58, RZ ;  /* 0x0000005803097824 */ /* 0x000fc400078e02ff */
[C---:B------:R-:W-:Y:S01]  /*6d70*/  IMAD R23, R3.reuse, 0xb0, RZ ;  /* 0x000000b003177824 */ /* 0x040fe200078e02ff */
[-C--:B------:R-:W-:Y:S01]  /*6d80*/  LEA.HI.X.SX32 R15, R8, R17.reuse, 0x1, P3 ;  /* 0x00000011080f7211 */ /* 0x080fe200018f0eff */
[----:B------:R-:W-:Y:S01]  /*6d90*/  IMAD R12, R3, 0x160, RZ ;  /* 0x00000160030c7824 */ /* 0x000fe200078e02ff */
[-C--:B------:R-:W-:Y:S01]  /*6da0*/  IADD3 R20, P4, R19, R16.reuse, RZ ;  /* 0x0000001013147210 */ /* 0x080fe20007f9e0ff */
[C---:B------:R-:W-:Y:S01]  /*6db0*/  IMAD R6, R3.reuse, 0x162, RZ ;  /* 0x0000016203067824 */ /* 0x040fe200078e02ff */
[----:B------:R0:W-:Y:S01]  /*6dc0*/  STL.64 [R1+0xae0], R24 ;  /* 0x000ae01801007387 */ /* 0x0001e20000100a00 */
[C---:B------:R-:W-:Y:S01]  /*6dd0*/  IMAD R22, R3.reuse, 0xb1, RZ ;  /* 0x000000b103167824 */ /* 0x040fe200078e02ff */
[-C--:B------:R-:W-:Y:S02]  /*6de0*/  IADD3 R12, P1, R12, R16.reuse, RZ ;  /* 0x000000100c0c7210 */ /* 0x080fe40007f3e0ff */
[----:B------:R1:W-:Y:S01]  /*6df0*/  STL.64 [R1+0xff8], R14 ;  /* 0x000ff80e01007387 */ /* 0x0003e20000100a00 */
[----:B------:R-:W-:Y:S01]  /*6e00*/  LEA.HI.X.SX32 R21, R18, R17, 0x1, P4 ;  /* 0x0000001112157211 */ /* 0x000fe200020f0eff */
[----:B------:R-:W-:Y:S01]  /*6e10*/  IMAD R8, R3, 0x166, RZ ;  /* 0x0000016603087824 */ /* 0x000fe200078e02ff */
[----:B------:R-:W-:-:S02]  /*6e20*/  IADD3 R10, P2, R6, R16, RZ ;  /* 0x00000010060a7210 */ /* 0x000fc40007f5e0ff */
[-C--:B0-----:R-:W-:Y:S02]  /*6e30*/  IADD3 R24, P6, R9, R16.reuse, RZ ;  /* 0x0000001009187210 */ /* 0x081fe40007fde0ff */
[----:B-1----:R-:W-:Y:S02]  /*6e40*/  IADD3 R14, P3, R23, R16, RZ ;  /* 0x00000010170e7210 */ /* 0x002fe40007f7e0ff */
[-C--:B------:R-:W-:Y:S02]  /*6e50*/  LEA.HI.X.SX32 R25, R19, R17.reuse, 0x1, P6 ;  /* 0x0000001113197211 */ /* 0x080fe400030f0eff */
[-C--:B------:R-:W-:Y:S01]  /*6e60*/  LEA.HI.X.SX32 R15, R9, R17.reuse, 0x1, P3 ;  /* 0x00000011090f7211 */ /* 0x080fe200018f0eff */
[----:B------:R0:W-:Y:S01]  /*6e70*/  STL.64 [R1+0xfa0], R20 ;  /* 0x000fa01401007387 */ /* 0x0001e20000100a00 */
[-C--:B------:R-:W-:Y:S01]  /*6e80*/  LEA.HI.X.SX32 R13, R23, R17.reuse, 0x1, P1 ;  /* 0x00000011170d7211 */ /* 0x080fe200008f0eff */
[C---:B------:R-:W-:Y:S01]  /*6e90*/  IMAD R9, R3.reuse, 0x16a, RZ ;  /* 0x0000016a03097824 */ /* 0x040fe200078e02ff */
[----:B------:R-:W-:Y:S01]  /*6ea0*/  LEA.HI.X.SX32 R11, R22, R17, 0x1, P2 ;  /* 0x00000011160b7211 */ /* 0x000fe200010f0eff */
[----:B------:R-:W-:Y:S01]  /*6eb0*/  STL.64 [R1+0xef0], R24 ;  /* 0x000ef01801007387 */ /* 0x000fe20000100a00 */
[----:B------:R-:W-:-:S03]  /*6ec0*/  IMAD R6, R3, 0x164, RZ ;  /* 0x0000016403067824 */ /* 0x000fc600078e02ff */
[----:B------:R1:W-:Y:S01]  /*6ed0*/  STL.64 [R1+0xd90], R14 ;  /* 0x000d900e01007387 */ /* 0x0003e20000100a00 */
[-C--:B0-----:R-:W-:Y:S01]  /*6ee0*/  IADD3 R20, P4, R8, R16.reuse, RZ ;  /* 0x0000001008147210 */ /* 0x081fe20007f9e0ff */
[----:B------:R-:W-:Y:S02]  /*6ef0*/  IMAD R8, R3, 0xb2, RZ ;  /* 0x000000b203087824 */ /* 0x000fe400078e02ff */
[----:B------:R0:W-:Y:S01]  /*6f00*/  STL.64 [R1+0xad8], R12 ;  /* 0x000ad80c01007387 */ /* 0x0001e20000100a00 */
[----:B------:R-:W-:-:S03]  /*6f10*/  IADD3 R6, P5, R6, R16, RZ ;  /* 0x0000001006067210 */ /* 0x000fc60007fbe0ff */
[----:B------:R3:W-:Y:S01]  /*6f20*/  STL.64 [R1+0xad0], R10 ;  /* 0x000ad00a01007387 */ /* 0x0007e20000100a00 */
[CC--:B-1----:R-:W-:Y:S02]  /*6f30*/  IADD3 R14, P3, R8.reuse, R16.reuse, RZ ;  /* 0x00000010080e7210 */ /* 0x0c2fe40007f7e0ff */
[-C--:B0-----:R-:W-:Y:S01]  /*6f40*/  IADD3 R12, P1, R9, R16.reuse, RZ ;  /* 0x00000010090c7210 */ /* 0x081fe20007f3e0ff */
[C---:B------:R-:W-:Y:S02]  /*6f50*/  IMAD R9, R3.reuse, 0x16c, RZ ;  /* 0x0000016c03097824 */ /* 0x040fe400078e02ff */
[----:B---3--:R-:W-:Y:S01]  /*6f60*/  IMAD R11, R3, 0x59, RZ ;  /* 0x00000059030b7824 */ /* 0x008fe200078e02ff */
[-C--:B------:R-:W-:Y:S02]  /*6f70*/  LEA.HI.X.SX32 R7, R8, R17.reuse, 0x1, P5 ;  /* 0x0000001108077211 */ /* 0x080fe400028f0eff */
[----:B------:R-:W-:Y:S02]  /*6f80*/  IADD3 R24, P2, R9, R16, RZ ;  /* 0x0000001009187210 */ /* 0x000fe40007f5e0ff */
[----:B------:R-:W-:Y:S01]  /*6f90*/  LEA.HI.X.SX32 R15, R11, R17, 0x1, P3 ;  /* 0x000000110b0f7211 */ /* 0x000fe200018f0eff */
[----:B------:R-:W-:-:S02]  /*6fa0*/  IMAD R9, R3, 0xb4, RZ ;  /* 0x000000b403097824 */ /* 0x000fc400078e02ff */
[C---:B------:R-:W-:Y:S02]  /*6fb0*/  IMAD R11, R3.reuse, 0xb3, RZ ;  /* 0x000000b3030b7824 */ /* 0x040fe400078e02ff */
[C---:B------:R-:W-:Y:S01]  /*6fc0*/  IMAD R10, R3.reuse, 0x5a, RZ ;  /* 0x0000005a030a7824 */ /* 0x040fe200078e02ff */
[----:B------:R0:W-:Y:S01]  /*6fd0*/  STL.64 [R1+0xd88], R14 ;  /* 0x000d880e01007387 */ /* 0x0001e20000100a00 */
[----:B------:R-:W-:Y:S01]  /*6fe0*/  IMAD R18, R3, 0x168, RZ ;  /* 0x0000016803127824 */ /* 0x000fe200078e02ff */
[----:B------:R-:W-:Y:S01]  /*6ff0*/  LEA.HI.X.SX32 R21, R11, R17, 0x1, P4 ;  /* 0x000000110b157211 */ /* 0x000fe200020f0eff */
[C---:B------:R-:W-:Y:S01]  /*7000*/  IMAD R22, R3.reuse, 0x2d, RZ ;  /* 0x0000002d03167824 */ /* 0x040fe200078e02ff */
[----:B------:R1:W-:Y:S01]  /*7010*/  STL.64 [R1+0xac8], R6 ;  /* 0x000ac80601007387 */ /* 0x0003e20000100a00 */
[----:B------:R-:W-:Y:S01]  /*7020*/  IMAD R8, R3, 0x16e, RZ ;  /* 0x0000016e03087824 */ /* 0x000fe200078e02ff */
[-C--:B------:R-:W-:Y:S02]  /*7030*/  IADD3 R18, P6, R18, R16.reuse, RZ ;  /* 0x0000001012127210 */ /* 0x080fe40007fde0ff */
[----:B------:R3:W-:Y:S01]  /*7040*/  STL.64 [R1+0xac0], R20 ;  /* 0x000ac01401007387 */ /* 0x0007e20000100a00 */
[----:B0-----:R-:W-:-:S02]  /*7050*/  IADD3 R14, P3, R10, R16, RZ ;  /* 0x000000100a0e7210 */ /* 0x001fc40007f7e0ff */
[-C--:B-1----:R-:W-:Y:S02]  /*7060*/  IADD3 R6, P5, R9, R16.reuse, RZ ;  /* 0x0000001009067210 */ /* 0x082fe40007fbe0ff */
[-C--:B------:R-:W-:Y:S02]  /*7070*/  LEA.HI.X.SX32 R15, R22, R17.reuse, 0x1, P3 ;  /* 0x00000011160f7211 */ /* 0x080fe400018f0eff */
[-C--:B------:R-:W-:Y:S01]  /*7080*/  LEA.HI.X.SX32 R7, R10, R17.reuse, 0x1, P5 ;  /* 0x000000110a077211 */ /* 0x080fe200028f0eff */
[C---:B------:R-:W-:Y:S01]  /*7090*/  IMAD R10, R3.reuse, 0x172, RZ ;  /* 0x00000172030a7824 */ /* 0x040fe200078e02ff */
[-C--:B---3--:R-:W-:Y:S01]  /*70a0*/  IADD3 R20, P4, R8, R16.reuse, RZ ;  /* 0x0000001008147210 */ /* 0x088fe20007f9e0ff */
[----:B------:R-:W-:Y:S01]  /*70b0*/  IMAD R8, R3, 0xb6, RZ ;  /* 0x000000b603087824 */ /* 0x000fe200078e02ff */
[-C--:B------:R-:W-:Y:S01]  /*70c0*/  LEA.HI.X.SX32 R19, R9, R17.reuse, 0x1, P6 ;  /* 0x0000001109137211 */ /* 0x080fe200030f0eff */
[----:B------:R-:W-:Y:S01]  /*70d0*/  STL.64 [R1+0xee8], R14 ;  /* 0x000ee80e01007387 */ /* 0x000fe20000100a00 */
[C---:B------:R-:W-:Y:S01]  /*70e0*/  IMAD R9, R3.reuse, 0xb5, RZ ;  /* 0x000000b503097824 */ /* 0x040fe200078e02ff */
[----:B------:R-:W-:Y:S01]  /*70f0*/  IADD3 R22, P6, R10, R16, RZ ;  /* 0x000000100a167210 */ /* 0x000fe20007fde0ff */
[C---:B------:R-:W-:Y:S01]  /*7100*/  IMAD R10, R3.reuse, 0x5b, RZ ;  /* 0x0000005b030a7824 */ /* 0x040fe200078e02ff */
[----:B------:R0:W-:Y:S01]  /*7110*/  STL.64 [R1+0xd80], R6 ;  /* 0x000d800601007387 */ /* 0x0001e20000100a00 */
[----:B------:R-:W-:Y:S01]  /*7120*/  IMAD R11, R3, 0x170, RZ ;  /* 0x00000170030b7824 */ /* 0x000fe200078e02ff */
[----:B------:R-:W-:-:S02]  /*7130*/  LEA.HI.X.SX32 R13, R9, R17, 0x1, P1 ;  /* 0x00000011090d7211 */ /* 0x000fc400008f0eff */
[----:B------:R-:W-:Y:S01]  /*7140*/  STL.64 [R1+0xab8], R18 ;  /* 0x000ab81201007387 */ /* 0x000fe20000100a00 */
[----:B0-----:R-:W-:-:S04]  /*7150*/  IADD3 R6, P5, R8, R16, RZ ;  /* 0x0000001008067210 */ /* 0x001fc80007fbe0ff */
[-C--:B------:R-:W-:Y:S01]  /*7160*/  LEA.HI.X.SX32 R7, R10, R17.reuse, 0x1, P5 ;  /* 0x000000110a077211 */ /* 0x080fe200028f0eff */
[----:B------:R-:W-:Y:S01]  /*7170*/  STL.64 [R1+0xab0], R12 ;  /* 0x000ab00c01007387 */ /* 0x000fe20000100a00 */
[-C--:B------:R-:W-:Y:S01]  /*7180*/  IADD3 R14, P3, R11, R16.reuse, RZ ;  /* 0x000000100b0e7210 */ /* 0x080fe20007f7e0ff */
[C---:B------:R-:W-:Y:S02]  /*7190*/  IMAD R11, R3.reuse, 0x174, RZ ;  /* 0x00000174030b7824 */ /* 0x040fe400078e02ff */
[----:B------:R0:W-:Y:S01]  /*71a0*/  STL.64 [R1+0xd78], R6 ;  /* 0x000d780601007387 */ /* 0x0001e20000100a00 */
[----:B------:R-:W-:Y:S01]  /*71b0*/  LEA.HI.X.SX32 R25, R8, R17, 0x1, P2 ;  /* 0x0000001108197211 */ /* 0x000fe200010f0eff */
[C---:B------:R-:W-:Y:S02]  /*71c0*/  IMAD R9, R3.reuse, 0x2e, RZ ;  /* 0x0000002e03097824 */ /* 0x040fe400078e02ff */
[----:B0-----:R-:W-:Y:S01]  /*71d0*/  IMAD R7, R3, 0xb7, RZ ;  /* 0x000000b703077824 */ /* 0x001fe200078e02ff */
[----:B------:R-:W-:Y:S01]  /*71e0*/  IADD3 R12, P1, R11, R16, RZ ;  /* 0x000000100b0c7210 */ /* 0x000fe20007f3e0ff */
[----:B------:R-:W-:-:S03]  /*71f0*/  IMAD R11, R3, 0xb8, RZ ;  /* 0x000000b8030b7824 */ /* 0x000fc600078e02ff */
[-C--:B------:R-:W-:Y:S01]  /*7200*/  LEA.HI.X.SX32 R21, R7, R17.reuse, 0x1, P4 ;  /* 0x0000001107157211 */ /* 0x080fe200020f0eff */
[C---:B------:R-:W-:Y:S01]  /*7210*/  IMAD R6, R3.reuse, 0x5c, RZ ;  /* 0x0000005c03067824 */ /* 0x040fe200078e02ff */
[----:B------:R0:W-:Y:S01]  /*7220*/  STL.64 [R1+0xaa8], R24 ;  /* 0x000aa81801007387 */ /* 0x0001e20000100a00 */
[----:B------:R-:W-:Y:S01]  /*7230*/  IMAD R8, R3, 0x17, RZ ;  /* 0x0000001703087824 */ /* 0x000fe200078e02ff */
[-C--:B------:R-:W-:Y:S02]  /*7240*/  IADD3 R18, P5, R9, R16.reuse, RZ ;  /* 0x0000001009127210 */ /* 0x080fe40007fbe0ff */
[----:B------:R1:W-:Y:S01]  /*7250*/  STL.64 [R1+0xaa0], R20 ;  /* 0x000aa01401007387 */ /* 0x0003e20000100a00 */
[----:B------:R-:W-:Y:S01]  /*7260*/  IMAD R7, R3, 0x176, RZ ;  /* 0x0000017603077824 */ /* 0x000fe200078e02ff */
[----:B------:R-:W-:Y:S02]  /*7270*/  LEA.HI.X.SX32 R19, R8, R17, 0x1, P5 ;  /* 0x0000001108137211 */ /* 0x000fe400028f0eff */
[----:B0-----:R-:W-:-:S02]  /*7280*/  IADD3 R24, P2, R6, R16, RZ ;  /* 0x0000001006187210 */ /* 0x001fc40007f5e0ff */
[----:B-1----:R-:W-:-:S04]  /*7290*/  IADD3 R20, P4, R11, R16, RZ ;  /* 0x000000100b147210 */ /* 0x002fc80007f9e0ff */
[-C--:B------:R-:W-:Y:S01]  /*72a0*/  LEA.HI.X.SX32 R21, R6, R17.reuse, 0x1, P4 ;  /* 0x0000001106157211 */ /* 0x080fe200020f0eff */
[----:B------:R-:W-:Y:S01]  /*72b0*/  IMAD R6, R3, 0xb9, RZ ;  /* 0x000000b903067824 */ /* 0x000fe200078e02ff */
[-C--:B------:R-:W-:Y:S01]  /*72c0*/  LEA.HI.X.SX32 R25, R9, R17.reuse, 0x1, P2 ;  /* 0x0000001109197211 */ /* 0x080fe200010f0eff */
[----:B------:R0:W-:Y:S01]  /*72d0*/  STL.64 [R1+0xf98], R18 ;  /* 0x000f981201007387 */ /* 0x0001e20000100a00 */
[-C--:B------:R-:W-:Y:S02]  /*72e0*/  LEA.HI.X.SX32 R15, R11, R17.reuse, 0x1, P3 ;  /* 0x000000110b0f7211 */ /* 0x080fe400018f0eff */
[----:B------:R-:W-:Y:S01]  /*72f0*/  LEA.HI.X.SX32 R23, R6, R17, 0x1, P6 ;  /* 0x0000001106177211 */ /* 0x000fe200030f0eff */
[----:B------:R-:W-:Y:S04]  /*7300*/  STL.64 [R1+0xee0], R24 ;  /* 0x000ee01801007387 */ /* 0x000fe80000100a00 */
[----:B------:R1:W-:Y:S01]  /*7310*/  STL.64 [R1+0xd70], R20 ;  /* 0x000d701401007387 */ /* 0x0003e20000100a00 */
[----:B0-----:R-:W-:Y:S01]  /*7320*/  IADD3 R18, P5, R7, R16, RZ ;  /* 0x0000001007127210 */ /* 0x001fe20007fbe0ff */
[----:B------:R-:W-:-:S02]  /*7330*/  IMAD R7, R3, 0xba, RZ ;  /* 0x000000ba03077824 */ /* 0x000fc400078e02ff */
[----:B------:R-:W-:Y:S04]  /*7340*/  STL.64 [R1+0xa98], R14 ;  /* 0x000a980e01007387 */ /* 0x000fe80000100a00 */
[----:B------:R0:W-:Y:S01]  /*7350*/  STL.64 [R1+0xa90], R22 ;  /* 0x000a901601007387 */ /* 0x0001e20000100a00 */
[----:B-1----:R-:W-:Y:S01]  /*7360*/  IADD3 R20, P4, R7, R16, RZ ;  /* 0x0000001007147210 */ /* 0x002fe20007f9e0ff */
[----:B0-----:R-:W-:-:S05]  /*7370*/  IMAD R23, R3, 0x5d, RZ ;  /* 0x0000005d03177824 */ /* 0x001fca00078e02ff */
[----:B------:R-:W-:-:S05]  /*7380*/  LEA.HI.X.SX32 R21, R23, R17, 0x1, P4 ;  /* 0x0000001117157211 */ /* 0x000fca00020f0eff */
[----:B------:R0:W-:Y:S01]  /*7390*/  STL.64 [R1+0xd68], R20 ;  /* 0x000d681401007387 */ /* 0x0001e20000100a00 */
[-C--:B------:R-:W-:Y:S01]  /*73a0*/  LEA.HI.X.SX32 R13, R7, R17.reuse, 0x1, P1 ;  /* 0x00000011070d7211 */ /* 0x080fe200008f0eff */
[C---:B------:R-:W-:Y:S02]  /*73b0*/  IMAD R6, R3.reuse, 0x5e, RZ ;  /* 0x0000005e03067824 */ /* 0x040fe400078e02ff */
[C---:B------:R-:W-:Y:S02]  /*73c0*/  IMAD R22, R3.reuse, 0xbc, RZ ;  /* 0x000000bc03167824 */ /* 0x040fe400078e02ff */
[C---:B0-----:R-:W-:Y:S01]  /*73d0*/  IMAD R20, R3.reuse, 0xbb, RZ ;  /* 0x000000bb03147824 */ /* 0x041fe200078e02ff */
[----:B------:R0:W-:Y:S04]  /*73e0*/  STL.64 [R1+0xa88], R12 ;  /* 0x000a880c01007387 */ /* 0x0001e80000100a00 */
[----:B------:R-:W-:Y:S01]  /*73f0*/  LEA.HI.X.SX32 R19, R20, R17, 0x1, P5 ;  /* 0x0000001114137211 */ /* 0x000fe200028f0eff */
[----:B------:R-:W-:Y:S01]  /*7400*/  IMAD R8, R3, 0x178, RZ ;  /* 0x0000017803087824 */ /* 0x000fe200078e02ff */
[----:B------:R-:W-:-:S03]  /*7410*/  IADD3 R24, P4, R6, R16, RZ ;  /* 0x0000001006187210 */ /* 0x000fc60007f9e0ff */
[----:B------:R1:W-:Y:S01]  /*7420*/  STL.64 [R1+0xa80], R18 ;  /* 0x000a801201007387 */ /* 0x0003e20000100a00 */
[-C--:B------:R-:W-:Y:S02]  /*7430*/  IADD3 R8, P2, R8, R16.reuse, RZ ;  /* 0x0000001008087210 */ /* 0x080fe40007f5e0ff */
[----:B0-----:R-:W-:Y:S01]  /*7440*/  IADD3 R12, P1, R22, R16, RZ ;  /* 0x00000010160c7210 */ /* 0x001fe20007f3e0ff */
[C---:B------:R-:W-:Y:S02]  /*7450*/  IMAD R7, R3.reuse, 0x17e, RZ ;  /* 0x0000017e03077824 */ /* 0x040fe400078e02ff */
[C---:B------:R-:W-:Y:S02]  /*7460*/  IMAD R10, R3.reuse, 0x17a, RZ ;  /* 0x0000017a030a7824 */ /* 0x040fe400078e02ff */
[C---:B-1----:R-:W-:Y:S01]  /*7470*/  IMAD R19, R3.reuse, 0x2f, RZ ;  /* 0x0000002f03137824 */ /* 0x042fe200078e02ff */
[-C--:B------:R-:W-:Y:S01]  /*7480*/  LEA.HI.X.SX32 R13, R6, R17.reuse, 0x1, P1 ;  /* 0x00000011060d7211 */ /* 0x080fe200008f0eff */
[----:B------:R-:W-:Y:S01]  /*7490*/  IMAD R6, R3, 0x182, RZ ;  /* 0x0000018203067824 */ /* 0x000fe200078e02ff */
[----:B------:R-:W-:-:S02]  /*74a0*/  LEA.HI.X.SX32 R9, R22, R17, 0x1, P2 ;  /* 0x0000001116097211 */ /* 0x000fc400010f0eff */
[----:B------:R-:W-:Y:S02]  /*74b0*/  LEA.HI.X.SX32 R25, R19, R17, 0x1, P4 ;  /* 0x0000001113197211 */ /* 0x000fe400020f0eff */
[-C--:B------:R-:W-:Y:S01]  /*74c0*/  IADD3 R20, P5, R7, R16.reuse, RZ ;  /* 0x0000001007147210 */ /* 0x080fe20007fbe0ff */
[C---:B------:R-:W-:Y:S01]  /*74d0*/  IMAD R7, R3.reuse, 0xbe, RZ ;  /* 0x000000be03077824 */ /* 0x040fe200078e02ff */
[-C--:B------:R-:W-:Y:S01]  /*74e0*/  IADD3 R14, P3, R10, R16.reuse, RZ ;  /* 0x000000100a0e7210 */ /* 0x080fe20007f7e0ff */
[----:B------:R-:W-:Y:S01]  /*74f0*/  STL.64 [R1+0xed8], R24 ;  /* 0x000ed81801007387 */ /* 0x000fe20000100a00 */
[C---:B------:R-:W-:Y:S01]  /*7500*/  IMAD R10, R3.reuse, 0x17c, RZ ;  /* 0x0000017c030a7824 */ /* 0x040fe200078e02ff */
[----:B------:R-:W-:Y:S02]  /*7510*/  IADD3 R22, P2, R6, R16, RZ ;  /* 0x0000001006167210 */ /* 0x000fe40007f5e0ff */
[----:B------:R0:W-:Y:S01]  /*7520*/  STL.64 [R1+0xd60], R12 ;  /* 0x000d600c01007387 */ /* 0x0001e20000100a00 */
[----:B------:R-:W-:-:S03]  /*7530*/  IMAD R6, R3, 0x5f, RZ ;  /* 0x0000005f03067824 */ /* 0x000fc600078e02ff */
[----:B------:R1:W-:Y:S01]  /*7540*/  STL.64 [R1+0xa78], R8 ;  /* 0x000a780801007387 */ /* 0x0003e20000100a00 */
[-C--:B------:R-:W-:Y:S02]  /*7550*/  IADD3 R10, P6, R10, R16.reuse, RZ ;  /* 0x000000100a0a7210 */ /* 0x080fe40007fde0ff */
[----:B0-----:R-:W-:Y:S01]  /*7560*/  IADD3 R12, P1, R7, R16, RZ ;  /* 0x00000010070c7210 */ /* 0x001fe20007f3e0ff */
[----:B-1----:R-:W-:-:S03]  /*7570*/  IMAD R9, R3, 0xbd, RZ ;  /* 0x000000bd03097824 */ /* 0x002fc600078e02ff */
[-C--:B------:R-:W-:Y:S02]  /*7580*/  LEA.HI.X.SX32 R13, R6, R17.reuse, 0x1, P1 ;  /* 0x00000011060d7211 */ /* 0x080fe400008f0eff */
[-C--:B------:R-:W-:Y:S02]  /*7590*/  LEA.HI.X.SX32 R11, R7, R17.reuse, 0x1, P6 ;  /* 0x00000011070b7211 */ /* 0x080fe400030f0eff */
[----:B------:R-:W-:-:S05]  /*75a0*/  LEA.HI.X.SX32 R15, R9, R17, 0x1, P3 ;  /* 0x00000011090f7211 */ /* 0x000fca00018f0eff */
[----:B------:R-:W-:Y:S04]  /*75b0*/  STL.64 [R1+0xa70], R14 ;  /* 0x000a700e01007387 */ /* 0x000fe80000100a00 */
[----:B------:R-:W-:Y:S01]  /*75c0*/  STL.64 [R1+0xd58], R12 ;  /* 0x000d580c01007387 */ /* 0x000fe20000100a00 */
[----:B------:R-:W-:-:S03]  /*75d0*/  IMAD R25, R3, 0x6, RZ ;  /* 0x0000000603197824 */ /* 0x000fc600078e02ff */
[----:B------:R0:W-:Y:S01]  /*75e0*/  STL.64 [R1+0xa68], R10 ;  /* 0x000a680a01007387 */ /* 0x0001e20000100a00 */
[C---:B------:R-:W-:Y:S02]  /*75f0*/  IMAD R6, R3.reuse, 0xc, RZ ;  /* 0x0000000c03067824 */ /* 0x040fe400078e02ff */
[C---:B------:R-:W-:Y:S02]  /*7600*/  IMAD R7, R3.reuse, 0x3, RZ ;  /* 0x0000000303077824 */ /* 0x040fe400078e02ff */
[----:B0-----:R-:W-:Y:S01]  /*7610*/  IMAD R11, R3, 0xbf, RZ ;  /* 0x000000bf030b7824 */ /* 0x001fe200078e02ff */
[----:B------:R-:W-:Y:S01]  /*7620*/  IADD3 R12, P1, R25, R16, RZ ;  /* 0x00000010190c7210 */ /* 0x000fe20007f3e0ff */
[----:B------:R-:W-:-:S03]  /*7630*/  IMAD R10, R3, 0x18, RZ ;  /* 0x00000018030a7824 */ /* 0x000fc600078e02ff */
[-C--:B------:R-:W-:Y:S02]  /*7640*/  LEA.HI.X.SX32 R21, R11, R17.reuse, 0x1, P5 ;  /* 0x000000110b157211 */ /* 0x080fe400028f0eff */
[-C--:B------:R-:W-:Y:S01]  /*7650*/  IADD3 R14, P6, R6, R16.reuse, RZ ;  /* 0x00000010060e7210 */ /* 0x080fe20007fde0ff */
[----:B------:R-:W-:Y:S01]  /*7660*/  IMAD R24, R3, 0x30, RZ ;  /* 0x0000003003187824 */ /* 0x000fe200078e02ff */
[-C--:B------:R-:W-:Y:S01]  /*7670*/  LEA.HI.X.SX32 R13, R7, R17.reuse, 0x1, P1 ;  /* 0x00000011070d7211 */ /* 0x080fe200008f0eff */
[----:B------:R0:W-:Y:S01]  /*7680*/  STL.64 [R1+0xa60], R20 ;  /* 0x000a601401007387 */ /* 0x0001e20000100a00 */
[----:B------:R-:W-:Y:S01]  /*7690*/  LEA.HI.X.SX32 R15, R25, R17, 0x1, P6 ;  /* 0x00000011190f7211 */ /* 0x000fe200030f0eff */
[C---:B------:R-:W-:Y:S02]  /*76a0*/  IMAD R7, R3.reuse, 0x60, RZ ;  /* 0x0000006003077824 */ /* 0x040fe400078e02ff */
[----:B------:R1:W-:Y:S01]  /*76b0*/  STL.64 [R1+0x1038], R12 ;  /* 0x0010380c01007387 */ /* 0x0003e20000100a00 */
[----:B------:R-:W-:Y:S01]  /*76c0*/  IMAD R11, R3, 0xc0, RZ ;  /* 0x000000c0030b7824 */ /* 0x000fe200078e02ff */
[----:B0-----:R-:W-:-:S04]  /*76d0*/  IADD3 R20, P5, R10, R16, RZ ;  /* 0x000000100a147210 */ /* 0x001fc80007fbe0ff */
[-C--:B------:R-:W-:Y:S02]  /*76e0*/  LEA.HI.X.SX32 R21, R6, R17.reuse, 0x1, P5 ;  /* 0x0000001106157211 */ /* 0x080fe400028f0eff */
[-C--:B-1----:R-:W-:Y:S01]  /*76f0*/  IADD3 R12, P1, R24, R16.reuse, RZ ;  /* 0x00000010180c7210 */ /* 0x082fe20007f3e0ff */
[----:B------:R0:W-:Y:S01]  /*7700*/  STL.64 [R1+0x1020], R14 ;  /* 0x0010200e01007387 */ /* 0x0001e20000100a00 */
[C---:B------:R-:W-:Y:S02]  /*7710*/  IMAD R18, R3.reuse, 0x180, RZ ;  /* 0x0000018003127824 */ /* 0x040fe400078e02ff */
[----:B------:R-:W-:Y:S01]  /*7720*/  LEA.HI.X.SX32 R13, R10, R17, 0x1, P1 ;  /* 0x000000110a0d7211 */ /* 0x000fe200008f0eff */
[----:B------:R1:W-:Y:S01]  /*7730*/  STL.64 [R1+0xff0], R20 ;  /* 0x000ff01401007387 */ /* 0x0003e20000100a00 */
[C---:B------:R-:W-:Y:S01]  /*7740*/  IMAD R6, R3.reuse, 0x186, RZ ;  /* 0x0000018603067824 */ /* 0x040fe200078e02ff */
[-C--:B------:R-:W-:Y:S01]  /*7750*/  IADD3 R18, P4, R18, R16.reuse, RZ ;  /* 0x0000001012127210 */ /* 0x080fe20007f9e0ff */
[----:B------:R-:W-:Y:S01]  /*7760*/  IMAD R10, R3, 0x188, RZ ;  /* 0x00000188030a7824 */ /* 0x000fe200078e02ff */
[----:B0-----:R-:W-:-:S02]  /*7770*/  IADD3 R14, P6, R7, R16, RZ ;  /* 0x00000010070e7210 */ /* 0x001fc40007fde0ff */
[-C--:B-1----:R-:W-:Y:S01]  /*7780*/  IADD3 R20, P5, R11, R16.reuse, RZ ;  /* 0x000000100b147210 */ /* 0x082fe20007fbe0ff */
[----:B------:R0:W-:Y:S01]  /*7790*/  STL.64 [R1+0xf90], R12 ;  /* 0x000f900c01007387 */ /* 0x0001e20000100a00 */
[-C--:B------:R-:W-:Y:S02]  /*77a0*/  LEA.HI.X.SX32 R15, R24, R17.reuse, 0x1, P6 ;  /* 0x00000011180f7211 */ /* 0x080fe400030f0eff */
[-C--:B------:R-:W-:Y:S01]  /*77b0*/  LEA.HI.X.SX32 R21, R7, R17.reuse, 0x1, P5 ;  /* 0x0000001107157211 */ /* 0x080fe200028f0eff */
[C---:B------:R-:W-:Y:S02]  /*77c0*/  IMAD R7, R3.reuse, 0xc1, RZ ;  /* 0x000000c103077824 */ /* 0x040fe400078e02ff */
[----:B------:R-:W-:Y:S01]  /*77d0*/  IMAD R8, R3, 0x184, RZ ;  /* 0x0000018403087824 */ /* 0x000fe200078e02ff */
[----:B------:R1:W-:Y:S01]  /*77e0*/  STL.64 [R1+0xed0], R14 ;  /* 0x000ed00e01007387 */ /* 0x0003e20000100a00 */
[-C--:B------:R-:W-:Y:S02]  /*77f0*/  LEA.HI.X.SX32 R19, R11, R17.reuse, 0x1, P4 ;  /* 0x000000110b137211 */ /* 0x080fe400020f0eff */
[-C--:B0-----:R-:W-:Y:S01]  /*7800*/  IADD3 R12, P1, R6, R16.reuse, RZ ;  /* 0x00000010060c7210 */ /* 0x081fe20007f3e0ff */
[----:B------:R-:W-:Y:S01]  /*7810*/  IMAD R6, R3, 0xc2, RZ ;  /* 0x000000c203067824 */ /* 0x000fe200078e02ff */
[----:B------:R-:W-:Y:S01]  /*7820*/  LEA.HI.X.SX32 R23, R7, R17, 0x1, P2 ;  /* 0x0000001107177211 */ /* 0x000fe200010f0eff */
[----:B------:R0:W-:Y:S01]  /*7830*/  STL.64 [R1+0xd50], R20 ;  /* 0x000d501401007387 */ /* 0x0001e20000100a00 */
[C---:B------:R-:W-:Y:S01]  /*7840*/  IMAD R7, R3.reuse, 0x61, RZ ;  /* 0x0000006103077824 */ /* 0x040fe200078e02ff */
[-C--:B-1----:R-:W-:Y:S01]  /*7850*/  IADD3 R14, P6, R10, R16.reuse, RZ ;  /* 0x000000100a0e7210 */ /* 0x082fe20007fde0ff */
[C---:B------:R-:W-:Y:S01]  /*7860*/  IMAD R10, R3.reuse, 0x18a, RZ ;  /* 0x0000018a030a7824 */ /* 0x040fe200078e02ff */
[-C--:B------:R-:W-:Y:S01]  /*7870*/  IADD3 R8, P3, R8, R16.reuse, RZ ;  /* 0x0000001008087210 */ /* 0x080fe20007f7e0ff */
[----:B------:R-:W-:Y:S01]  /*7880*/  IMAD R11, R3, 0x18c, RZ ;  /* 0x0000018c030b7824 */ /* 0x000fe200078e02ff */
[----:B------:R1:W-:Y:S01]  /*7890*/  STL.64 [R1+0xa58], R18 ;  /* 0x000a581201007387 */ /* 0x0003e20000100a00 */
[----:B0-----:R-:W-:-:S03]  /*78a0*/  IADD3 R20, P5, R6, R16, RZ ;  /* 0x0000001006147210 */ /* 0x001fc60007fbe0ff */
[-C--:B------:R-:W-:Y:S02]  /*78b0*/  IADD3 R24, P2, R11, R16.reuse, RZ ;  /* 0x000000100b187210 */ /* 0x080fe40007f5e0ff */
[-C--:B------:R-:W-:Y:S01]  /*78c0*/  LEA.HI.X.SX32 R21, R7, R17.reuse, 0x1, P5 ;  /* 0x0000001107157211 */ /* 0x080fe200028f0eff */
[C---:B------:R-:W-:Y:S01]  /*78d0*/  IMAD R11, R3.reuse, 0xc4, RZ ;  /* 0x000000c4030b7824 */ /* 0x040fe200078e02ff */
[----:B------:R-:W-:Y:S02]  /*78e0*/  LEA.HI.X.SX32 R9, R6, R17, 0x1, P3 ;  /* 0x0000001106097211 */ /* 0x000fe400018f0eff */
[----:B-1----:R-:W-:Y:S01]  /*78f0*/  IADD3 R18, P4, R10, R16, RZ ;  /* 0x000000100a127210 */ /* 0x002fe20007f9e0ff */
[C---:B------:R-:W-:Y:S01]  /*7900*/  IMAD R10, R3.reuse, 0x62, RZ ;  /* 0x00000062030a7824 */ /* 0x040fe200078e02ff */
[----:B------:R0:W-:Y:S01]  /*7910*/  STL.64 [R1+0xa50], R22 ;  /* 0x000a501601007387 */ /* 0x0001e20000100a00 */
[----:B------:R-:W-:-:S03]  /*7920*/  IMAD R7, R3, 0xc3, RZ ;  /* 0x000000c303077824 */ /* 0x000fc600078e02ff */
[----:B------:R1:W-:Y:S02]  /*7930*/  STL.64 [R1+0xd48], R20 ;  /* 0x000d481401007387 */ /* 0x0003e40000100a00 */
[-C--:B------:R-:W-:Y:S02]  /*7940*/  LEA.HI.X.SX32 R13, R7, R17.reuse, 0x1, P1 ;  /* 0x00000011070d7211 */ /* 0x080fe400008f0eff */
[----:B------:R3:W-:Y:S01]  /*7950*/  STL.64 [R1+0xa48], R8 ;  /* 0x000a480801007387 */ /* 0x0007e20000100a00 */
[----:B0-----:R-:W-:Y:S01]  /*7960*/  IMAD R22, R3, 0x31, RZ ;  /* 0x0000003103167824 */ /* 0x001fe200078e02ff */
[-C--:B-1----:R-:W-:Y:S02]  /*7970*/  IADD3 R20, P5, R10, R16.reuse, RZ ;  /* 0x000000100a147210 */ /* 0x082fe40007fbe0ff */
[----:B---3--:R-:W-:Y:S02]  /*7980*/  IADD3 R8, P3, R11, R16, RZ ;  /* 0x000000100b087210 */ /* 0x008fe40007f7e0ff */
[----:B------:R-:W-:-:S02]  /*7990*/  LEA.HI.X.SX32 R21, R22, R17, 0x1, P5 ;  /* 0x0000001116157211 */ /* 0x000fc400028f0eff */
[-C--:B------:R-:W-:Y:S01]  /*79a0*/  LEA.HI.X.SX32 R9, R10, R17.reuse, 0x1, P3 ;  /* 0x000000110a097211 */ /* 0x080fe200018f0eff */
[----:B------:R0:W-:Y:S01]  /*79b0*/  STL.64 [R1+0xa40], R12 ;  /* 0x000a400c01007387 */ /* 0x0001e20000100a00 */
[----:B------:R-:W-:Y:S01]  /*79c0*/  LEA.HI.X.SX32 R15, R11, R17, 0x1, P6 ;  /* 0x000000110b0f7211 */ /* 0x000fe200030f0eff */
[C---:B------:R-:W-:Y:S02]  /*79d0*/  IMAD R11, R3.reuse, 0xc5, RZ ;  /* 0x000000c5030b7824 */ /* 0x040fe400078e02ff */
[----:B------:R-:W-:Y:S04]  /*79e0*/  STL.64 [R1+0xec8], R20 ;  /* 0x000ec81401007387 */ /* 0x000fe80000100a00 */
[----:B------:R1:W-:Y:S01]  /*79f0*/  STL.64 [R1+0xd40], R8 ;  /* 0x000d400801007387 */ /* 0x0003e20000100a00 */
[----:B0-----:R-:W-:-:S03]  /*7a00*/  IMAD R12, R3, 0xc6, RZ ;  /* 0x000000c6030c7824 */ /* 0x001fc600078e02ff */
[----:B------:R0:W-:Y:S01]  /*7a10*/  STL.64 [R1+0xa38], R14 ;  /* 0x000a380e01007387 */ /* 0x0001e20000100a00 */
[----:B------:R-:W-:Y:S02]  /*7a20*/  LEA.HI.X.SX32 R19, R11, R17, 0x1, P4 ;  /* 0x000000110b137211 */ /* 0x000fe400020f0eff */
[----:B-1----:R-:W-:Y:S01]  /*7a30*/  IADD3 R8, P3, R12, R16, RZ ;  /* 0x000000100c087210 */ /* 0x002fe20007f7e0ff */
[C---:B0-----:R-:W-:Y:S02]  /*7a40*/  IMAD R14, R3.reuse, 0x63, RZ ;  /* 0x00000063030e7824 */ /* 0x041fe400078e02ff */
[----:B------:R-:W-:-:S03]  /*7a50*/  IMAD R6, R3, 0x18e, RZ ;  /* 0x0000018e03067824 */ /* 0x000fc600078e02ff */
[-C--:B------:R-:W-:Y:S01]  /*7a60*/  LEA.HI.X.SX32 R9, R14, R17.reuse, 0x1, P3 ;  /* 0x000000110e097211 */ /* 0x080fe200018f0eff */
[----:B------:R-:W-:Y:S01]  /*7a70*/  STL.64 [R1+0xa30], R18 ;  /* 0x000a301201007387 */ /* 0x000fe20000100a00 */
[----:B------:R-:W-:Y:S01]  /*7a80*/  IMAD R13, R3, 0x190, RZ ;  /* 0x00000190030d7824 */ /* 0x000fe200078e02ff */
[-C--:B------:R-:W-:Y:S02]  /*7a90*/  IADD3 R6, P1, R6, R16.reuse, RZ ;  /* 0x0000001006067210 */ /* 0x080fe40007f3e0ff */
[----:B------:R0:W-:Y:S01]  /*7aa0*/  STL.64 [R1+0xd38], R8 ;  /* 0x000d380801007387 */ /* 0x0001e20000100a00 */
[----:B------:R-:W-:Y:S02]  /*7ab0*/  LEA.HI.X.SX32 R25, R12, R17, 0x1, P2 ;  /* 0x000000110c197211 */ /* 0x000fe400010f0eff */
[----:B------:R-:W-:Y:S01]  /*7ac0*/  IADD3 R22, P5, R13, R16, RZ ;  /* 0x000000100d167210 */ /* 0x000fe20007fbe0ff */
[C---:B------:R-:W-:Y:S02]  /*7ad0*/  IMAD R13, R3.reuse, 0x32, RZ ;  /* 0x00000032030d7824 */ /* 0x040fe400078e02ff */
[----:B0-----:R-:W-:-:S02]  /*7ae0*/  IMAD R9, R3, 0xc7, RZ ;  /* 0x000000c703097824 */ /* 0x001fc400078e02ff */
[----:B------:R-:W-:-:S03]  /*7af0*/  IMAD R8, R3, 0xc8, RZ ;  /* 0x000000c803087824 */ /* 0x000fc600078e02ff */
[-C--:B------:R-:W-:Y:S01]  /*7b00*/  LEA.HI.X.SX32 R7, R9, R17.reuse, 0x1, P1 ;  /* 0x0000001109077211 */ /* 0x080fe200008f0eff */
[----:B------:R-:W-:Y:S01]  /*7b10*/  STL.64 [R1+0xa28], R24 ;  /* 0x000a281801007387 */ /* 0x000fe20000100a00 */
[----:B------:R-:W-:Y:S01]  /*7b20*/  IMAD R12, R3, 0x19, RZ ;  /* 0x00000019030c7824 */ /* 0x000fe200078e02ff */
[-C--:B------:R-:W-:Y:S01]  /*7b30*/  IADD3 R14, P3, R13, R16.reuse, RZ ;  /* 0x000000100d0e7210 */ /* 0x080fe20007f7e0ff */
[C---:B------:R-:W-:Y:S01]  /*7b40*/  IMAD R18, R3.reuse, 0x64, RZ ;  /* 0x0000006403127824 */ /* 0x040fe200078e02ff */
[----:B------:R0:W-:Y:S02]  /*7b50*/  STL.64 [R1+0xa20], R6 ;  /* 0x000a200601007387 */ /* 0x0001e40000100a00 */
[----:B------:R-:W-:Y:S01]  /*7b60*/  LEA.HI.X.SX32 R15, R12, R17, 0x1, P3 ;  /* 0x000000110c0f7211 */ /* 0x000fe200018f0eff */
[----:B------:R-:W-:Y:S01]  /*7b70*/  IMAD R10, R3, 0x192, RZ ;  /* 0x00000192030a7824 */ /* 0x000fe200078e02ff */
[----:B0-----:R-:W-:-:S04]  /*7b80*/  IADD3 R6, P1, R8, R16, RZ ;  /* 0x0000001008067210 */ /* 0x001fc80007f3e0ff */
[CC--:B------:R-:W-:Y:S01]  /*7b90*/  LEA.HI.X.SX32 R7, R18.reuse, R17.reuse, 0x1, P1 ;  /* 0x0000001112077211 */ /* 0x0c0fe200008f0eff */
[----:B------:R-:W-:Y:S01]  /*7ba0*/  STL.64 [R1+0xf88], R14 ;  /* 0x000f880e01007387 */ /* 0x000fe20000100a00 */
[-C--:B------:R-:W-:Y:S01]  /*7bb0*/  IADD3 R24, P2, R18, R16.reuse, RZ ;  /* 0x0000001012187210 */ /* 0x080fe20007f5e0ff */
[----:B------:R-:W-:Y:S02]  /*7bc0*/  IMAD R9, R3, 0x196, RZ ;  /* 0x0000019603097824 */ /* 0x000fe400078e02ff */
[----:B------:R0:W-:Y:S01]  /*7bd0*/  STL.64 [R1+0xd30], R6 ;  /* 0x000d300601007387 */ /* 0x0001e20000100a00 */
[-C--:B------:R-:W-:Y:S02]  /*7be0*/  IADD3 R20, P6, R10, R16.reuse, RZ ;  /* 0x000000100a147210 */ /* 0x080fe40007fde0ff */
[-C--:B------:R-:W-:Y:S02]  /*7bf0*/  LEA.HI.X.SX32 R25, R13, R17.reuse, 0x1, P2 ;  /* 0x000000110d197211 */ /* 0x080fe400010f0eff */
[----:B------:R-:W-:Y:S01]  /*7c00*/  LEA.HI.X.SX32 R23, R8, R17, 0x1, P5 ;  /* 0x0000001108177211 */ /* 0x000fe200028f0eff */
[----:B0-----:R-:W-:Y:S01]  /*7c10*/  IMAD R7, R3, 0xc9, RZ ;  /* 0x000000c903077824 */ /* 0x001fe200078e02ff */
[----:B------:R-:W-:Y:S01]  /*7c20*/  IADD3 R14, P3, R9, R16, RZ ;  /* 0x00000010090e7210 */ /* 0x000fe20007f7e0ff */
[----:B------:R-:W-:-:S03]  /*7c30*/  IMAD R9, R3, 0xca, RZ ;  /* 0x000000ca03097824 */ /* 0x000fc600078e02ff */
[----:B------:R-:W-:Y:S01]  /*7c40*/  LEA.HI.X.SX32 R21, R7, R17, 0x1, P6 ;  /* 0x0000001107157211 */ /* 0x000fe200030f0eff */
[----:B------:R-:W-:Y:S01]  /*7c50*/  STL.64 [R1+0xec0], R24 ;  /* 0x000ec01801007387 */ /* 0x000fe20000100a00 */
[----:B------:R-:W-:-:S03]  /*7c60*/  IADD3 R18, P1, R9, R16, RZ ;  /* 0x0000001009127210 */ /* 0x000fc60007f3e0ff */
[----:B------:R-:W-:Y:S04]  /*7c70*/  STL.64 [R1+0xa18], R22 ;  /* 0x000a181601007387 */ /* 0x000fe80000100a00 */
[----:B------:R0:W-:Y:S01]  /*7c80*/  STL.64 [R1+0xa10], R20 ;  /* 0x000a101401007387 */ /* 0x0001e20000100a00 */
[C---:B------:R-:W-:Y:S02]  /*7c90*/  IMAD R10, R3.reuse, 0x194, RZ ;  /* 0x00000194030a7824 */ /* 0x040fe400078e02ff */
[----:B0-----:R-:W-:-:S05]  /*7ca0*/  IMAD R21, R3, 0x65, RZ ;  /* 0x0000006503157824 */ /* 0x001fca00078e02ff */
[----:B------:R-:W-:Y:S02]  /*7cb0*/  LEA.HI.X.SX32 R19, R21, R17, 0x1, P1 ;  /* 0x0000001115137211 */ /* 0x000fe400008f0eff */
[----:B------:R-:W-:-:S03]  /*7cc0*/  IADD3 R10, P4, R10, R16, RZ ;  /* 0x000000100a0a7210 */ /* 0x000fc60007f9e0ff */
[----:B------:R0:W-:Y:S01]  /*7cd0*/  STL.64 [R1+0xd28], R18 ;  /* 0x000d281201007387 */ /* 0x0001e20000100a00 */
[-C--:B------:R-:W-:Y:S01]  /*7ce0*/  LEA.HI.X.SX32 R11, R9, R17.reuse, 0x1, P4 ;  /* 0x00000011090b7211 */ /* 0x080fe200020f0eff */
[C---:B------:R-:W-:Y:S02]  /*7cf0*/  IMAD R8, R3.reuse, 0xcc, RZ ;  /* 0x000000cc03087824 */ /* 0x040fe400078e02ff */
[C---:B------:R-:W-:Y:S02]  /*7d00*/  IMAD R20, R3.reuse, 0x66, RZ ;  /* 0x0000006603147824 */ /* 0x040fe400078e02ff */
[C---:B0-----:R-:W-:Y:S01]  /*7d10*/  IMAD R18, R3.reuse, 0xcb, RZ ;  /* 0x000000cb03127824 */ /* 0x041fe200078e02ff */
[----:B------:R0:W-:Y:S04]  /*7d20*/  STL.64 [R1+0xa08], R10 ;  /* 0x000a080a01007387 */ /* 0x0001e80000100a00 */
[----:B------:R-:W-:Y:S01]  /*7d30*/  LEA.HI.X.SX32 R15, R18, R17, 0x1, P3 ;  /* 0x00000011120f7211 */ /* 0x000fe200018f0eff */
[C---:B------:R-:W-:Y:S01]  /*7d40*/  IMAD R12, R3.reuse, 0x198, RZ ;  /* 0x00000198030c7824 */ /* 0x040fe200078e02ff */
[----:B------:R-:W-:Y:S01]  /*7d50*/  IADD3 R22, P1, R20, R16, RZ ;  /* 0x0000001014167210 */ /* 0x000fe20007f3e0ff */
[----:B------:R-:W-:-:S02]  /*7d60*/  IMAD R9, R3, 0x19e, RZ ;  /* 0x0000019e03097824 */ /* 0x000fc400078e02ff */
[----:B------:R1:W-:Y:S01]  /*7d70*/  STL.64 [R1+0xa00], R14 ;  /* 0x000a000e01007387 */ /* 0x0003e20000100a00 */
[C---:B------:R-:W-:Y:S01]  /*7d80*/  IMAD R6, R3.reuse, 0x19a, RZ ;  /* 0x0000019a03067824 */ /* 0x040fe200078e02ff */
[-C--:B0-----:R-:W-:Y:S02]  /*7d90*/  IADD3 R10, P4, R8, R16.reuse, RZ ;  /* 0x00000010080a7210 */ /* 0x081fe40007f9e0ff */
[-C--:B------:R-:W-:Y:S02]  /*7da0*/  IADD3 R12, P2, R12, R16.reuse, RZ ;  /* 0x000000100c0c7210 */ /* 0x080fe40007f5e0ff */
[----:B------:R-:W-:Y:S01]  /*7db0*/  LEA.HI.X.SX32 R11, R20, R17, 0x1, P4 ;  /* 0x00000011140b7211 */ /* 0x000fe200020f0eff */
[----:B-1----:R-:W-:Y:S01]  /*7dc0*/  IMAD R15, R3, 0x33, RZ ;  /* 0x00000033030f7824 */ /* 0x002fe200078e02ff */
[-C--:B------:R-:W-:Y:S01]  /*7dd0*/  IADD3 R18, P3, R9, R16.reuse, RZ ;  /* 0x0000001009127210 */ /* 0x080fe20007f7e0ff */
[----:B------:R-:W-:Y:S01]  /*7de0*/  IMAD R9, R3, 0xce, RZ ;  /* 0x000000ce03097824 */ /* 0x000fe200078e02ff */
[----:B------:R-:W-:-:S02]  /*7df0*/  IADD3 R24, P5, R6, R16, RZ ;  /* 0x0000001006187210 */ /* 0x000fc40007fbe0ff */
[-C--:B------:R-:W-:Y:S01]  /*7e00*/  LEA.HI.X.SX32 R23, R15, R17.reuse, 0x1, P1 ;  /* 0x000000110f177211 */ /* 0x080fe200008f0eff */
[C---:B------:R-:W-:Y:S01]  /*7e10*/  IMAD R6, R3.reuse, 0x19c, RZ ;  /* 0x0000019c03067824 */ /* 0x040fe200078e02ff */
[----:B------:R-:W-:Y:S01]  /*7e20*/  STL.64 [R1+0xd20], R10 ;  /* 0x000d200a01007387 */ /* 0x000fe20000100a00 */
[-C--:B------:R-:W-:Y:S01]  /*7e30*/  LEA.HI.X.SX32 R13, R8, R17.reuse, 0x1, P2 ;  /* 0x00000011080d7211 */ /* 0x080fe200010f0eff */
[----:B------:R-:W-:Y:S02]  /*7e40*/  IMAD R8, R3, 0xcd, RZ ;  /* 0x000000cd03087824 */ /* 0x000fe400078e02ff */
[----:B------:R0:W-:Y:S01]  /*7e50*/  STL.64 [R1+0xeb8], R22 ;  /* 0x000eb81601007387 */ /* 0x0001e20000100a00 */
[-C--:B------:R-:W-:Y:S02]  /*7e60*/  IADD3 R20, P4, R9, R16.reuse, RZ ;  /* 0x0000001009147210 */ /* 0x080fe40007f9e0ff */
[----:B------:R-:W-:Y:S02]  /*7e70*/  IADD3 R6, P6, R6, R16, RZ ;  /* 0x0000001006067210 */ /* 0x000fe40007fde0ff */
[-C--:B------:R-:W-:Y:S01]  /*7e80*/  LEA.HI.X.SX32 R25, R8, R17.reuse, 0x1, P5 ;  /* 0x0000001108197211 */ /* 0x080fe200028f0eff */
[----:B0-----:R-:W-:Y:S01]  /*7e90*/  IMAD R22, R3, 0x67, RZ ;  /* 0x0000006703167824 */ /* 0x001fe200078e02ff */
[-C--:B------:R-:W-:Y:S01]  /*7ea0*/  LEA.HI.X.SX32 R7, R9, R17.reuse, 0x1, P6 ;  /* 0x0000001109077211 */ /* 0x080fe200030f0eff */
[----:B------:R-:W-:Y:S03]  /*7eb0*/  STL.64 [R1+0x9f8], R12 ;  /* 0x0009f80c01007387 */ /* 0x000fe60000100a00 */
[----:B------:R-:W-:Y:S01]  /*7ec0*/  LEA.HI.X.SX32 R21, R22, R17, 0x1, P4 ;  /* 0x0000001116157211 */ /* 0x000fe200020f0eff */
[C---:B------:R-:W-:Y:S01]  /*7ed0*/  IMAD R8, R3.reuse, 0x1a, RZ ;  /* 0x0000001a03087824 */ /* 0x040fe200078e02ff */
[----:B------:R0:W-:Y:S04]  /*7ee0*/  STL.64 [R1+0x9f0], R24 ;  /* 0x0009f01801007387 */ /* 0x0001e80000100a00 */
[----:B------:R1:W-:Y:S04]  /*7ef0*/  STL.64 [R1+0xd18], R20 ;  /* 0x000d181401007387 */ /* 0x0003e80000100a00 */
[----:B------:R3:W-:Y:S01]  /*7f00*/  STL.64 [R1+0x9e8], R6 ;  /* 0x0009e80601007387 */ /* 0x0007e20000100a00 */
[----:B0-----:R-:W-:-:S02]  /*7f10*/  IMAD R25, R3, 0xcf, RZ ;  /* 0x000000cf03197824 */ /* 0x001fc400078e02ff */
[C---:B------:R-:W-:Y:S01]  /*7f20*/  IMAD R24, R3.reuse, 0x34, RZ ;  /* 0x0000003403187824 */ /* 0x040fe200078e02ff */
[-C--:B-1----:R-:W-:Y:S01]  /*7f30*/  IADD3 R20, P4, R8, R16.reuse, RZ ;  /* 0x0000001008147210 */ /* 0x082fe20007f9e0ff */
[----:B---3--:R-:W-:Y:S01]  /*7f40*/  IMAD R6, R3, 0xd, RZ ;  /* 0x0000000d03067824 */ /* 0x008fe200078e02ff */
[-C--:B------:R-:W-:Y:S01]  /*7f50*/  LEA.HI.X.SX32 R19, R25, R17.reuse, 0x1, P3 ;  /* 0x0000001119137211 */ /* 0x080fe200018f0eff */
[C---:B------:R-:W-:Y:S01]  /*7f60*/  IMAD R9, R3.reuse, 0xd0, RZ ;  /* 0x000000d003097824 */ /* 0x040fe200078e02ff */
[----:B------:R-:W-:Y:S02]  /*7f70*/  IADD3 R22, P6, R24, R16, RZ ;  /* 0x0000001018167210 */ /* 0x000fe40007fde0ff */
[-C--:B------:R-:W-:Y:S01]  /*7f80*/  LEA.HI.X.SX32 R21, R6, R17.reuse, 0x1, P4 ;  /* 0x0000001106157211 */ /* 0x080fe200020f0eff */
[C---:B------:R-:W-:Y:S01]  /*7f90*/  IMAD R7, R3.reuse, 0x68, RZ ;  /* 0x0000006803077824 */ /* 0x040fe200078e02ff */
[----:B------:R0:W-:Y:S01]  /*7fa0*/  STL.64 [R1+0x9e0], R18 ;  /* 0x0009e01201007387 */ /* 0x0001e20000100a00 */
[----:B------:R-:W-:Y:S01]  /*7fb0*/  LEA.HI.X.SX32 R23, R8, R17, 0x1, P6 ;  /* 0x0000001108177211 */ /* 0x000fe200030f0eff */
[----:B------:R-:W-:-:S02]  /*7fc0*/  IMAD R10, R3, 0x1a2, RZ ;  /* 0x000001a2030a7824 */ /* 0x000fc400078e02ff */
[----:B------:R1:W-:Y:S01]  /*7fd0*/  STL.64 [R1+0xfe8], R20 ;  /* 0x000fe81401007387 */ /* 0x0003e20000100a00 */
[----:B------:R-:W-:Y:S02]  /*7fe0*/  IMAD R6, R3, 0x1a6, RZ ;  /* 0x000001a603067824 */ /* 0x000fe400078e02ff */
[-C--:B------:R-:W-:Y:S01]  /*7ff0*/  IADD3 R12, P2, R10, R16.reuse, RZ ;  /* 0x000000100a0c7210 */ /* 0x080fe20007f5e0ff */
[----:B------:R3:W-:Y:S01]  /*8000*/  STL.64 [R1+0xf80], R22 ;  /* 0x000f801601007387 */ /* 0x0007e20000100a00 */
[-C--:B0-----:R-:W-:Y:S02]  /*8010*/  IADD3 R18, P3, R7, R16.reuse, RZ ;  /* 0x0000001007127210 */ /* 0x081fe40007f7e0ff */
[-C--:B-1----:R-:W-:Y:S02]  /*8020*/  IADD3 R20, P4, R9, R16.reuse, RZ ;  /* 0x0000001009147210 */ /* 0x082fe40007f9e0ff */
[-C--:B------:R-:W-:Y:S02]  /*8030*/  LEA.HI.X.SX32 R19, R24, R17.reuse, 0x1, P3 ;  /* 0x0000001118137211 */ /* 0x080fe400018f0eff */
[----:B------:R-:W-:Y:S01]  /*8040*/  LEA.HI.X.SX32 R21, R7, R17, 0x1, P4 ;  /* 0x0000001107157211 */ /* 0x000fe200020f0eff */
[C---:B------:R-:W-:Y:S01]  /*8050*/  IMAD R7, R3.reuse, 0xd1, RZ ;  /* 0x000000d103077824 */ /* 0x040fe200078e02ff */
[----:B---3--:R-:W-:Y:S01]  /*8060*/  IADD3 R22, P6, R6, R16, RZ ;  /* 0x0000001006167210 */ /* 0x008fe20007fde0ff */
[----:B------:R-:W-:-:S02]  /*8070*/  IMAD R6, R3, 0xd2, RZ ;  /* 0x000000d203067824 */ /* 0x000fc400078e02ff */
[----:B------:R-:W-:Y:S01]  /*8080*/  IMAD R14, R3, 0x1a0, RZ ;  /* 0x000001a0030e7824 */ /* 0x000fe200078e02ff */
[----:B------:R-:W-:Y:S01]  /*8090*/  STL.64 [R1+0xeb0], R18 ;  /* 0x000eb01201007387 */ /* 0x000fe20000100a00 */
[----:B------:R-:W-:Y:S01]  /*80a0*/  LEA.HI.X.SX32 R13, R7, R17, 0x1, P2 ;  /* 0x00000011070d7211 */ /* 0x000fe200010f0eff */
[C---:B------:R-:W-:Y:S02]  /*80b0*/  IMAD R7, R3.reuse, 0x69, RZ ;  /* 0x0000006903077824 */ /* 0x040fe400078e02ff */
[----:B------:R0:W-:Y:S01]  /*80c0*/  STL.64 [R1+0xd10], R20 ;  /* 0x000d101401007387 */ /* 0x0001e20000100a00 */
[C---:B------:R-:W-:Y:S01]  /*80d0*/  IMAD R10, R3.reuse, 0x1a4, RZ ;  /* 0x000001a4030a7824 */ /* 0x040fe200078e02ff */
[----:B------:R-:W-:Y:S01]  /*80e0*/  IADD3 R14, P1, R14, R16, RZ ;  /* 0x000000100e0e7210 */ /* 0x000fe20007f3e0ff */
[----:B------:R-:W-:-:S03]  /*80f0*/  IMAD R8, R3, 0x1a8, RZ ;  /* 0x000001a803087824 */ /* 0x000fc600078e02ff */
[-C--:B------:R-:W-:Y:S02]  /*8100*/  IADD3 R10, P5, R10, R16.reuse, RZ ;  /* 0x000000100a0a7210 */ /* 0x080fe40007fbe0ff */
[CC--:B0-----:R-:W-:Y:S02]  /*8110*/  IADD3 R20, P4, R6.reuse, R16.reuse, RZ ;  /* 0x0000001006147210 */ /* 0x0c1fe40007f9e0ff */
[-C--:B------:R-:W-:Y:S02]  /*8120*/  LEA.HI.X.SX32 R15, R9, R17.reuse, 0x1, P1 ;  /* 0x00000011090f7211 */ /* 0x080fe400008f0eff */
[-C--:B------:R-:W-:Y:S01]  /*8130*/  LEA.HI.X.SX32 R21, R7, R17.reuse, 0x1, P4 ;  /* 0x0000001107157211 */ /* 0x080fe200020f0eff */
[----:B------:R-:W-:Y:S01]  /*8140*/  IMAD R7, R3, 0xd3, RZ ;  /* 0x000000d303077824 */ /* 0x000fe200078e02ff */
[----:B------:R-:W-:Y:S01]  /*8150*/  LEA.HI.X.SX32 R11, R6, R17, 0x1, P5 ;  /* 0x00000011060b7211 */ /* 0x000fe200028f0eff */
[----:B------:R-:W-:Y:S01]  /*8160*/  STL.64 [R1+0x9d8], R14 ;  /* 0x0009d80e01007387 */ /* 0x000fe20000100a00 */
[----:B------:R-:W-:-:S02]  /*8170*/  IADD3 R18, P3, R8, R16, RZ ;  /* 0x0000001008127210 */ /* 0x000fc40007f7e0ff */
[----:B------:R-:W-:Y:S01]  /*8180*/  LEA.HI.X.SX32 R23, R7, R17, 0x1, P6 ;  /* 0x0000001107177211 */ /* 0x000fe200030f0eff */
[----:B------:R0:W-:Y:S01]  /*8190*/  STL.64 [R1+0x9d0], R12 ;  /* 0x0009d00c01007387 */ /* 0x0001e20000100a00 */
[C---:B------:R-:W-:Y:S02]  /*81a0*/  IMAD R8, R3.reuse, 0x1aa, RZ ;  /* 0x000001aa03087824 */ /* 0x040fe400078e02ff */
[C---:B------:R-:W-:Y:S01]  /*81b0*/  IMAD R9, R3.reuse, 0xd4, RZ ;  /* 0x000000d403097824 */ /* 0x040fe200078e02ff */
[----:B------:R1:W-:Y:S04]  /*81c0*/  STL.64 [R1+0xd08], R20 ;  /* 0x000d081401007387 */ /* 0x0003e80000100a00 */
[----:B------:R3:W-:Y:S01]  /*81d0*/  STL.64 [R1+0x9c8], R10 ;  /* 0x0009c80a01007387 */ /* 0x0007e20000100a00 */
[----:B0-----:R-:W-:-:S03]  /*81e0*/  IMAD R12, R3, 0x6a, RZ ;  /* 0x0000006a030c7824 */ /* 0x001fc600078e02ff */
[----:B------:R0:W-:Y:S01]  /*81f0*/  STL.64 [R1+0x9c0], R22 ;  /* 0x0009c01601007387 */ /* 0x0001e20000100a00 */
[-C--:B------:R-:W-:Y:S01]  /*8200*/  IADD3 R14, P1, R8, R16.reuse, RZ ;  /* 0x00000010080e7210 */ /* 0x080fe20007f3e0ff */
[----:B------:R-:W-:Y:S01]  /*8210*/  IMAD R8, R3, 0x1ac, RZ ;  /* 0x000001ac03087824 */ /* 0x000fe200078e02ff */
[-C--:B-1----:R-:W-:Y:S02]  /*8220*/  IADD3 R20, P4, R12, R16.reuse, RZ ;  /* 0x000000100c147210 */ /* 0x082fe40007f9e0ff */
[----:B---3--:R-:W-:Y:S01]  /*8230*/  IADD3 R10, P5, R9, R16, RZ ;  /* 0x00000010090a7210 */ /* 0x008fe20007fbe0ff */
[----:B0-----:R-:W-:-:S03]  /*8240*/  IMAD R22, R3, 0x35, RZ ;  /* 0x0000003503167824 */ /* 0x001fc600078e02ff */
[-C--:B------:R-:W-:Y:S01]  /*8250*/  LEA.HI.X.SX32 R11, R12, R17.reuse, 0x1, P5 ;  /* 0x000000110c0b7211 */ /* 0x080fe200028f0eff */
[C---:B------:R-:W-:Y:S01]  /*8260*/  IMAD R12, R3.reuse, 0x1b2, RZ ;  /* 0x000001b2030c7824 */ /* 0x040fe200078e02ff */
[----:B------:R-:W-:Y:S02]  /*8270*/  IADD3 R24, P2, R8, R16, RZ ;  /* 0x0000001008187210 */ /* 0x000fe40007f5e0ff */
[-C--:B------:R-:W-:Y:S01]  /*8280*/  LEA.HI.X.SX32 R21, R22, R17.reuse, 0x1, P4 ;  /* 0x0000001116157211 */ /* 0x080fe200020f0eff */
[----:B------:R-:W-:Y:S01]  /*8290*/  IMAD R8, R3, 0xd6, RZ ;  /* 0x000000d603087824 */ /* 0x000fe200078e02ff */
[-C--:B------:R-:W-:Y:S01]  /*82a0*/  LEA.HI.X.SX32 R19, R9, R17.reuse, 0x1, P3 ;  /* 0x0000001109137211 */ /* 0x080fe200018f0eff */
[----:B------:R-:W-:Y:S02]  /*82b0*/  IMAD R9, R3, 0xd5, RZ ;  /* 0x000000d503097824 */ /* 0x000fe400078e02ff */
[----:B------:R0:W-:Y:S04]  /*82c0*/  STL.64 [R1+0xea8], R20 ;  /* 0x000ea81401007387 */ /* 0x0001e80000100a00 */
[----:B------:R1:W-:Y:S01]  /*82d0*/  STL.64 [R1+0xd00], R10 ;  /* 0x000d000a01007387 */ /* 0x0003e20000100a00 */
[----:B------:R-:W-:-:S02]  /*82e0*/  LEA.HI.X.SX32 R15, R9, R17, 0x1, P1 ;  /* 0x00000011090f7211 */ /* 0x000fc400008f0eff */
[-C--:B0-----:R-:W-:Y:S01]  /*82f0*/  IADD3 R20, P3, R12, R16.reuse, RZ ;  /* 0x000000100c147210 */ /* 0x081fe20007f7e0ff */
[C---:B------:R-:W-:Y:S01]  /*8300*/  IMAD R12, R3.reuse, 0x6b, RZ ;  /* 0x0000006b030c7824 */ /* 0x040fe200078e02ff */
        /* <DEDUP_REMOVED lines=18> */
[C---:B------:R-:W-:Y:S02]  /*8430*/  IMAD R13, R3.reuse, 0x1b0, RZ ;  /* 0x000001b0030d7824 */ /* 0x040fe400078e02ff */
[----:B------:R-:W-:Y:S01]  /*8440*/  IMAD R11, R3, 0x1b6, RZ ;  /* 0x000001b6030b7824 */ /* 0x000fe200078e02ff */
[----:B0-----:R-:W-:-:S02]  /*8450*/  IADD3 R6, P6, R10, R16, RZ ;  /* 0x000000100a067210 */ /* 0x001fc40007fde0ff */
[CC--:B------:R-:W-:Y:S02]  /*8460*/  IADD3 R24, P2, R12.reuse, R16.reuse, RZ ;  /* 0x000000100c187210 */ /* 0x0c0fe40007f5e0ff */
[-C--:B------:R-:W-:Y:S01]  /*8470*/  LEA.HI.X.SX32 R7, R12, R17.reuse, 0x1, P6 ;  /* 0x000000110c077211 */ /* 0x080fe200030f0eff */
[----:B------:R0:W-:Y:S01]  /*8480*/  STL.64 [R1+0xf78], R18 ;  /* 0x000f781201007387 */ /* 0x0001e20000100a00 */
[-C--:B------:R-:W-:Y:S02]  /*8490*/  LEA.HI.X.SX32 R25, R9, R17.reuse, 0x1, P2 ;  /* 0x0000001109197211 */ /* 0x080fe400010f0eff */
[-C--:B------:R-:W-:Y:S01]  /*84a0*/  IADD3 R22, P4, R13, R16.reuse, RZ ;  /* 0x000000100d167210 */ /* 0x080fe20007f9e0ff */
[----:B------:R1:W-:Y:S01]  /*84b0*/  STL.64 [R1+0xcf0], R6 ;  /* 0x000cf00601007387 */ /* 0x0003e20000100a00 */
[----:B------:R-:W-:Y:S02]  /*84c0*/  IMAD R13, R3, 0x1b4, RZ ;  /* 0x000001b4030d7824 */ /* 0x000fe400078e02ff */
[----:B------:R-:W-:Y:S01]  /*84d0*/  LEA.HI.X.SX32 R23, R10, R17, 0x1, P4 ;  /* 0x000000110a177211 */ /* 0x000fe200020f0eff */
[----:B------:R3:W-:Y:S01]  /*84e0*/  STL.64 [R1+0xea0], R24 ;  /* 0x000ea01801007387 */ /* 0x0007e20000100a00 */
[----:B0-----:R-:W-:Y:S01]  /*84f0*/  IADD3 R18, P5, R11, R16, RZ ;  /* 0x000000100b127210 */ /* 0x001fe20007fbe0ff */
[----:B------:R-:W-:-:S02]  /*8500*/  IMAD R11, R3, 0xda, RZ ;  /* 0x000000da030b7824 */ /* 0x000fc400078e02ff */
[C---:B-1----:R-:W-:Y:S02]  /*8510*/  IMAD R6, R3.reuse, 0x1ba, RZ ;  /* 0x000001ba03067824 */ /* 0x042fe400078e02ff */
[----:B------:R-:W-:Y:S01]  /*8520*/  IMAD R7, R3, 0xd9, RZ ;  /* 0x000000d903077824 */ /* 0x000fe200078e02ff */
[-C--:B------:R-:W-:Y:S01]  /*8530*/  IADD3 R12, P6, R11, R16.reuse, RZ ;  /* 0x000000100b0c7210 */ /* 0x080fe20007fde0ff */
[C---:B------:R-:W-:Y:S01]  /*8540*/  IMAD R10, R3.reuse, 0x6d, RZ ;  /* 0x0000006d030a7824 */ /* 0x040fe200078e02ff */
[-C--:B---3--:R-:W-:Y:S01]  /*8550*/  IADD3 R24, P4, R6, R16.reuse, RZ ;  /* 0x0000001006187210 */ /* 0x088fe20007f9e0ff */
[----:B------:R-:W-:Y:S01]  /*8560*/  IMAD R6, R3, 0x1bc, RZ ;  /* 0x000001bc03067824 */ /* 0x000fe200078e02ff */
[-C--:B------:R-:W-:Y:S02]  /*8570*/  LEA.HI.X.SX32 R21, R7, R17.reuse, 0x1, P3 ;  /* 0x0000001107157211 */ /* 0x080fe400018f0eff */
[----:B------:R-:W-:Y:S01]  /*8580*/  IADD3 R14, P1, R13, R16, RZ ;  /* 0x000000100d0e7210 */ /* 0x000fe20007f3e0ff */
[----:B------:R-:W-:Y:S01]  /*8590*/  STL.64 [R1+0x998], R22 ;  /* 0x0009981601007387 */ /* 0x000fe20000100a00 */
[-C--:B------:R-:W-:Y:S01]  /*85a0*/  LEA.HI.X.SX32 R13, R10, R17.reuse, 0x1, P6 ;  /* 0x000000110a0d7211 */ /* 0x080fe200030f0eff */
[----:B------:R-:W-:Y:S01]  /*85b0*/  IMAD R10, R3, 0xdb, RZ ;  /* 0x000000db030a7824 */ /* 0x000fe200078e02ff */
[----:B------:R-:W-:Y:S01]  /*85c0*/  LEA.HI.X.SX32 R15, R11, R17, 0x1, P1 ;  /* 0x000000110b0f7211 */ /* 0x000fe200008f0eff */
[----:B------:R0:W-:Y:S01]  /*85d0*/  STL.64 [R1+0x990], R20 ;  /* 0x0009901401007387 */ /* 0x0001e20000100a00 */
[----:B------:R-:W-:-:S03]  /*85e0*/  IMAD R7, R3, 0x6e, RZ ;  /* 0x0000006e03077824 */ /* 0x000fc600078e02ff */
[----:B------:R1:W-:Y:S01]  /*85f0*/  STL.64 [R1+0xce8], R12 ;  /* 0x000ce80c01007387 */ /* 0x0003e20000100a00 */
[C---:B------:R-:W-:Y:S01]  /*8600*/  IMAD R8, R3.reuse, 0x1b8, RZ ;  /* 0x000001b803087824 */ /* 0x040fe200078e02ff */
[-C--:B------:R-:W-:Y:S02]  /*8610*/  LEA.HI.X.SX32 R19, R10, R17.reuse, 0x1, P5 ;  /* 0x000000110a137211 */ /* 0x080fe400028f0eff */
[-C--:B0-----:R-:W-:Y:S01]  /*8620*/  IADD3 R20, P3, R6, R16.reuse, RZ ;  /* 0x0000001006147210 */ /* 0x081fe20007f7e0ff */
[C---:B------:R-:W-:Y:S01]  /*8630*/  IMAD R6, R3.reuse, 0xdc, RZ ;  /* 0x000000dc03067824 */ /* 0x040fe200078e02ff */
[----:B------:R0:W-:Y:S01]  /*8640*/  STL.64 [R1+0x988], R14 ;  /* 0x0009880e01007387 */ /* 0x0001e20000100a00 */
[----:B------:R-:W-:Y:S01]  /*8650*/  IMAD R22, R3, 0x37, RZ ;  /* 0x0000003703167824 */ /* 0x000fe200078e02ff */
[-C--:B-1----:R-:W-:Y:S01]  /*8660*/  IADD3 R12, P6, R7, R16.reuse, RZ ;  /* 0x00000010070c7210 */ /* 0x082fe20007fde0ff */
[----:B------:R-:W-:Y:S01]  /*8670*/  IMAD R11, R3, 0x1be, RZ ;  /* 0x000001be030b7824 */ /* 0x000fe200078e02ff */
[----:B------:R-:W-:Y:S01]  /*8680*/  IADD3 R8, P2, R8, R16, RZ ;  /* 0x0000001008087210 */ /* 0x000fe20007f5e0ff */
[----:B------:R1:W-:Y:S01]  /*8690*/  STL.64 [R1+0x980], R18 ;  /* 0x0009801201007387 */ /* 0x0003e20000100a00 */
[----:B------:R-:W-:-:S02]  /*86a0*/  LEA.HI.X.SX32 R13, R22, R17, 0x1, P6 ;  /* 0x00000011160d7211 */ /* 0x000fc400030f0eff */
[----:B0-----:R-:W-:-:S04]  /*86b0*/  IADD3 R14, P1, R6, R16, RZ ;  /* 0x00000010060e7210 */ /* 0x001fc80007f3e0ff */
[-C--:B------:R-:W-:Y:S01]  /*86c0*/  LEA.HI.X.SX32 R15, R7, R17.reuse, 0x1, P1 ;  /* 0x00000011070f7211 */ /* 0x080fe200008f0eff */
[----:B------:R-:W-:Y:S01]  /*86d0*/  IMAD R7, R3, 0x1c2, RZ ;  /* 0x000001c203077824 */ /* 0x000fe200078e02ff */
[-C--:B-1----:R-:W-:Y:S01]  /*86e0*/  IADD3 R18, P5, R11, R16.reuse, RZ ;  /* 0x000000100b127210 */ /* 0x082fe20007fbe0ff */
[C---:B------:R-:W-:Y:S01]  /*86f0*/  IMAD R11, R3.reuse, 0xde, RZ ;  /* 0x000000de030b7824 */ /* 0x040fe200078e02ff */
[-C--:B------:R-:W-:Y:S01]  /*8700*/  LEA.HI.X.SX32 R9, R6, R17.reuse, 0x1, P2 ;  /* 0x0000001106097211 */ /* 0x080fe200010f0eff */
[----:B------:R-:W-:Y:S01]  /*8710*/  STL.64 [R1+0xe98], R12 ;  /* 0x000e980c01007387 */ /* 0x000fe20000100a00 */
[----:B------:R-:W-:Y:S01]  /*8720*/  IMAD R6, R3, 0xdd, RZ ;  /* 0x000000dd03067824 */ /* 0x000fe200078e02ff */
[-C--:B------:R-:W-:Y:S01]  /*8730*/  IADD3 R22, P2, R7, R16.reuse, RZ ;  /* 0x0000001007167210 */ /* 0x080fe20007f5e0ff */
[C---:B------:R-:W-:Y:S01]  /*8740*/  IMAD R7, R3.reuse, 0x6f, RZ ;  /* 0x0000006f03077824 */ /* 0x040fe200078e02ff */
[----:B------:R0:W-:Y:S01]  /*8750*/  STL.64 [R1+0xce0], R14 ;  /* 0x000ce00e01007387 */ /* 0x0001e20000100a00 */
[C---:B------:R-:W-:Y:S01]  /*8760*/  IMAD R10, R3.reuse, 0x1c0, RZ ;  /* 0x000001c0030a7824 */ /* 0x040fe200078e02ff */
[-C--:B------:R-:W-:Y:S01]  /*8770*/  LEA.HI.X.SX32 R25, R6, R17.reuse, 0x1, P4 ;  /* 0x0000001106197211 */ /* 0x080fe200020f0eff */
[----:B------:R-:W-:Y:S01]  /*8780*/  IMAD R6, R3, 0xe, RZ ;  /* 0x0000000e03067824 */ /* 0x000fe200078e02ff */
[C---:B------:R-:W-:Y:S01]  /*8790*/  LEA.HI.X.SX32 R21, R11.reuse, R17, 0x1, P3 ;  /* 0x000000110b157211 */ /* 0x040fe200018f0eff */
[----:B------:R-:W-:Y:S01]  /*87a0*/  STL.64 [R1+0x978], R8 ;  /* 0x0009780801007387 */ /* 0x000fe20000100a00 */
[----:B0-----:R-:W-:-:S02]  /*87b0*/  IADD3 R14, P1, R11, R16, RZ ;  /* 0x000000100b0e7210 */ /* 0x001fc40007f3e0ff */
[----:B------:R-:W-:Y:S02]  /*87c0*/  IADD3 R12, P6, R10, R16, RZ ;  /* 0x000000100a0c7210 */ /* 0x000fe40007fde0ff */
[-C--:B------:R-:W-:Y:S01]  /*87d0*/  LEA.HI.X.SX32 R15, R7, R17.reuse, 0x1, P1 ;  /* 0x00000011070f7211 */ /* 0x080fe200008f0eff */
[C---:B------:R-:W-:Y:S02]  /*87e0*/  IMAD R10, R3.reuse, 0x1c, RZ ;  /* 0x0000001c030a7824 */ /* 0x040fe400078e02ff */
[----:B------:R-:W-:Y:S01]  /*87f0*/  IMAD R7, R3, 0xdf, RZ ;  /* 0x000000df03077824 */ /* 0x000fe200078e02ff */
[----:B------:R0:W-:Y:S04]  /*8800*/  STL.64 [R1+0x970], R24 ;  /* 0x0009701801007387 */ /* 0x0001e80000100a00 */
[----:B------:R1:W-:Y:S01]  /*8810*/  STL.64 [R1+0xcd8], R14 ;  /* 0x000cd80e01007387 */ /* 0x0003e20000100a00 */
[----:B------:R-:W-:-:S03]  /*8820*/  LEA.HI.X.SX32 R19, R7, R17, 0x1, P5 ;  /* 0x0000001107137211 */ /* 0x000fc600028f0eff */
[----:B------:R3:W-:Y:S01]  /*8830*/  STL.64 [R1+0x968], R20 ;  /* 0x0009681401007387 */ /* 0x0007e20000100a00 */
[C---:B0-----:R-:W-:Y:S02]  /*8840*/  IMAD R25, R3.reuse, 0x7, RZ ;  /* 0x0000000703197824 */ /* 0x041fe400078e02ff */
[----:B------:R-:W-:Y:S01]  /*8850*/  IMAD R24, R3, 0x38, RZ ;  /* 0x0000003803187824 */ /* 0x000fe200078e02ff */
[-C--:B-1----:R-:W-:Y:S02]  /*8860*/  IADD3 R14, P1, R6, R16.reuse, RZ ;  /* 0x00000010060e7210 */ /* 0x082fe40007f3e0ff */
[----:B---3--:R-:W-:Y:S02]  /*8870*/  IADD3 R20, P3, R10, R16, RZ ;  /* 0x000000100a147210 */ /* 0x008fe40007f7e0ff */
[-C--:B------:R-:W-:Y:S01]  /*8880*/  LEA.HI.X.SX32 R15, R25, R17.reuse, 0x1, P1 ;  /* 0x00000011190f7211 */ /* 0x080fe200008f0eff */
[C---:B------:R-:W-:Y:S01]  /*8890*/  IMAD R7, R3.reuse, 0x70, RZ ;  /* 0x0000007003077824 */ /* 0x040fe200078e02ff */
[----:B------:R-:W-:Y:S01]  /*88a0*/  LEA.HI.X.SX32 R21, R6, R17, 0x1, P3 ;  /* 0x0000001106157211 */ /* 0x000fe200018f0eff */
[----:B------:R0:W-:Y:S01]  /*88b0*/  STL.64 [R1+0x960], R18 ;  /* 0x0009601201007387 */ /* 0x0001e20000100a00 */
[----:B------:R-:W-:-:S03]  /*88c0*/  IMAD R11, R3, 0xe0, RZ ;  /* 0x000000e0030b7824 */ /* 0x000fc600078e02ff */
[----:B------:R1:W-:Y:S01]  /*88d0*/  STL.64 [R1+0x1018], R14 ;  /* 0x0010180e01007387 */ /* 0x0003e20000100a00 */
[----:B------:R-:W-:-:S03]  /*88e0*/  IMAD R6, R3, 0x1c6, RZ ;  /* 0x000001c603067824 */ /* 0x000fc600078e02ff */
[----:B------:R3:W-:Y:S01]  /*88f0*/  STL.64 [R1+0xfe0], R20 ;  /* 0x000fe01401007387 */ /* 0x0007e20000100a00 */
[-C--:B0-----:R-:W-:Y:S02]  /*8900*/  IADD3 R18, P5, R24, R16.reuse, RZ ;  /* 0x0000001018127210 */ /* 0x081fe40007fbe0ff */
[-C--:B-1----:R-:W-:Y:S02]  /*8910*/  IADD3 R14, P1, R7, R16.reuse, RZ ;  /* 0x00000010070e7210 */ /* 0x082fe40007f3e0ff */
[-C--:B------:R-:W-:Y:S02]  /*8920*/  LEA.HI.X.SX32 R19, R10, R17.reuse, 0x1, P5 ;  /* 0x000000110a137211 */ /* 0x080fe400028f0eff */
[----:B---3--:R-:W-:Y:S01]  /*8930*/  IADD3 R20, P3, R11, R16, RZ ;  /* 0x000000100b147210 */ /* 0x008fe20007f7e0ff */
[----:B------:R-:W-:Y:S01]  /*8940*/  IMAD R10, R3, 0x1c8, RZ ;  /* 0x000001c8030a7824 */ /* 0x000fe200078e02ff */
[-C--:B------:R-:W-:Y:S01]  /*8950*/  LEA.HI.X.SX32 R15, R24, R17.reuse, 0x1, P1 ;  /* 0x00000011180f7211 */ /* 0x080fe200008f0eff */
[----:B------:R0:W-:Y:S01]  /*8960*/  STL.64 [R1+0xf70], R18 ;  /* 0x000f701201007387 */ /* 0x0001e20000100a00 */
[----:B------:R-:W-:Y:S01]  /*8970*/  LEA.HI.X.SX32 R21, R7, R17, 0x1, P3 ;  /* 0x0000001107157211 */ /* 0x000fe200018f0eff */
[----:B------:R-:W-:-:S02]  /*8980*/  IMAD R7, R3, 0xe1, RZ ;  /* 0x000000e103077824 */ /* 0x000fc400078e02ff */
[----:B------:R-:W-:Y:S01]  /*8990*/  IMAD R8, R3, 0x1c4, RZ ;  /* 0x000001c403087824 */ /* 0x000fe200078e02ff */
[----:B------:R1:W-:Y:S01]  /*89a0*/  STL.64 [R1+0xe90], R14 ;  /* 0x000e900e01007387 */ /* 0x0003e20000100a00 */
[-C--:B------:R-:W-:Y:S02]  /*89b0*/  LEA.HI.X.SX32 R13, R11, R17.reuse, 0x1, P6 ;  /* 0x000000110b0d7211 */ /* 0x080fe400030f0eff */
[----:B------:R-:W-:Y:S02]  /*89c0*/  LEA.HI.X.SX32 R23, R7, R17, 0x1, P2 ;  /* 0x0000001107177211 */ /* 0x000fe400010f0eff */
[-C--:B0-----:R-:W-:Y:S01]  /*89d0*/  IADD3 R18, P5, R6, R16.reuse, RZ ;  /* 0x0000001006127210 */ /* 0x081fe20007fbe0ff */
[C---:B------:R-:W-:Y:S01]  /*89e0*/  IMAD R6, R3.reuse, 0xe2, RZ ;  /* 0x000000e203067824 */ /* 0x040fe200078e02ff */
        /* <DEDUP_REMOVED lines=11> */
[-C--:B------:R-:W-:Y:S02]  /*8aa0*/  LEA.HI.X.SX32 R9, R6, R17.reuse, 0x1, P4 ;  /* 0x0000001106097211 */ /* 0x080fe400020f0eff */
[----:B-1----:R-:W-:Y:S01]  /*8ab0*/  IADD3 R12, P6, R10, R16, RZ ;  /* 0x000000100a0c7210 */ /* 0x002fe20007fde0ff */
[C---:B------:R-:W-:Y:S02]  /*8ac0*/  IMAD R10, R3.reuse, 0x72, RZ ;  /* 0x00000072030a7824 */ /* 0x040fe400078e02ff */
[----:B------:R-:W-:Y:S01]  /*8ad0*/  IMAD R11, R3, 0xe4, RZ ;  /* 0x000000e4030b7824 */ /* 0x000fe200078e02ff */
[----:B------:R0:W-:Y:S01]  /*8ae0*/  STL.64 [R1+0x950], R22 ;  /* 0x0009501601007387 */ /* 0x0001e20000100a00 */
[----:B------:R-:W-:-:S03]  /*8af0*/  LEA.HI.X.SX32 R19, R7, R17, 0x1, P5 ;  /* 0x0000001107137211 */ /* 0x000fc600028f0eff */
[----:B------:R1:W-:Y:S04]  /*8b00*/  STL.64 [R1+0xcc8], R20 ;  /* 0x000cc81401007387 */ /* 0x0003e80000100a00 */
[----:B------:R3:W-:Y:S01]  /*8b10*/  STL.64 [R1+0x948], R8 ;  /* 0x0009480801007387 */ /* 0x0007e20000100a00 */
[----:B0-----:R-:W-:Y:S01]  /*8b20*/  IMAD R22, R3, 0x39, RZ ;  /* 0x0000003903167824 */ /* 0x001fe200078e02ff */
[-C--:B-1----:R-:W-:Y:S02]  /*8b30*/  IADD3 R20, P3, R10, R16.reuse, RZ ;  /* 0x000000100a147210 */ /* 0x082fe40007f7e0ff */
[----:B---3--:R-:W-:Y:S01]  /*8b40*/  IADD3 R8, P4, R11, R16, RZ ;  /* 0x000000100b087210 */ /* 0x008fe20007f9e0ff */
[----:B------:R0:W-:Y:S01]  /*8b50*/  STL.64 [R1+0x940], R18 ;  /* 0x0009401201007387 */ /* 0x0001e20000100a00 */
[----:B------:R-:W-:-:S02]  /*8b60*/  LEA.HI.X.SX32 R21, R22, R17, 0x1, P3 ;  /* 0x0000001116157211 */ /* 0x000fc400018f0eff */
[-C--:B------:R-:W-:Y:S01]  /*8b70*/  LEA.HI.X.SX32 R9, R10, R17.reuse, 0x1, P4 ;  /* 0x000000110a097211 */ /* 0x080fe200020f0eff */
[----:B------:R-:W-:Y:S01]  /*8b80*/  IMAD R10, R3, 0x1d2, RZ ;  /* 0x000001d2030a7824 */ /* 0x000fe200078e02ff */
[----:B------:R-:W-:Y:S01]  /*8b90*/  LEA.HI.X.SX32 R15, R11, R17, 0x1, P1 ;  /* 0x000000110b0f7211 */ /* 0x000fe200008f0eff */
[----:B------:R1:W-:Y:S01]  /*8ba0*/  STL.64 [R1+0xe88], R20 ;  /* 0x000e881401007387 */ /* 0x0003e20000100a00 */
[----:B0-----:R-:W-:-:S03]  /*8bb0*/  IMAD R19, R3, 0x1d0, RZ ;  /* 0x000001d003137824 */ /* 0x001fc600078e02ff */
[----:B------:R0:W-:Y:S01]  /*8bc0*/  STL.64 [R1+0xcc0], R8 ;  /* 0x000cc00801007387 */ /* 0x0001e20000100a00 */
[----:B------:R-:W-:-:S03]  /*8bd0*/  IMAD R18, R3, 0xe6, RZ ;  /* 0x000000e603127824 */ /* 0x000fc600078e02ff */
[----:B------:R3:W-:Y:S01]  /*8be0*/  STL.64 [R1+0x938], R14 ;  /* 0x0009380e01007387 */ /* 0x0007e20000100a00 */
[-C--:B-1----:R-:W-:Y:S01]  /*8bf0*/  IADD3 R20, P3, R19, R16.reuse, RZ ;  /* 0x0000001013147210 */ /* 0x082fe20007f7e0ff */
[C---:B------:R-:W-:Y:S01]  /*8c00*/  IMAD R19, R3.reuse, 0xe5, RZ ;  /* 0x000000e503137824 */ /* 0x040fe200078e02ff */
[-C--:B0-----:R-:W-:Y:S02]  /*8c10*/  IADD3 R8, P4, R18, R16.reuse, RZ ;  /* 0x0000001012087210 */ /* 0x081fe40007f9e0ff */
[----:B---3--:R-:W-:Y:S01]  /*8c20*/  IADD3 R14, P1, R10, R16, RZ ;  /* 0x000000100a0e7210 */ /* 0x008fe20007f3e0ff */
[----:B------:R-:W-:Y:S01]  /*8c30*/  IMAD R10, R3, 0x73, RZ ;  /* 0x00000073030a7824 */ /* 0x000fe200078e02ff */
[----:B------:R-:W-:Y:S01]  /*8c40*/  LEA.HI.X.SX32 R13, R19, R17, 0x1, P6 ;  /* 0x00000011130d7211 */ /* 0x000fe200030f0eff */
[----:B------:R-:W-:-:S03]  /*8c50*/  IMAD R6, R3, 0x1ce, RZ ;  /* 0x000001ce03067824 */ /* 0x000fc600078e02ff */
[----:B------:R-:W-:Y:S01]  /*8c60*/  LEA.HI.X.SX32 R9, R10, R17, 0x1, P4 ;  /* 0x000000110a097211 */ /* 0x000fe200020f0eff */
[----:B------:R-:W-:Y:S01]  /*8c70*/  STL.64 [R1+0x930], R12 ;  /* 0x0009300c01007387 */ /* 0x000fe20000100a00 */
[----:B------:R-:W-:-:S03]  /*8c80*/  IADD3 R6, P5, R6, R16, RZ ;  /* 0x0000001006067210 */ /* 0x000fc60007fbe0ff */
[----:B------:R0:W-:Y:S01]  /*8c90*/  STL.64 [R1+0xcb8], R8 ;  /* 0x000cb80801007387 */ /* 0x0001e20000100a00 */
[----:B------:R-:W-:Y:S01]  /*8ca0*/  LEA.HI.X.SX32 R25, R18, R17, 0x1, P2 ;  /* 0x0000001112197211 */ /* 0x000fe200010f0eff */
[C---:B------:R-:W-:Y:S02]  /*8cb0*/  IMAD R19, R3.reuse, 0x3a, RZ ;  /* 0x0000003a03137824 */ /* 0x040fe400078e02ff */
[C---:B------:R-:W-:Y:S02]  /*8cc0*/  IMAD R11, R3.reuse, 0x1d4, RZ ;  /* 0x000001d4030b7824 */ /* 0x040fe400078e02ff */
[C---:B0-----:R-:W-:Y:S02]  /*8cd0*/  IMAD R9, R3.reuse, 0xe7, RZ ;  /* 0x000000e703097824 */ /* 0x041fe400078e02ff */
[----:B------:R-:W-:-:S03]  /*8ce0*/  IMAD R8, R3, 0xe8, RZ ;  /* 0x000000e803087824 */ /* 0x000fc600078e02ff */
[-C--:B------:R-:W-:Y:S01]  /*8cf0*/  LEA.HI.X.SX32 R7, R9, R17.reuse, 0x1, P5 ;  /* 0x0000001109077211 */ /* 0x080fe200028f0eff */
[----:B------:R-:W-:Y:S01]  /*8d00*/  STL.64 [R1+0x928], R24 ;  /* 0x0009281801007387 */ /* 0x000fe20000100a00 */
[----:B------:R-:W-:Y:S01]  /*8d10*/  IMAD R18, R3, 0x1d, RZ ;  /* 0x0000001d03127824 */ /* 0x000fe200078e02ff */
[-C--:B------:R-:W-:Y:S01]  /*8d20*/  IADD3 R10, P4, R19, R16.reuse, RZ ;  /* 0x00000010130a7210 */ /* 0x080fe20007f9e0ff */
[----:B------:R-:W-:Y:S01]  /*8d30*/  IMAD R22, R3, 0x74, RZ ;  /* 0x0000007403167824 */ /* 0x000fe200078e02ff */
[----:B------:R0:W-:Y:S01]  /*8d40*/  STL.64 [R1+0x920], R6 ;  /* 0x0009200601007387 */ /* 0x0001e20000100a00 */
[-C--:B------:R-:W-:Y:S02]  /*8d50*/  IADD3 R12, P6, R11, R16.reuse, RZ ;  /* 0x000000100b0c7210 */ /* 0x080fe40007fde0ff */
[----:B------:R-:W-:Y:S02]  /*8d60*/  LEA.HI.X.SX32 R11, R18, R17, 0x1, P4 ;  /* 0x00000011120b7211 */ /* 0x000fe400020f0eff */
[----:B0-----:R-:W-:-:S04]  /*8d70*/  IADD3 R6, P5, R8, R16, RZ ;  /* 0x0000001008067210 */ /* 0x001fc80007fbe0ff */
[CC--:B------:R-:W-:Y:S01]  /*8d80*/  LEA.HI.X.SX32 R7, R22.reuse, R17.reuse, 0x1, P5 ;  /* 0x0000001116077211 */ /* 0x0c0fe200028f0eff */
[----:B------:R-:W-:Y:S01]  /*8d90*/  STL.64 [R1+0xf68], R10 ;  /* 0x000f680a01007387 */ /* 0x000fe20000100a00 */
[-C--:B------:R-:W-:Y:S01]  /*8da0*/  IADD3 R24, P2, R22, R16.reuse, RZ ;  /* 0x0000001016187210 */ /* 0x080fe20007f5e0ff */
[----:B------:R-:W-:Y:S02]  /*8db0*/  IMAD R9, R3, 0x1d6, RZ ;  /* 0x000001d603097824 */ /* 0x000fe400078e02ff */
[----:B------:R0:W-:Y:S01]  /*8dc0*/  STL.64 [R1+0xcb0], R6 ;  /* 0x000cb00601007387 */ /* 0x0001e20000100a00 */
        /* <DEDUP_REMOVED lines=12> */
[C---:B------:R-:W-:Y:S02]  /*8e90*/  IMAD R18, R3.reuse, 0x1d8, RZ ;  /* 0x000001d803127824 */ /* 0x040fe400078e02ff */
[----:B0-----:R-:W-:-:S02]  /*8ea0*/  IMAD R15, R3, 0x75, RZ ;  /* 0x00000075030f7824 */ /* 0x001fc400078e02ff */
[----:B------:R-:W-:-:S03]  /*8eb0*/  IMAD R14, R3, 0x76, RZ ;  /* 0x00000076030e7824 */ /* 0x000fc600078e02ff */
[----:B------:R-:W-:Y:S01]  /*8ec0*/  LEA.HI.X.SX32 R23, R15, R17, 0x1, P5 ;  /* 0x000000110f177211 */ /* 0x000fe200028f0eff */
[C---:B------:R-:W-:Y:S02]  /*8ed0*/  IMAD R15, R3.reuse, 0xeb, RZ ;  /* 0x000000eb030f7824 */ /* 0x040fe400078e02ff */
[----:B------:R-:W-:Y:S02]  /*8ee0*/  IMAD R24, R3, 0x3b, RZ ;  /* 0x0000003b03187824 */ /* 0x000fe400078e02ff */
[----:B------:R0:W-:Y:S01]  /*8ef0*/  STL.64 [R1+0xca8], R22 ;  /* 0x000ca81601007387 */ /* 0x0001e20000100a00 */
[----:B------:R-:W-:-:S03]  /*8f00*/  IADD3 R18, P2, R18, R16, RZ ;  /* 0x0000001012127210 */ /* 0x000fc60007f5e0ff */
[----:B------:R1:W-:Y:S01]  /*8f10*/  STL.64 [R1+0x908], R12 ;  /* 0x0009080c01007387 */ /* 0x0003e20000100a00 */
[-C--:B------:R-:W-:Y:S01]  /*8f20*/  LEA.HI.X.SX32 R11, R15, R17.reuse, 0x1, P4 ;  /* 0x000000110f0b7211 */ /* 0x080fe200020f0eff */
[C---:B------:R-:W-:Y:S02]  /*8f30*/  IMAD R9, R3.reuse, 0x1de, RZ ;  /* 0x000001de03097824 */ /* 0x040fe400078e02ff */
[C---:B------:R-:W-:Y:S01]  /*8f40*/  IMAD R6, R3.reuse, 0x1da, RZ ;  /* 0x000001da03067824 */ /* 0x040fe200078e02ff */
[-C--:B0-----:R-:W-:Y:S02]  /*8f50*/  IADD3 R22, P5, R14, R16.reuse, RZ ;  /* 0x000000100e167210 */ /* 0x081fe40007fbe0ff */
[-C--:B-1----:R-:W-:Y:S02]  /*8f60*/  IADD3 R12, P6, R8, R16.reuse, RZ ;  /* 0x00000010080c7210 */ /* 0x082fe40007fde0ff */
[-C--:B------:R-:W-:Y:S02]  /*8f70*/  LEA.HI.X.SX32 R23, R24, R17.reuse, 0x1, P5 ;  /* 0x0000001118177211 */ /* 0x080fe400028f0eff */
[-C--:B------:R-:W-:Y:S01]  /*8f80*/  LEA.HI.X.SX32 R13, R14, R17.reuse, 0x1, P6 ;  /* 0x000000110e0d7211 */ /* 0x080fe200030f0eff */
[----:B------:R0:W-:Y:S01]  /*8f90*/  STL.64 [R1+0x900], R10 ;  /* 0x0009000a01007387 */ /* 0x0001e20000100a00 */
[----:B------:R-:W-:Y:S01]  /*8fa0*/  LEA.HI.X.SX32 R19, R8, R17, 0x1, P2 ;  /* 0x0000001108137211 */ /* 0x000fe200010f0eff */
[C---:B------:R-:W-:Y:S01]  /*8fb0*/  IMAD R14, R3.reuse, 0x1e2, RZ ;  /* 0x000001e2030e7824 */ /* 0x040fe200078e02ff */
[----:B------:R-:W-:Y:S01]  /*8fc0*/  IADD3 R20, P3, R6, R16, RZ ;  /* 0x0000001006147210 */ /* 0x000fe20007f7e0ff */
[----:B------:R-:W-:Y:S01]  /*8fd0*/  STL.64 [R1+0xe78], R22 ;  /* 0x000e781601007387 */ /* 0x000fe20000100a00 */
[----:B------:R-:W-:-:S03]  /*8fe0*/  IMAD R6, R3, 0x1dc, RZ ;  /* 0x000001dc03067824 */ /* 0x000fc600078e02ff */
[----:B------:R1:W-:Y:S01]  /*8ff0*/  STL.64 [R1+0xca0], R12 ;  /* 0x000ca00c01007387 */ /* 0x0003e20000100a00 */
[-C--:B0-----:R-:W-:Y:S01]  /*9000*/  IADD3 R10, P4, R9, R16.reuse, RZ ;  /* 0x00000010090a7210 */ /* 0x081fe20007f9e0ff */
[C---:B------:R-:W-:Y:S02]  /*9010*/  IMAD R9, R3.reuse, 0xee, RZ ;  /* 0x000000ee03097824 */ /* 0x040fe400078e02ff */
[----:B------:R0:W-:Y:S01]  /*9020*/  STL.64 [R1+0x8f8], R18 ;  /* 0x0008f81201007387 */ /* 0x0001e20000100a00 */
[----:B------:R-:W-:Y:S01]  /*9030*/  IMAD R8, R3, 0xed, RZ ;  /* 0x000000ed03087824 */ /* 0x000fe200078e02ff */
[-C--:B------:R-:W-:Y:S02]  /*9040*/  IADD3 R6, P1, R6, R16.reuse, RZ ;  /* 0x0000001006067210 */ /* 0x080fe40007f3e0ff */
[-C--:B-1----:R-:W-:Y:S02]  /*9050*/  IADD3 R12, P6, R9, R16.reuse, RZ ;  /* 0x00000010090c7210 */ /* 0x082fe40007fde0ff */
[----:B0-----:R-:W-:Y:S01]  /*9060*/  IADD3 R18, P2, R14, R16, RZ ;  /* 0x000000100e127210 */ /* 0x001fe20007f5e0ff */
[C---:B------:R-:W-:Y:S01]  /*9070*/  IMAD R14, R3.reuse, 0x77, RZ ;  /* 0x00000077030e7824 */ /* 0x040fe200078e02ff */
[-C--:B------:R-:W-:Y:S01]  /*9080*/  LEA.HI.X.SX32 R21, R8, R17.reuse, 0x1, P3 ;  /* 0x0000001108157211 */ /* 0x080fe200018f0eff */
[----:B------:R-:W-:Y:S01]  /*9090*/  IMAD R15, R3, 0x1e0, RZ ;  /* 0x000001e0030f7824 */ /* 0x000fe200078e02ff */
[----:B------:R-:W-:-:S02]  /*90a0*/  LEA.HI.X.SX32 R7, R9, R17, 0x1, P1 ;  /* 0x0000001109077211 */ /* 0x000fc400008f0eff */
[-C--:B------:R-:W-:Y:S01]  /*90b0*/  LEA.HI.X.SX32 R13, R14, R17.reuse, 0x1, P6 ;  /* 0x000000110e0d7211 */ /* 0x080fe200030f0eff */
[----:B------:R-:W-:Y:S01]  /*90c0*/  IMAD R8, R3, 0x1e, RZ ;  /* 0x0000001e03087824 */ /* 0x000fe200078e02ff */
[----:B------:R0:W-:Y:S01]  /*90d0*/  STL.64 [R1+0x8f0], R20 ;  /* 0x0008f01401007387 */ /* 0x0001e20000100a00 */
[-C--:B------:R-:W-:Y:S01]  /*90e0*/  IADD3 R22, P5, R15, R16.reuse, RZ ;  /* 0x000000100f167210 */ /* 0x080fe20007fbe0ff */
[C---:B------:R-:W-:Y:S02]  /*90f0*/  IMAD R15, R3.reuse, 0x1e4, RZ ;  /* 0x000001e4030f7824 */ /* 0x040fe400078e02ff */
[----:B------:R-:W-:Y:S01]  /*9100*/  STL.64 [R1+0xc98], R12 ;  /* 0x000c980c01007387 */ /* 0x000fe20000100a00 */
[----:B------:R-:W-:Y:S01]  /*9110*/  IMAD R25, R3, 0xef, RZ ;  /* 0x000000ef03197824 */ /* 0x000fe200078e02ff */
[----:B------:R-:W-:Y:S02]  /*9120*/  IADD3 R14, P6, R8, R16, RZ ;  /* 0x00000010080e7210 */ /* 0x000fe40007fde0ff */
[----:B------:R1:W-:Y:S02]  /*9130*/  STL.64 [R1+0x8e8], R6 ;  /* 0x0008e80601007387 */ /* 0x0003e40000100a00 */
[----:B------:R-:W-:-:S02]  /*9140*/  LEA.HI.X.SX32 R11, R25, R17, 0x1, P4 ;  /* 0x00000011190b7211 */ /* 0x000fc400020f0eff */
[----:B0-----:R-:W-:Y:S01]  /*9150*/  IADD3 R20, P3, R15, R16, RZ ;  /* 0x000000100f147210 */ /* 0x001fe20007f7e0ff */
[C---:B------:R-:W-:Y:S02]  /*9160*/  IMAD R9, R3.reuse, 0xf0, RZ ;  /* 0x000000f003097824 */ /* 0x040fe400078e02ff */
[C---:B-1----:R-:W-:Y:S02]  /*9170*/  IMAD R6, R3.reuse, 0xf, RZ ;  /* 0x0000000f03067824 */ /* 0x042fe400078e02ff */
[----:B------:R-:W-:-:S03]  /*9180*/  IMAD R24, R3, 0x3c, RZ ;  /* 0x0000003c03187824 */ /* 0x000fc600078e02ff */
[----:B------:R-:W-:Y:S01]  /*9190*/  LEA.HI.X.SX32 R15, R6, R17, 0x1, P6 ;  /* 0x00000011060f7211 */ /* 0x000fe200030f0eff */
[----:B------:R-:W-:Y:S01]  /*91a0*/  IMAD R7, R3, 0x78, RZ ;  /* 0x0000007803077824 */ /* 0x000fe200078e02ff */
[----:B------:R0:W-:Y:S01]  /*91b0*/  STL.64 [R1+0x8e0], R10 ;  /* 0x0008e00a01007387 */ /* 0x0001e20000100a00 */
[----:B------:R-:W-:-:S03]  /*91c0*/  IADD3 R12, P1, R24, R16, RZ ;  /* 0x00000010180c7210 */ /* 0x000fc60007f3e0ff */
[----:B------:R1:W-:Y:S01]  /*91d0*/  STL.64 [R1+0xfd8], R14 ;  /* 0x000fd80e01007387 */ /* 0x0003e20000100a00 */
[----:B------:R-:W-:Y:S01]  /*91e0*/  LEA.HI.X.SX32 R13, R8, R17, 0x1, P1 ;  /* 0x00000011080d7211 */ /* 0x000fe200008f0eff */
[----:B------:R-:W-:Y:S01]  /*91f0*/  IMAD R6, R3, 0x1e6, RZ ;  /* 0x000001e603067824 */ /* 0x000fe200078e02ff */
[-C--:B0-----:R-:W-:Y:S02]  /*9200*/  IADD3 R10, P4, R7, R16.reuse, RZ ;  /* 0x00000010070a7210 */ /* 0x081fe40007f9e0ff */
        /* <DEDUP_REMOVED lines=13> */
[C---:B-1----:R-:W-:Y:S01]  /*92e0*/  IADD3 R14, P6, R6.reuse, R16, RZ ;  /* 0x00000010060e7210 */ /* 0x042fe20007fde0ff */
[C---:B------:R-:W-:Y:S01]  /*92f0*/  IMAD R7, R3.reuse, 0x7a, RZ ;  /* 0x0000007a03077824 */ /* 0x040fe200078e02ff */
[----:B------:R-:W-:Y:S01]  /*9300*/  LEA.HI.X.SX32 R21, R6, R17, 0x1, P3 ;  /* 0x0000001106157211 */ /* 0x000fe200018f0eff */
[----:B0-----:R-:W-:-:S05]  /*9310*/  IMAD R19, R3, 0x79, RZ ;  /* 0x0000007903137824 */ /* 0x001fca00078e02ff */
[----:B------:R-:W-:Y:S01]  /*9320*/  LEA.HI.X.SX32 R15, R19, R17, 0x1, P6 ;  /* 0x00000011130f7211 */ /* 0x000fe200030f0eff */
[C---:B------:R-:W-:Y:S02]  /*9330*/  IMAD R18, R3.reuse, 0xf4, RZ ;  /* 0x000000f403127824 */ /* 0x040fe400078e02ff */
[----:B------:R-:W-:Y:S02]  /*9340*/  IMAD R8, R3, 0x1e8, RZ ;  /* 0x000001e803087824 */ /* 0x000fe400078e02ff */
[----:B------:R0:W-:Y:S01]  /*9350*/  STL.64 [R1+0xc88], R14 ;  /* 0x000c880e01007387 */ /* 0x0001e20000100a00 */
[----:B------:R-:W-:-:S03]  /*9360*/  IADD3 R24, P6, R7, R16, RZ ;  /* 0x0000001007187210 */ /* 0x000fc60007fde0ff */
[----:B------:R1:W-:Y:S01]  /*9370*/  STL.64 [R1+0x8c8], R20 ;  /* 0x0008c81401007387 */ /* 0x0003e20000100a00 */
[-C--:B------:R-:W-:Y:S01]  /*9380*/  IADD3 R10, P4, R8, R16.reuse, RZ ;  /* 0x00000010080a7210 */ /* 0x080fe20007f9e0ff */
[C---:B0-----:R-:W-:Y:S02]  /*9390*/  IMAD R14, R3.reuse, 0xf3, RZ ;  /* 0x000000f3030e7824 */ /* 0x041fe400078e02ff */
[----:B------:R-:W-:Y:S01]  /*93a0*/  IMAD R15, R3, 0x3d, RZ ;  /* 0x0000003d030f7824 */ /* 0x000fe200078e02ff */
[----:B-1----:R-:W-:Y:S02]  /*93b0*/  IADD3 R20, P3, R18, R16, RZ ;  /* 0x0000001012147210 */ /* 0x002fe40007f7e0ff */
[-C--:B------:R-:W-:Y:S02]  /*93c0*/  LEA.HI.X.SX32 R13, R14, R17.reuse, 0x1, P1 ;  /* 0x000000110e0d7211 */ /* 0x080fe400008f0eff */
[-C--:B------:R-:W-:Y:S01]  /*93d0*/  LEA.HI.X.SX32 R25, R15, R17.reuse, 0x1, P6 ;  /* 0x000000110f197211 */ /* 0x080fe200030f0eff */
[----:B------:R-:W-:Y:S01]  /*93e0*/  IMAD R6, R3, 0x1ee, RZ ;  /* 0x000001ee03067824 */ /* 0x000fe200078e02ff */
[-C--:B------:R-:W-:Y:S01]  /*93f0*/  LEA.HI.X.SX32 R21, R7, R17.reuse, 0x1, P3 ;  /* 0x0000001107157211 */ /* 0x080fe200018f0eff */
[C---:B------:R-:W-:Y:S01]  /*9400*/  IMAD R8, R3.reuse, 0x1ea, RZ ;  /* 0x000001ea03087824 */ /* 0x040fe200078e02ff */
[----:B------:R-:W-:Y:S01]  /*9410*/  LEA.HI.X.SX32 R11, R18, R17, 0x1, P4 ;  /* 0x00000011120b7211 */ /* 0x000fe200020f0eff */
[----:B------:R0:W-:Y:S01]  /*9420*/  STL.64 [R1+0x8c0], R12 ;  /* 0x0008c00c01007387 */ /* 0x0001e20000100a00 */
[----:B------:R-:W-:-:S03]  /*9430*/  IMAD R7, R3, 0x1f2, RZ ;  /* 0x000001f203077824 */ /* 0x000fc600078e02ff */
[----:B------:R-:W-:Y:S01]  /*9440*/  STL.64 [R1+0xe68], R24 ;  /* 0x000e681801007387 */ /* 0x000fe20000100a00 */
[----:B------:R-:W-:-:S03]  /*9450*/  IADD3 R22, P5, R8, R16, RZ ;  /* 0x0000001008167210 */ /* 0x000fc60007fbe0ff */
[----:B------:R1:W-:Y:S01]  /*9460*/  STL.64 [R1+0xc80], R20 ;  /* 0x000c801401007387 */ /* 0x0003e20000100a00 */
[C---:B------:R-:W-:Y:S01]  /*9470*/  IMAD R8, R3.reuse, 0x1ec, RZ ;  /* 0x000001ec03087824 */ /* 0x040fe200078e02ff */
[-C--:B0-----:R-:W-:Y:S02]  /*9480*/  IADD3 R12, P1, R6, R16.reuse, RZ ;  /* 0x00000010060c7210 */ /* 0x081fe40007f3e0ff */
[----:B------:R0:W-:Y:S01]  /*9490*/  STL.64 [R1+0x8b8], R10 ;  /* 0x0008b80a01007387 */ /* 0x0001e20000100a00 */
[----:B------:R-:W-:Y:S01]  /*94a0*/  IMAD R6, R3, 0xf6, RZ ;  /* 0x000000f603067824 */ /* 0x000fe200078e02ff */
[-C--:B------:R-:W-:Y:S01]  /*94b0*/  IADD3 R18, P4, R7, R16.reuse, RZ ;  /* 0x0000001007127210 */ /* 0x080fe20007f9e0ff */
[C---:B------:R-:W-:Y:S01]  /*94c0*/  IMAD R7, R3.reuse, 0x7b, RZ ;  /* 0x0000007b03077824 */ /* 0x040fe200078e02ff */
[-C--:B------:R-:W-:Y:S02]  /*94d0*/  IADD3 R8, P2, R8, R16.reuse, RZ ;  /* 0x0000001008087210 */ /* 0x080fe40007f5e0ff */
[----:B-1----:R-:W-:Y:S01]  /*94e0*/  IADD3 R20, P3, R6, R16, RZ ;  /* 0x0000001006147210 */ /* 0x002fe20007f7e0ff */
[----:B0-----:R-:W-:-:S03]  /*94f0*/  IMAD R11, R3, 0xf5, RZ ;  /* 0x000000f5030b7824 */ /* 0x001fc600078e02ff */
[-C--:B------:R-:W-:Y:S02]  /*9500*/  LEA.HI.X.SX32 R21, R7, R17.reuse, 0x1, P3 ;  /* 0x0000001107157211 */ /* 0x080fe400018f0eff */
[-C--:B------:R-:W-:Y:S01]  /*9510*/  LEA.HI.X.SX32 R23, R11, R17.reuse, 0x1, P5 ;  /* 0x000000110b177211 */ /* 0x080fe200028f0eff */
[----:B------:R-:W-:Y:S01]  /*9520*/  IMAD R24, R3, 0x3e, RZ ;  /* 0x0000003e03187824 */ /* 0x000fe200078e02ff */
[----:B------:R-:W-:-:S03]  /*9530*/  LEA.HI.X.SX32 R9, R6, R17, 0x1, P2 ;  /* 0x0000001106097211 */ /* 0x000fc600010f0eff */
[----:B------:R0:W-:Y:S01]  /*9540*/  STL.64 [R1+0x8b0], R22 ;  /* 0x0008b01601007387 */ /* 0x0001e20000100a00 */
[C---:B------:R-:W-:Y:S02]  /*9550*/  IMAD R7, R3.reuse, 0xf7, RZ ;  /* 0x000000f703077824 */ /* 0x040fe400078e02ff */
[C---:B------:R-:W-:Y:S01]  /*9560*/  IMAD R6, R3.reuse, 0x1f, RZ ;  /* 0x0000001f03067824 */ /* 0x040fe200078e02ff */
[----:B------:R1:W-:Y:S04]  /*9570*/  STL.64 [R1+0xc78], R20 ;  /* 0x000c781401007387 */ /* 0x0003e80000100a00 */
[----:B------:R3:W-:Y:S01]  /*9580*/  STL.64 [R1+0x8a8], R8 ;  /* 0x0008a80801007387 */ /* 0x0007e20000100a00 */
[----:B0-----:R-:W-:Y:S01]  /*9590*/  IMAD R23, R3, 0x7c, RZ ;  /* 0x0000007c03177824 */ /* 0x001fe200078e02ff */
[----:B------:R-:W-:-:S02]  /*95a0*/  LEA.HI.X.SX32 R13, R7, R17, 0x1, P1 ;  /* 0x00000011070d7211 */ /* 0x000fc400008f0eff */
[-C--:B-1----:R-:W-:Y:S01]  /*95b0*/  IADD3 R20, P3, R24, R16.reuse, RZ ;  /* 0x0000001018147210 */ /* 0x082fe20007f7e0ff */
[----:B------:R-:W-:Y:S01]  /*95c0*/  IMAD R22, R3, 0xf8, RZ ;  /* 0x000000f803167824 */ /* 0x000fe200078e02ff */
[----:B---3--:R-:W-:Y:S02]  /*95d0*/  IADD3 R8, P2, R23, R16, RZ ;  /* 0x0000001017087210 */ /* 0x008fe40007f5e0ff */
[-C--:B------:R-:W-:Y:S01]  /*95e0*/  LEA.HI.X.SX32 R21, R6, R17.reuse, 0x1, P3 ;  /* 0x0000001106157211 */ /* 0x080fe200018f0eff */
[C---:B------:R-:W-:Y:S01]  /*95f0*/  IMAD R6, R3.reuse, 0x1f8, RZ ;  /* 0x000001f803067824 */ /* 0x040fe200078e02ff */
[----:B------:R-:W-:Y:S01]  /*9600*/  LEA.HI.X.SX32 R9, R24, R17, 0x1, P2 ;  /* 0x0000001118097211 */ /* 0x000fe200010f0eff */
[C---:B------:R-:W-:Y:S01]  /*9610*/  IMAD R14, R3.reuse, 0x1f0, RZ ;  /* 0x000001f0030e7824 */ /* 0x040fe200078e02ff */
[----:B------:R0:W-:Y:S01]  /*9620*/  STL.64 [R1+0x8a0], R12 ;  /* 0x0008a00c01007387 */ /* 0x0001e20000100a00 */
[----:B------:R-:W-:-:S03]  /*9630*/  IMAD R7, R3, 0x1f6, RZ ;  /* 0x000001f603077824 */ /* 0x000fc600078e02ff */
[----:B------:R1:W-:Y:S01]  /*9640*/  STL.64 [R1+0xf58], R20 ;  /* 0x000f581401007387 */ /* 0x0003e20000100a00 */
[----:B------:R-:W-:-:S03]  /*9650*/  IADD3 R14, P6, R14, R16, RZ ;  /* 0x000000100e0e7210 */ /* 0x000fc60007fde0ff */
[----:B------:R3:W-:Y:S01]  /*9660*/  STL.64 [R1+0xe60], R8 ;  /* 0x000e600801007387 */ /* 0x0007e20000100a00 */
[-C--:B0-----:R-:W-:Y:S02]  /*9670*/  IADD3 R12, P1, R22, R16.reuse, RZ ;  /* 0x00000010160c7210 */ /* 0x081fe40007f3e0ff */
[-C--:B-1----:R-:W-:Y:S01]  /*9680*/  IADD3 R20, P3, R7, R16.reuse, RZ ;  /* 0x0000001007147210 */ /* 0x082fe20007f7e0ff */
[----:B------:R-:W-:Y:S01]  /*9690*/  IMAD R7, R3, 0xfa, RZ ;  /* 0x000000fa03077824 */ /* 0x000fe200078e02ff */
[-C--:B------:R-:W-:Y:S02]  /*96a0*/  LEA.HI.X.SX32 R13, R23, R17.reuse, 0x1, P1 ;  /* 0x00000011170d7211 */ /* 0x080fe400008f0eff */
[-C--:B---3--:R-:W-:Y:S01]  /*96b0*/  IADD3 R8, P2, R6, R16.reuse, RZ ;  /* 0x0000001006087210 */ /* 0x088fe20007f5e0ff */
[C---:B------:R-:W-:Y:S01]  /*96c0*/  IMAD R6, R3.reuse, 0x1fa, RZ ;  /* 0x000001fa03067824 */ /* 0x040fe200078e02ff */
[-C--:B------:R-:W-:Y:S01]  /*96d0*/  LEA.HI.X.SX32 R15, R22, R17.reuse, 0x1, P6 ;  /* 0x00000011160f7211 */ /* 0x080fe200030f0eff */
[C---:B------:R-:W-:Y:S01]  /*96e0*/  IMAD R22, R3.reuse, 0xf9, RZ ;  /* 0x000000f903167824 */ /* 0x040fe200078e02ff */
[----:B------:R0:W-:Y:S02]  /*96f0*/  STL.64 [R1+0xc70], R12 ;  /* 0x000c700c01007387 */ /* 0x0001e40000100a00 */
[-C--:B------:R-:W-:Y:S01]  /*9700*/  IADD3 R26, P6, R6, R16.reuse, RZ ;  /* 0x00000010061a7210 */ /* 0x080fe20007fde0ff */
[C---:B------:R-:W-:Y:S01]  /*9710*/  IMAD R6, R3.reuse, 0x7d, RZ ;  /* 0x0000007d03067824 */ /* 0x040fe200078e02ff */
[-C--:B------:R-:W-:Y:S01]  /*9720*/  LEA.HI.X.SX32 R19, R22, R17.reuse, 0x1, P4 ;  /* 0x0000001116137211 */ /* 0x080fe200020f0eff */
[----:B------:R-:W-:Y:S01]  /*9730*/  IMAD R10, R3, 0x1f4, RZ ;  /* 0x000001f4030a7824 */ /* 0x000fe200078e02ff */
[-C--:B0-----:R-:W-:Y:S01]  /*9740*/  IADD3 R12, P1, R7, R16.reuse, RZ ;  /* 0x00000010070c7210 */ /* 0x081fe20007f3e0ff */
[----:B------:R0:W-:Y:S03]  /*9750*/  STL.64 [R1+0x898], R14 ;  /* 0x0008980e01007387 */ /* 0x0001e60000100a00 */
[----:B------:R-:W-:Y:S01]  /*9760*/  LEA.HI.X.SX32 R13, R6, R17, 0x1, P1 ;  /* 0x00000011060d7211 */ /* 0x000fe200008f0eff */
[----:B------:R-:W-:Y:S01]  /*9770*/  STL.64 [R1+0x890], R18 ;  /* 0x0008901201007387 */ /* 0x000fe20000100a00 */
[----:B------:R-:W-:-:S03]  /*9780*/  IADD3 R10, P5, R10, R16, RZ ;  /* 0x000000100a0a7210 */ /* 0x000fc60007fbe0ff */
[----:B------:R1:W-:Y:S01]  /*9790*/  STL.64 [R1+0xc68], R12 ;  /* 0x000c680c01007387 */ /* 0x0003e20000100a00 */
[-C--:B------:R-:W-:Y:S01]  /*97a0*/  LEA.HI.X.SX32 R11, R7, R17.reuse, 0x1, P5 ;  /* 0x00000011070b7211 */ /* 0x080fe200028f0eff */
[C---:B0-----:R-:W-:Y:S02]  /*97b0*/  IMAD R14, R3.reuse, 0x7e, RZ ;  /* 0x0000007e030e7824 */ /* 0x041fe400078e02ff */
[----:B------:R-:W3:Y:S01]  /*97c0*/  LDL R29, [R1+0x3b8] ;  /* 0x0003b800011d7983 */ /* 0x000ee20000100800 */
[C---:B-1----:R-:W-:Y:S02]  /*97d0*/  IMAD R12, R3.reuse, 0xfb, RZ ;  /* 0x000000fb030c7824 */ /* 0x042fe400078e02ff */
[----:B------:R-:W-:Y:S01]  /*97e0*/  IADD3 R18, P1, R14, R16, RZ ;  /* 0x000000100e127210 */ /* 0x000fe20007f3e0ff */
[C---:B------:R-:W-:Y:S02]  /*97f0*/  IMAD R7, R3.reuse, 0x3f, RZ ;  /* 0x0000003f03077824 */ /* 0x040fe400078e02ff */
[----:B------:R-:W-:Y:S01]  /*9800*/  LEA.HI.X.SX32 R21, R12, R17, 0x1, P3 ;  /* 0x000000110c157211 */ /* 0x000fe200018f0eff */
[----:B------:R0:W-:Y:S01]  /*9810*/  STL.64 [R1+0x888], R10 ;  /* 0x0008880a01007387 */ /* 0x0001e20000100a00 */
[----:B------:R-:W-:-:S03]  /*9820*/  IMAD R6, R3, 0xfc, RZ ;  /* 0x000000fc03067824 */ /* 0x000fc600078e02ff */
[----:B------:R-:W-:Y:S01]  /*9830*/  STL.64 [R1+0x880], R20 ;  /* 0x0008801401007387 */ /* 0x000fe20000100a00 */
[----:B------:R-:W-:-:S03]  /*9840*/  LEA.HI.X.SX32 R19, R7, R17, 0x1, P1 ;  /* 0x0000001107137211 */ /* 0x000fc600008f0eff */
[----:B------:R-:W4:Y:S04]  /*9850*/  LDL R12, [R1+0x3b4] ;  /* 0x0003b400010c7983 */ /* 0x000f280000100800 */
[----:B------:R-:W5:Y:S01]  /*9860*/  LDL R7, [R1+0x394] ;  /* 0x0003940001077983 */ /* 0x000f620000100800 */
[----:B0-----:R-:W-:-:S04]  /*9870*/  IADD3 R10, P5, R6, R16, RZ ;  /* 0x00000010060a7210 */ /* 0x001fc80007fbe0ff */
[-C--:B------:R-:W-:Y:S01]  /*9880*/  LEA.HI.X.SX32 R11, R14, R17.reuse, 0x1, P5 ;  /* 0x000000110e0b7211 */ /* 0x080fe200028f0eff */
[----:B------:R-:W-:Y:S01]  /*9890*/  STL.64 [R1+0xe58], R18 ;  /* 0x000e581201007387 */ /* 0x000fe20000100a00 */
[----:B------:R-:W-:-:S03]  /*98a0*/  LEA.HI.X.SX32 R9, R6, R17, 0x1, P2 ;  /* 0x0000001106097211 */ /* 0x000fc600010f0eff */
[----:B------:R-:W5:Y:S04]  /*98b0*/  LDL R6, [R1+0x3b0] ;  /* 0x0003b00001067983 */ /* 0x000f680000100800 */
[----:B------:R0:W-:Y:S04]  /*98c0*/  STL.64 [R1+0xc60], R10 ;  /* 0x000c600a01007387 */ /* 0x0001e80000100a00 */
[----:B0-----:R-:W5:Y:S04]  /*98d0*/  LDL.64 R10, [R1+0x3a8] ;  /* 0x0003a800010a7983 */ /* 0x001f680000100a00 */
[----:B------:R0:W-:Y:S04]  /*98e0*/  STL.64 [R1+0x878], R8 ;  /* 0x0008780801007387 */ /* 0x0001e80000100a00 */
[----:B0-----:R-:W5:Y:S01]  /*98f0*/  LDL.64 R8, [R1+0x3a0] ;  /* 0x0003a00001087983 */ /* 0x001f620000100a00 */
[----:B------:R-:W-:-:S02]  /*9900*/  IMAD R27, R3, 0xfd, RZ ;  /* 0x000000fd031b7824 */ /* 0x000fc400078e02ff */
[----:B------:R-:W-:-:S03]  /*9910*/  IMAD R15, R3, 0x1fc, RZ ;  /* 0x000001fc030f7824 */ /* 0x000fc600078e02ff */
[-C--:B------:R-:W-:Y:S01]  /*9920*/  LEA.HI.X.SX32 R27, R27, R17.reuse, 0x1, P6 ;  /* 0x000000111b1b7211 */ /* 0x080fe200030f0eff */
[----:B------:R-:W-:Y:S01]  /*9930*/  IMAD R13, R3, 0xfe, RZ ;  /* 0x000000fe030d7824 */ /* 0x000fe200078e02ff */
[-C--:B------:R-:W-:Y:S01]  /*9940*/  IADD3 R24, P4, R15, R16.reuse, RZ ;  /* 0x000000100f187210 */ /* 0x080fe20007f9e0ff */
[C---:B------:R-:W-:Y:S02]  /*9950*/  IMAD.SHL.U32 R15, R3.reuse, 0x2, RZ ;  /* 0x00000002030f7824 */ /* 0x040fe400078e00ff */
[----:B------:R0:W-:Y:S01]  /*9960*/  STL.64 [R1+0x870], R26 ;  /* 0x0008701a01007387 */ /* 0x0001e20000100a00 */
[----:B------:R-:W-:Y:S01]  /*9970*/  IMAD R28, R3, 0x7f, RZ ;  /* 0x0000007f031c7824 */ /* 0x000fe200078e02ff */
[-C--:B------:R-:W-:Y:S02]  /*9980*/  IADD3 R20, P3, R13, R16.reuse, RZ ;  /* 0x000000100d147210 */ /* 0x080fe40007f7e0ff */
[-C--:B------:R-:W-:Y:S02]  /*9990*/  IADD3 R22, P1, R15, R16.reuse, RZ ;  /* 0x000000100f167210 */ /* 0x080fe40007f3e0ff */
[----:B------:R-:W-:Y:S01]  /*99a0*/  LEA R18, P5, R3, R16, 0x2 ;  /* 0x0000001003127211 */ /* 0x000fe200078a10ff */
[----:B0-----:R-:W2:Y:S01]  /*99b0*/  S2R R27, SR_TID.X ;  /* 0x00000000001b7919 */ /* 0x001ea20000002100 */
[----:B------:R-:W-:-:S02]  /*99c0*/  LEA.HI.X.SX32 R21, R28, R17, 0x1, P3 ;  /* 0x000000111c157211 */ /* 0x000fc400018f0eff */
[C---:B------:R-:W-:Y:S02]  /*99d0*/  SHF.L.U32 R19, R3.reuse, 0x1, RZ ;  /* 0x0000000103137819 */ /* 0x040fe400000006ff */
[C---:B------:R-:W-:Y:S02]  /*99e0*/  LEA R14, P2, R3.reuse, R16, 0x3 ;  /* 0x00000010030e7211 */ /* 0x040fe400078418ff */
[----:B------:R-:W-:Y:S02]  /*99f0*/  SHF.L.U32 R28, R3, 0x2, RZ ;  /* 0x00000002031c7819 */ /* 0x000fe400000006ff */
[-C--:B------:R-:W-:Y:S02]  /*9a00*/  LEA.HI.X.SX32 R25, R13, R17.reuse, 0x1, P4 ;  /* 0x000000110d197211 */ /* 0x080fe400020f0eff */
[-C--:B------:R-:W-:Y:S02]  /*9a10*/  LEA.HI.X.SX32 R23, R3, R17.reuse, 0x1, P1 ;  /* 0x0000001103177211 */ /* 0x080fe400008f0eff */
[-C--:B------:R-:W-:Y:S01]  /*9a20*/  LEA.HI.X.SX32 R19, R19, R17.reuse, 0x1, P5 ;  /* 0x0000001113137211 */ /* 0x080fe200028f0eff */
[----:B------:R0:W-:Y:S01]  /*9a30*/  STL.64 [R1+0xc58], R20 ;  /* 0x000c581401007387 */ /* 0x0001e20000100a00 */
[----:B------:R-:W-:Y:S01]  /*9a40*/  LEA.HI.X.SX32 R15, R28, R17, 0x1, P2 ;  /* 0x000000111c0f7211 */ /* 0x000fe200010f0eff */
[----:B------:R-:W-:-:S02]  /*9a50*/  IMAD R13, R3, 0x1fe, RZ ;  /* 0x000001fe030d7824 */ /* 0x000fc400078e02ff */
[----:B------:R-:W-:Y:S04]  /*9a60*/  STL.64 [R1+0x868], R24 ;  /* 0x0008681801007387 */ /* 0x000fe80000100a00 */
[----:B------:R-:W-:Y:S01]  /*9a70*/  STL.64 [R1+0x1048], R22 ;  /* 0x0010481601007387 */ /* 0x000fe20000100a00 */
[----:B------:R-:W-:-:S03]  /*9a80*/  MOV R28, c[0x0][0x1b8] ;  /* 0x00006e00001c7a02 */ /* 0x000fc60000000f00 */
[----:B------:R-:W-:Y:S04]  /*9a90*/  STL.64 [R1+0x1040], R18 ;  /* 0x0010401201007387 */ /* 0x000fe80000100a00 */
[----:B------:R1:W-:Y:S01]  /*9aa0*/  STL.64 [R1+0x1030], R14 ;  /* 0x0010300e01007387 */ /* 0x0003e20000100a00 */
[CC--:B------:R-:W-:Y:S02]  /*9ab0*/  LEA R26, P6, R3.reuse, R16.reuse, 0x4 ;  /* 0x00000010031a7211 */ /* 0x0c0fe400078c20ff */
[----:B------:R-:W-:Y:S02]  /*9ac0*/  SHF.L.U32 R28, R28, 0x3, RZ ;  /* 0x000000031c1c7819 */ /* 0x000fe400000006ff */
[-C--:B0-----:R-:W-:Y:S02]  /*9ad0*/  LEA R20, P3, R3, R16.reuse, 0x5 ;  /* 0x0000001003147211 */ /* 0x081fe400078628ff */
[-C--:B-1----:R-:W-:Y:S01]  /*9ae0*/  IADD3 R14, P2, R13, R16.reuse, RZ ;  /* 0x000000100d0e7210 */ /* 0x082fe20007f5e0ff */
[----:B------:R-:W-:Y:S01]  /*9af0*/  IMAD.MOV.U32 R13, RZ, RZ, c[0x0][0x1b8] ;  /* 0x00006e00ff0d7624 */ /* 0x000fe200078e00ff */
[----:B------:R-:W-:-:S03]  /*9b00*/  LEA R24, P4, R3, R16, 0x6 ;  /* 0x0000001003187211 */ /* 0x000fc600078830ff */
[----:B------:R-:W-:Y:S01]  /*9b10*/  IMAD.SHL.U32 R13, R13, 0x10, RZ ;  /* 0x000000100d0d7824 */ /* 0x000fe200078e00ff */
[CC--:B------:R-:W-:Y:S02]  /*9b20*/  LEA R22, P1, R3.reuse, R16.reuse, 0x7 ;  /* 0x0000001003167211 */ /* 0x0c0fe400078238ff */
[----:B------:R-:W-:Y:S02]  /*9b30*/  LEA R18, P5, R3, R16, 0x8 ;  /* 0x0000001003127211 */ /* 0x000fe400078a40ff */
[----:B--2---:R-:W-:Y:S02]  /*9b40*/  LOP3.LUT R3, R5, 0x10, R27, 0x78, !PT ;  /* 0x0000001005037812 */ /* 0x004fe400078e781b */
[-C--:B------:R-:W-:Y:S02]  /*9b50*/  LEA.HI.X.SX32 R27, R28, R17.reuse, 0x1, P6 ;  /* 0x000000111c1b7211 */ /* 0x080fe400030f0eff */
[----:B------:R-:W-:Y:S01]  /*9b60*/  LEA.HI.X.SX32 R21, R13, R17, 0x1, P3 ;  /* 0x000000110d157211 */ /* 0x000fe200018f0eff */
[----:B------:R-:W-:Y:S01]  /*9b70*/  STL [R1+0x3e0], R3 ;  /* 0x0003e00301007387 */ /* 0x000fe20000100800 */
[----:B------:R-:W-:-:S03]  /*9b80*/  MOV R13, c[0x0][0x1b8] ;  /* 0x00006e00000d7a02 */ /* 0x000fc60000000f00 */
[----:B------:R0:W-:Y:S04]  /*9b90*/  STL.64 [R1+0x1010], R26 ;  /* 0x0010101a01007387 */ /* 0x0001e80000100a00 */
[----:B------:R1:W-:Y:S01]  /*9ba0*/  STL.64 [R1+0xfd0], R20 ;  /* 0x000fd01401007387 */ /* 0x0003e20000100a00 */
[----:B------:R-:W-:Y:S01]  /*9bb0*/  IMAD R13, R13, 0xff, RZ ;  /* 0x000000ff0d0d7824 */ /* 0x000fe200078e02ff */
[----:B0-----:R-:W-:Y:S01]  /*9bc0*/  MOV R26, c[0x0][0x1b8] ;  /* 0x00006e00001a7a02 */ /* 0x001fe20000000f00 */
[----:B-1----:R-:W-:Y:S01]  /*9bd0*/  IMAD.MOV.U32 R21, RZ, RZ, c[0x0][0x1b8] ;  /* 0x00006e00ff157624 */ /* 0x002fe200078e00ff */
[----:B------:R-:W-:Y:S02]  /*9be0*/  MOV R20, c[0x0][0x1b8] ;  /* 0x00006e0000147a02 */ /* 0x000fe40000000f00 */
[----:B------:R-:W-:Y:S01]  /*9bf0*/  SHF.L.U32 R26, R26, 0x5, RZ ;  /* 0x000000051a1a7819 */ /* 0x000fe200000006ff */
[----:B------:R-:W-:Y:S01]  /*9c00*/  IMAD.SHL.U32 R21, R21, 0x40, RZ ;  /* 0x0000004015157824 */ /* 0x000fe200078e00ff */
[----:B------:R-:W-:-:S02]  /*9c10*/  SHF.L.U32 R20, R20, 0x7, RZ ;  /* 0x0000000714147819 */ /* 0x000fc400000006ff */
[-C--:B------:R-:W-:Y:S02]  /*9c20*/  LEA.HI.X.SX32 R25, R26, R17.reuse, 0x1, P4 ;  /* 0x000000111a197211 */ /* 0x080fe400020f0eff */
[-C--:B------:R-:W-:Y:S02]  /*9c30*/  LEA.HI.X.SX32 R23, R21, R17.reuse, 0x1, P1 ;  /* 0x0000001115177211 */ /* 0x080fe400008f0eff */
[-C--:B------:R-:W-:Y:S02]  /*9c40*/  LEA.HI.X.SX32 R19, R20, R17.reuse, 0x1, P5 ;  /* 0x0000001114137211 */ /* 0x080fe400028f0eff */
[----:B------:R-:W-:Y:S01]  /*9c50*/  LEA.HI.X.SX32 R15, R13, R17, 0x1, P2 ;  /* 0x000000110d0f7211 */ /* 0x000fe200010f0eff */
[----:B------:R-:W-:Y:S04]  /*9c60*/  STL.64 [R1+0xf50], R24 ;  /* 0x000f501801007387 */ /* 0x000fe80000100a00 */
[----:B------:R-:W-:Y:S04]  /*9c70*/  STL.64 [R1+0xe50], R22 ;  /* 0x000e501601007387 */ /* 0x000fe80000100a00 */
[----:B------:R-:W-:Y:S04]  /*9c80*/  STL.64 [R1+0x860], R18 ;  /* 0x0008601201007387 */ /* 0x000fe80000100a00 */
[----:B------:R-:W-:Y:S01]  /*9c90*/  STL.64 [R1+0x858], R14 ;  /* 0x0008580e01007387 */ /* 0x000fe20000100a00 */
[----:B---3--:R-:W-:-:S02]  /*9ca0*/  LOP3.LUT R5, R29, 0x40, RZ, 0x3c, !PT ;  /* 0x000000401d057812 */ /* 0x008fc400078e3cff */
[----:B----4-:R-:W-:Y:S02]  /*9cb0*/  LOP3.LUT R5, R12, 0x40, RZ, 0x3c, !PT ;  /* 0x000000400c057812 */ /* 0x010fe400078e3cff */
[----:B-----5:R-:W-:-:S03]  /*9cc0*/  LOP3.LUT R12, R7, 0x20, RZ, 0x3c, !PT ;  /* 0x00000020070c7812 */ /* 0x020fc600078e3cff */
[----:B------:R0:W-:Y:S01]  /*9cd0*/  STL [R1+0x1058], R5 ;  /* 0x0010580501007387 */ /* 0x0001e20000100800 */
[----:B------:R-:W-:-:S03]  /*9ce0*/  LOP3.LUT R13, R7, 0x40, RZ, 0x3c, !PT ;  /* 0x00000040070d7812 */ /* 0x000fc600078e3cff */
[----:B------:R1:W-:Y:S01]  /*9cf0*/  STL [R1+0x1064], R12 ;  /* 0x0010640c01007387 */ /* 0x0003e20000100800 */
[----:B0-----:R-:W-:-:S03]  /*9d00*/  LOP3.LUT R5, R7, 0x60, RZ, 0x3c, !PT ;  /* 0x0000006007057812 */ /* 0x001fc600078e3cff */
[----:B------:R-:W-:Y:S01]  /*9d10*/  STL [R1+0x1060], R13 ;  /* 0x0010600d01007387 */ /* 0x000fe20000100800 */
[C---:B------:R-:W-:Y:S02]  /*9d20*/  LOP3.LUT R7, R3.reuse, 0x40, RZ, 0x3c, !PT ;  /* 0x0000004003077812 */ /* 0x040fe400078e3cff */
[C---:B-1----:R-:W-:Y:S01]  /*9d30*/  LOP3.LUT R12, R3.reuse, 0x20, RZ, 0x3c, !PT ;  /* 0x00000020030c7812 */ /* 0x042fe200078e3cff */
[----:B------:R0:W-:Y:S04]  /*9d40*/  STL [R1+0x105c], R5 ;  /* 0x00105c0501007387 */ /* 0x0001e80000100800 */
[----:B------:R1:W-:Y:S01]  /*9d50*/  STL [R1+0x1074], R12 ;  /* 0x0010740c01007387 */ /* 0x0003e20000100800 */
[----:B0-----:R-:W-:Y:S02]  /*9d60*/  LOP3.LUT R5, R3, 0x60, RZ, 0x3c, !PT ;  /* 0x0000006003057812 */ /* 0x001fe400078e3cff */
[----:B------:R-:W-:Y:S01]  /*9d70*/  LOP3.LUT R3, R6, 0x40, RZ, 0x3c, !PT ;  /* 0x0000004006037812 */ /* 0x000fe200078e3cff */
[----:B------:R0:W-:Y:S01]  /*9d80*/  STL [R1+0x1070], R7 ;  /* 0x0010700701007387 */ /* 0x0001e20000100800 */
[C---:B------:R-:W-:Y:S01]  /*9d90*/  SHF.L.U32 R6, R4.reuse, 0x1, RZ ;  /* 0x0000000104067819 */ /* 0x040fe200000006ff */
[----:B-1----:R-:W-:-:S02]  /*9da0*/  IMAD.WIDE R12, R4, 0x2, R10 ;  /* 0x00000002040c7825 */ /* 0x002fc400078e020a */
[----:B------:R1:W-:Y:S02]  /*9db0*/  STL [R1+0x106c], R5 ;  /* 0x00106c0501007387 */ /* 0x0003e40000100800 */
[----:B------:R-:W-:Y:S02]  /*9dc0*/  IMAD.WIDE R14, R6, 0x2, R10 ;  /* 0x00000002060e7825 */ /* 0x000fe400078e020a */
[----:B------:R-:W-:Y:S02]  /*9dd0*/  STL [R1+0x1050], R3 ;  /* 0x0010500301007387 */ /* 0x000fe40000100800 */
[C---:B0-----:R-:W-:Y:S02]  /*9de0*/  IMAD R7, R4.reuse, 0x3, RZ ;  /* 0x0000000304077824 */ /* 0x041fe400078e02ff */
[----:B------:R0:W-:Y:S01]  /*9df0*/  STL.64 [R1+0x1868], R12 ;  /* 0x0018680c01007387 */ /* 0x0001e20000100a00 */
[----:B-1----:R-:W-:-:S05]  /*9e00*/  IMAD.WIDE R4, R4, 0x2, R8 ;  /* 0x0000000204047825 */ /* 0x002fca00078e0208 */
[----:B------:R1:W-:Y:S01]  /*9e10*/  STL.64 [R1+0x1860], R4 ;  /* 0x0018600401007387 */ /* 0x0003e20000100a00 */
[----:B0-----:R-:W-:-:S03]  /*9e20*/  IMAD.WIDE R12, R6, 0x2, R8 ;  /* 0x00000002060c7825 */ /* 0x001fc600078e0208 */
[----:B------:R-:W-:Y:S01]  /*9e30*/  STL.64 [R1+0x1850], R14 ;  /* 0x0018500e01007387 */ /* 0x000fe20000100a00 */
[----:B------:R-:W-:-:S03]  /*9e40*/  IMAD.MOV.U32 R6, RZ, RZ, c[0x0][0x1a4] ;  /* 0x00006900ff067624 */ /* 0x000fc600078e00ff */
[----:B------:R0:W-:Y:S01]  /*9e50*/  STL.64 [R1+0x1848], R12 ;  /* 0x0018480c01007387 */ /* 0x0001e20000100a00 */
[----:B-1----:R-:W-:Y:S01]  /*9e60*/  IMAD.WIDE R4, R7, 0x2, R10 ;  /* 0x0000000207047825 */ /* 0x002fe200078e020a */
[----:B------:R-:W-:-:S04]  /*9e70*/  SHF.L.U32 R6, R6, 0x2, RZ ;  /* 0x0000000206067819 */ /* 0x000fc800000006ff */
[----:B------:R1:W-:Y:S01]  /*9e80*/  STL.64 [R1+0x1840], R4 ;  /* 0x0018400401007387 */ /* 0x0003e20000100a00 */
[----:B0-----:R-:W-:Y:S01]  /*9e90*/  MOV R12, c[0x0][0x1a4] ;  /* 0x00006900000c7a02 */ /* 0x001fe20000000f00 */
[----:B------:R-:W-:-:S04]  /*9ea0*/  IMAD.WIDE R16, R6, 0x2, R10 ;  /* 0x0000000206107825 */ /* 0x000fc800078e020a */
[----:B------:R-:W-:Y:S02]  /*9eb0*/  IMAD R12, R12, 0x5, RZ ;  /* 0x000000050c0c7824 */ /* 0x000fe400078e02ff */
[----:B-1----:R-:W-:-:S04]  /*9ec0*/  IMAD.WIDE R4, R7, 0x2, R8 ;  /* 0x0000000207047825 */ /* 0x002fc800078e0208 */
[----:B------:R-:W-:Y:S01]  /*9ed0*/  IMAD.WIDE R14, R6, 0x2, R8 ;  /* 0x00000002060e7825 */ /* 0x000fe200078e0208 */
[----:B------:R0:W-:Y:S03]  /*9ee0*/  STL.64 [R1+0x1838], R4 ;  /* 0x0018380401007387 */ /* 0x0001e60000100a00 */
[----:B------:R-:W-:Y:S01]  /*9ef0*/  IMAD.MOV.U32 R6, RZ, RZ, c[0x0][0x1a4] ;  /* 0x00006900ff067624 */ /* 0x000fe200078e00ff */
[----:B------:R-:W-:Y:S01]  /*9f00*/  STL.64 [R1+0x1830], R16 ;  /* 0x0018301001007387 */ /* 0x000fe20000100a00 */
[----:B------:R-:W-:Y:S02]  /*9f10*/  MOV R7, c[0x0][0x1a4] ;  /* 0x0000690000077a02 */ /* 0x000fe40000000f00 */
[----:B------:R-:W-:Y:S01]  /*9f20*/  IMAD R6, R6, 0x6, RZ ;  /* 0x0000000606067824 */ /* 0x000fe200078e02ff */
[----:B------:R1:W-:Y:S01]  /*9f30*/  STL.64 [R1+0x1828], R14 ;  /* 0x0018280e01007387 */ /* 0x0003e20000100a00 */
[----:B0-----:R-:W-:-:S05]  /*9f40*/  IMAD.WIDE R4, R12, 0x2, R10 ;  /* 0x000000020c047825 */ /* 0x001fca00078e020a */
[----:B------:R0:W-:Y:S01]  /*9f50*/  STL.64 [R1+0x1820], R4 ;  /* 0x0018200401007387 */ /* 0x0001e20000100a00 */
[----:B------:R-:W-:Y:S02]  /*9f60*/  IMAD R7, R7, 0x7, RZ ;  /* 0x0000000707077824 */ /* 0x000fe400078e02ff */
[----:B-1----:R-:W-:-:S04]  /*9f70*/  IMAD.WIDE R14, R6, 0x2, R10 ;  /* 0x00000002060e7825 */ /* 0x002fc800078e020a */
[----:B0-----:R-:W-:-:S04]  /*9f80*/  IMAD.WIDE R4, R12, 0x2, R8 ;  /* 0x000000020c047825 */ /* 0x001fc800078e0208 */
[----:B------:R-:W-:Y:S01]  /*9f90*/  IMAD.WIDE R12, R6, 0x2, R8 ;  /* 0x00000002060c7825 */ /* 0x000fe200078e0208 */
[----:B------:R0:W-:Y:S01]  /*9fa0*/  STL.64 [R1+0x1818], R4 ;  /* 0x0018180401007387 */ /* 0x0001e20000100a00 */
[----:B------:R-:W-:-:S03]  /*9fb0*/  MOV R6, c[0x0][0x1a4] ;  /* 0x0000690000067a02 */ /* 0x000fc60000000f00 */
[----:B------:R-:W-:Y:S04]  /*9fc0*/  STL.64 [R1+0x1810], R14 ;  /* 0x0018100e01007387 */ /* 0x000fe80000100a00 */
[----:B------:R1:W-:Y:S01]  /*9fd0*/  STL.64 [R1+0x1808], R12 ;  /* 0x0018080c01007387 */ /* 0x0003e20000100a00 */
[----:B0-----:R-:W-:-:S04]  /*9fe0*/  IMAD.WIDE R4, R7, 0x2, R10 ;  /* 0x0000000207047825 */ /* 0x001fc800078e020a */
[----:B------:R-:W-:Y:S01]  /*9ff0*/  IMAD.SHL.U32 R6, R6, 0x8, RZ ;  /* 0x0000000806067824 */ /* 0x000fe200078e00ff */
[----:B------:R0:W-:Y:S01]  /*a000*/  STL.64 [R1+0x1800], R4 ;  /* 0x0018000401007387 */ /* 0x0001e20000100a00 */
[----:B-1----:R-:W-:Y:S02]  /*a010*/  MOV R12, c[0x0][0x1a4] ;  /* 0x00006900000c7a02 */ /* 0x002fe40000000f00 */
[----:B------:R-:W-:-:S04]  /*a020*/  IMAD.WIDE R16, R6, 0x2, R10 ;  /* 0x0000000206107825 */ /* 0x000fc800078e020a */
[----:B------:R-:W-:Y:S02]  /*a030*/  IMAD R12, R12, 0x9, RZ ;  /* 0x000000090c0c7824 */ /* 0x000fe400078e02ff */
[----:B0-----:R-:W-:-:S04]  /*a040*/  IMAD.WIDE R4, R7, 0x2, R8 ;  /* 0x0000000207047825 */ /* 0x001fc800078e0208 */
[----:B------:R-:W-:Y:S01]  /*a050*/  IMAD.WIDE R14, R6, 0x2, R8 ;  /* 0x00000002060e7825 */ /* 0x000fe200078e0208 */
[----:B------:R0:W-:Y:S01]  /*a060*/  STL.64 [R1+0x17f8], R4 ;  /* 0x0017f80401007387 */ /* 0x0001e20000100a00 */
[----:B------:R-:W-:Y:S02]  /*a070*/  MOV R6, c[0x0][0x1a4] ;  /* 0x0000690000067a02 */ /* 0x000fe40000000f00 */
[----:B------:R-:W-:Y:S01]  /*a080*/  IMAD.MOV.U32 R7, RZ, RZ, c[0x0][0x1a4] ;  /* 0x00006900ff077624 */ /* 0x000fe200078e00ff */
[----:B------:R-:W-:Y:S02]  /*a090*/  STL.64 [R1+0x17f0], R16 ;  /* 0x0017f01001007387 */ /* 0x000fe40000100a00 */
[----:B------:R-:W-:Y:S02]  /*a0a0*/  IMAD R6, R6, 0xa, RZ ;  /* 0x0000000a06067824 */ /* 0x000fe400078e02ff */
        /* <DEDUP_REMOVED lines=12> */
[----:B------:R-:W-:Y:S01]  /*a170*/  IMAD R6, R6, 0xc, RZ ;  /* 0x0000000c06067824 */ /* 0x000fe200078e02ff */
[----:B------:R0:W-:Y:S01]  /*a180*/  STL.64 [R1+0x17c0], R4 ;  /* 0x0017c00401007387 */ /* 0x0001e20000100a00 */
[----:B-1----:R-:W-:Y:S02]  /*a190*/  MOV R12, c[0x0][0x1a4] ;  /* 0x00006900000c7a02 */ /* 0x002fe40000000f00 */
[----:B------:R-:W-:-:S04]  /*a1a0*/  IMAD.WIDE R16, R6, 0x2, R10 ;  /* 0x0000000206107825 */ /* 0x000fc800078e020a */
[----:B------:R-:W-:Y:S02]  /*a1b0*/  IMAD R12, R12, 0xd, RZ ;  /* 0x0000000d0c0c7824 */ /* 0x000fe400078e02ff */
[----:B0-----:R-:W-:-:S04]  /*a1c0*/  IMAD.WIDE R4, R7, 0x2, R8 ;  /* 0x0000000207047825 */ /* 0x001fc800078e0208 */
        /* <DEDUP_REMOVED lines=52> */
[----:B------:R-:W-:Y:S03]  /*a510*/  STL.64 [R1+0x1730], R16 ;  /* 0x0017301001007387 */ /* 0x000fe60000100a00 */
        /* <DEDUP_REMOVED lines=15> */
[----:B-1----:R-:W-:Y:S02]  /*a610*/  IMAD.MOV.U32 R12, RZ, RZ, c[0x0][0x1a4] ;  /* 0x00006900ff0c7624 */ /* 0x002fe400078e00ff */
[----:B------:R-:W-:-:S04]  /*a620*/  IMAD.WIDE R16, R6, 0x2, R10 ;  /* 0x0000000206107825 */ /* 0x000fc800078e020a */
[----:B------:R-:W-:Y:S02]  /*a630*/  IMAD R12, R12, 0x19, RZ ;  /* 0x000000190c0c7824 */ /* 0x000fe400078e02ff */
[----:B0-----:R-:W-:-:S04]  /*a640*/  IMAD.WIDE R4, R7, 0x2, R8 ;  /* 0x0000000207047825 */ /* 0x001fc800078e0208 */
[----:B------:R-:W-:Y:S01]  /*a650*/  IMAD.WIDE R14, R6, 0x2, R8 ;  /* 0x00000002060e7825 */ /* 0x000fe200078e0208 */
[----:B------:R0:W-:Y:S01]  /*a660*/  STL.64 [R1+0x16f8], R4 ;  /* 0x0016f80401007387 */ /* 0x0001e20000100a00 */
[----:B------:R-:W-:Y:S02]  /*a670*/  MOV R6, c[0x0][0x1a4] ;  /* 0x0000690000067a02 */ /* 0x000fe40000000f00 */
[----:B------:R-:W-:Y:S01]  /*a680*/  MOV R7, c[0x0][0x1a4] ;  /* 0x0000690000077a02 */ /* 0x000fe20000000f00 */
        /* <DEDUP_REMOVED lines=9> */
[----:B------:R0:W-:Y:S03]  /*a720*/  STL.64 [R1+0x16d8], R4 ;  /* 0x0016d80401007387 */ /* 0x0001e60000100a00 */
[----:B------:R-:W-:Y:S01]  /*a730*/  IMAD.MOV.U32 R6, RZ, RZ, c[0x0][0x1a4] ;  /* 0x00006900ff067624 */ /* 0x000fe200078e00ff */
        /* <DEDUP_REMOVED lines=24> */
[----:B------:R-:W-:Y:S01]  /*a8c0*/  STL.64 [R1+0x1690], R14 ;  /* 0x0016900e01007387 */ /* 0x000fe20000100a00 */
[----:B------:R-:W-:-:S03]  /*a8d0*/  SHF.L.U32 R6, R6, 0x5, RZ ;  /* 0x0000000506067819 */ /* 0x000fc600000006ff */
[----:B------:R1:W-:Y:S01]  /*a8e0*/  STL.64 [R1+0x1688], R12 ;  /* 0x0016880c01007387 */ /* 0x0003e20000100a00 */
[----:B0-----:R-:W-:-:S05]  /*a8f0*/  IMAD.WIDE R4, R7, 0x2, R10 ;  /* 0x0000000207047825 */ /* 0x001fca00078e020a */
        /* <DEDUP_REMOVED lines=556> */
[----:B0-----:R-:W-:Y:S01]  /*cbc0*/  IMAD.WIDE R4, R7, 0x2, R8 ;  /* 0x0000000207047825 */ /* 0x001fe200078e0208 */
[----:B------:R-:W-:-:S03]  /*cbd0*/  MOV R7, c[0x0][0x1a4] ;  /* 0x0000690000077a02 */ /* 0x000fc60000000f00 */
[----:B------:R-:W-:Y:S01]  /*cbe0*/  IMAD.WIDE R14, R6, 0x2, R8 ;  /* 0x00000002060e7825 */ /* 0x000fe200078e0208 */
[----:B------:R0:W-:Y:S01]  /*cbf0*/  STL.64 [R1+0x10b8], R4 ;  /* 0x0010b80401007387 */ /* 0x0001e20000100a00 */
[----:B------:R-:W-:Y:S02]  /*cc00*/  MOV R6, c[0x0][0x1a4] ;  /* 0x0000690000067a02 */ /* 0x000fe40000000f00 */
[----:B------:R-:W-:Y:S01]  /*cc10*/  IMAD R7, R7, 0x7e, RZ ;  /* 0x0000007e07077824 */ /* 0x000fe200078e02ff */
[----:B------:R-:W-:Y:S04]  /*cc20*/  STL.64 [R1+0x10b0], R16 ;  /* 0x0010b01001007387 */ /* 0x000fe80000100a00 */
[----:B------:R1:W-:Y:S01]  /*cc30*/  STL.64 [R1+0x10a8], R14 ;  /* 0x0010a80e01007387 */ /* 0x0003e20000100a00 */
[----:B0-----:R-:W-:-:S05]  /*cc40*/  IMAD.WIDE R4, R12, 0x2, R10 ;  /* 0x000000020c047825 */ /* 0x001fca00078e020a */
[----:B------:R0:W-:Y:S01]  /*cc50*/  STL.64 [R1+0x10a0], R4 ;  /* 0x0010a00401007387 */ /* 0x0001e20000100a00 */
[----:B-1----:R-:W-:-:S04]  /*cc60*/  IMAD.WIDE R14, R12, 0x2, R8 ;  /* 0x000000020c0e7825 */ /* 0x002fc800078e0208 */
[----:B------:R-:W-:Y:S01]  /*cc70*/  IMAD R6, R6, 0x7f, RZ ;  /* 0x0000007f06067824 */ /* 0x000fe200078e02ff */
[----:B------:R-:W-:Y:S01]  /*cc80*/  STL.64 [R1+0x1098], R14 ;  /* 0x0010980e01007387 */ /* 0x000fe20000100a00 */
[----:B0-----:R-:W-:-:S04]  /*cc90*/  IMAD.WIDE R4, R7, 0x2, R10 ;  /* 0x0000000207047825 */ /* 0x001fc800078e020a */
[----:B------:R-:W-:Y:S01]  /*cca0*/  IMAD.WIDE R12, R7, 0x2, R8 ;  /* 0x00000002070c7825 */ /* 0x000fe200078e0208 */
[----:B------:R0:W-:Y:S03]  /*ccb0*/  STL.64 [R1+0x1090], R4 ;  /* 0x0010900401007387 */ /* 0x0001e60000100a00 */
[C---:B------:R-:W-:Y:S01]  /*ccc0*/  IMAD.WIDE R10, R6.reuse, 0x2, R10 ;  /* 0x00000002060a7825 */ /* 0x040fe200078e020a */
[----:B------:R1:W-:Y:S03]  /*ccd0*/  STL.64 [R1+0x1088], R12 ;  /* 0x0010880c01007387 */ /* 0x0003e60000100a00 */
[----:B0-----:R-:W-:-:S05]  /*cce0*/  IMAD.WIDE R4, R6, 0x2, R8 ;  /* 0x0000000206047825 */ /* 0x001fca00078e0208 */
[----:B------:R1:W-:Y:S04]  /*ccf0*/  STL.64 [R1+0x1078], R4 ;  /* 0x0010780401007387 */ /* 0x0003e80000100a00 */
[----:B------:R1:W-:Y:S02]  /*cd00*/  STL.64 [R1+0x1080], R10 ;  /* 0x0010800a01007387 */ /* 0x0003e40000100a00 */
.L_x_1:
[----:B------:R-:W2:Y:S04]  /*cd10*/  LDL.64 R6, [R1+0x3a8] ;  /* 0x0003a80001067983 */ /* 0x000ea80000100a00 */
[----:B01----:R-:W3:Y:S04]  /*cd20*/  LDL.64 R4, [R1+0x1868] ;  /* 0x0018680001047983 */ /* 0x003ee80000100a00 */
[----:B------:R-:W4:Y:S04]  /*cd30*/  LDL.64 R8, [R1+0x3a0] ;  /* 0x0003a00001087983 */ /* 0x000f280000100a00 */
[----:B------:R-:W5:Y:S04]  /*cd40*/  LDL.64 R20, [R1+0x1860] ;  /* 0x0018600001147983 */ /* 0x000f680000100a00 */
[----:B------:R-:W5:Y:S04]  /*cd50*/  LDL.64 R16, [R1+0x1850] ;  /* 0x0018500001107983 */ /* 0x000f680000100a00 */
[----:B------:R-:W5:Y:S04]  /*cd60*/  LDL.64 R10, [R1+0x1848] ;  /* 0x00184800010a7983 */ /* 0x000f680000100a00 */
[----:B------:R-:W5:Y:S04]  /*cd70*/  LDL.64 R12, [R1+0x1840] ;  /* 0x00184000010c7983 */ /* 0x000f680000100a00 */
[----:B------:R0:W-:Y:S04]  /*cd80*/  STL [R1+0x2994], R0 ;  /* 0x0029940001007387 */ /* 0x0001e80000100800 */
[----:B------:R-:W5:Y:S04]  /*cd90*/  LDL.64 R14, [R1+0x1838] ;  /* 0x00183800010e7983 */ /* 0x000f680000100a00 */
[----:B------:R-:W5:Y:S04]  /*cda0*/  LDL.64 R22, [R1+0x1830] ;  /* 0x0018300001167983 */ /* 0x000f680000100a00 */
[----:B------:R-:W5:Y:S04]  /*cdb0*/  LDL.64 R26, [R1+0x1820] ;  /* 0x00182000011a7983 */ /* 0x000f680000100a00 */
[----:B------:R-:W5:Y:S01]  /*cdc0*/  LDL.64 R18, [R1+0x1828] ;  /* 0x0018280001127983 */ /* 0x000f620000100a00 */
[----:B--2---:R-:W-:-:S04]  /*cdd0*/  IMAD.WIDE R6, R2, 0x2, R6 ;  /* 0x0000000202067825 */ /* 0x004fc800078e0206 */
[C---:B---3--:R-:W-:Y:S01]  /*cde0*/  IMAD.WIDE R4, R2.reuse, 0x2, R4 ;  /* 0x0000000202047825 */ /* 0x048fe200078e0204 */
[----:B------:R5:W2:Y:S03]  /*cdf0*/  LDG.E.U16 R28, [R6.64] ;  /* 0x00000004061c7981 */ /* 0x000aa6000c1e1500 */
[C---:B----4-:R-:W-:Y:S01]  /*ce00*/  IMAD.WIDE R8, R2.reuse, 0x2, R8 ;  /* 0x0000000202087825 */ /* 0x050fe200078e0208 */
[----:B------:R1:W3:Y:S04]  /*ce10*/  LDG.E.U16 R25, [R4.64] ;  /* 0x0000000404197981 */ /* 0x0002e8000c1e1500 */
[----:B------:R4:W3:Y:S01]  /*ce20*/  LDG.E.U16 R24, [R8.64] ;  /* 0x0000000408187981 */ /* 0x0008e2000c1e1500 */
[----:B-----5:R-:W-:-:S03]  /*ce30*/  IMAD.WIDE R6, R2, 0x2, R20 ;  /* 0x0000000202067825 */ /* 0x020fc600078e0214 */
[----:B------:R-:W5:Y:S04]  /*ce40*/  LDL.64 R20, [R1+0x1818] ;  /* 0x0018180001147983 */ /* 0x000f680000100a00 */
[----:B------:R1:W5:Y:S01]  /*ce50*/  LDG.E.U16 R29, [R6.64] ;  /* 0x00000004061d7981 */ /* 0x000362000c1e1500 */
[----:B----4-:R-:W-:-:S03]  /*ce60*/  IMAD.WIDE R8, R2, 0x2, R16 ;  /* 0x0000000202087825 */ /* 0x010fc600078e0210 */
[----:B------:R-:W4:Y:S04]  /*ce70*/  LDL.64 R16, [R1+0x1810] ;  /* 0x0018100001107983 */ /* 0x000f280000100a00 */
[----:B0-----:R0:W4:Y:S01]  /*ce80*/  LDG.E.U16 R0, [R8.64] ;  /* 0x0000000408007981 */ /* 0x001122000c1e1500 */
[----:B------:R-:W-:-:S04]  /*ce90*/  IMAD.WIDE R10, R2, 0x2, R10 ;  /* 0x00000002020a7825 */ /* 0x000fc800078e020a */
[C---:B------:R-:W-:Y:S01]  /*cea0*/  IMAD.WIDE R12, R2.reuse, 0x2, R12 ;  /* 0x00000002020c7825 */ /* 0x040fe200078e020c */
[----:B------:R0:W4:Y:S03]  /*ceb0*/  LDG.E.U16 R3, [R10.64] ;  /* 0x000000040a037981 */ /* 0x000126000c1e1500 */
[----:B-1----:R-:W-:-:S04]  /*cec0*/  IMAD.WIDE R4, R2, 0x2, R14 ;  /* 0x0000000202047825 */ /* 0x002fc800078e020e */
[----:B------:R-:W-:-:S04]  /*ced0*/  IMAD.WIDE R6, R2, 0x2, R22 ;  /* 0x0000000202067825 */ /* 0x000fc800078e0216 */
[C---:B0-----:R-:W-:Y:S02]  /*cee0*/  IMAD.WIDE R10, R2.reuse, 0x2, R26 ;  /* 0x00000002020a7825 */ /* 0x041fe400078e021a */
[----:B------:R0:W4:Y:S02]  /*cef0*/  LDG.E.U16 R27, [R4.64] ;  /* 0x00000004041b7981 */ /* 0x000124000c1e1500 */
[C---:B------:R-:W-:Y:S02]  /*cf00*/  IMAD.WIDE R8, R2.reuse, 0x2, R18 ;  /* 0x0000000202087825 */ /* 0x040fe400078e0212 */
[----:B--2---:R1:W-:Y:S04]  /*cf10*/  STL [R1+0x3c0], R28 ;  /* 0x0003c01c01007387 */ /* 0x0043e80000100800 */
[----:B---3--:R-:W-:Y:S04]  /*cf20*/  STL [R1+0x38c], R25 ;  /* 0x00038c1901007387 */ /* 0x008fe80000100800 */
[----:B------:R2:W-:Y:S04]  /*cf30*/  STL [R1+0x3bc], R24 ;  /* 0x0003bc1801007387 */ /* 0x0005e80000100800 */
[----:B-1----:R1:W3:Y:S04]  /*cf40*/  LDG.E.U16 R28, [R12.64] ;  /* 0x000000040c1c7981 */ /* 0x0022e8000c1e1500 */
[----:B------:R-:W3:Y:S04]  /*cf50*/  LDL.64 R22, [R1+0x17f8] ;  /* 0x0017f80001167983 */ /* 0x000ee80000100a00 */
[----:B--2---:R-:W2:Y:S04]  /*cf60*/  LDL.64 R24, [R1+0x1808] ;  /* 0x0018080001187983 */ /* 0x004ea80000100a00 */
[----:B------:R-:W2:Y:S04]  /*cf70*/  LDL.64 R14, [R1+0x1800] ;  /* 0x00180000010e7983 */ /* 0x000ea80000100a00 */
[----:B------:R-:W2:Y:S04]  /*cf80*/  LDL.64 R18, [R1+0x17f0] ;  /* 0x0017f00001127983 */ /* 0x000ea80000100a00 */
[----:B-----5:R5:W-:Y:S04]  /*cf90*/  STL [R1+0x388], R29 ;  /* 0x0003881d01007387 */ /* 0x020be80000100800 */
[----:B----4-:R4:W-:Y:S04]  /*cfa0*/  STL [R1+0x384], R0 ;  /* 0x0003840001007387 */ /* 0x0109e80000100800 */
[----:B-----5:R2:W2:Y:S04]  /*cfb0*/  LDG.E.U16 R29, [R6.64] ;  /* 0x00000004061d7981 */ /* 0x0204a8000c1e1500 */
[----:B----4-:R4:W2:Y:S01]  /*cfc0*/  LDG.E.U16 R0, [R8.64] ;  /* 0x0000000408007981 */ /* 0x0108a2000c1e1500 */
[----:B-1----:R-:W-:-:S03]  /*cfd0*/  IMAD.WIDE R12, R2, 0x2, R20 ;  /* 0x00000002020c7825 */ /* 0x002fc600078e0214 */
[----:B------:R1:W-:Y:S01]  /*cfe0*/  STL [R1+0x380], R3 ;  /* 0x0003800301007387 */ /* 0x0003e20000100800 */
[----:B0-----:R-:W-:-:S03]  /*cff0*/  IMAD.WIDE R4, R2, 0x2, R16 ;  /* 0x0000000202047825 */ /* 0x001fc600078e0210 */
[----:B------:R-:W2:Y:S04]  /*d000*/  LDL.64 R20, [R1+0x17e8] ;  /* 0x0017e80001147983 */ /* 0x000ea80000100a00 */
[----:B-1----:R0:W2:Y:S04]  /*d010*/  LDG.E.U16 R3, [R10.64] ;  /* 0x000000040a037981 */ /* 0x0020a8000c1e1500 */
[----:B---3--:R1:W-:Y:S04]  /*d020*/  STL [R1+0x37c], R28 ;  /* 0x00037c1c01007387 */ /* 0x0083e80000100800 */
[----:B------:R3:W-:Y:S01]  /*d030*/  STL [R1+0x378], R27 ;  /* 0x0003781b01007387 */ /* 0x0007e20000100800 */
[----:B0-----:R-:W-:-:S03]  /*d040*/  IMAD.WIDE R10, R2, 0x2, R22 ;  /* 0x00000002020a7825 */ /* 0x001fc600078e0216 */
[----:B------:R0:W5:Y:S01]  /*d050*/  LDG.E.U16 R23, [R4.64] ;  /* 0x0000000404177981 */ /* 0x000162000c1e1500 */
[----:B--2---:R-:W-:-:S03]  /*d060*/  IMAD.WIDE R6, R2, 0x2, R24 ;  /* 0x0000000202067825 */ /* 0x004fc600078e0218 */
[----:B-1----:R1:W2:Y:S01]  /*d070*/  LDG.E.U16 R28, [R12.64] ;  /* 0x000000040c1c7981 */ /* 0x0022a2000c1e1500 */
[----:B----4-:R-:W-:-:S03]  /*d080*/  IMAD.WIDE R8, R2, 0x2, R14 ;  /* 0x0000000202087825 */ /* 0x010fc600078e020e */
[----:B---3--:R-:W3:Y:S04]  /*d090*/  LDL.64 R26, [R1+0x17e0] ;  /* 0x0017e000011a7983 */ /* 0x008ee80000100a00 */
[----:B------:R-:W4:Y:S04]  /*d0a0*/  LDL.64 R24, [R1+0x17d0] ;  /* 0x0017d00001187983 */ /* 0x000f280000100a00 */
[----:B------:R-:W4:Y:S04]  /*d0b0*/  LDL.64 R16, [R1+0x17d8] ;  /* 0x0017d80001107983 */ /* 0x000f280000100a00 */
[----:B------:R-:W4:Y:S04]  /*d0c0*/  LDL.64 R14, [R1+0x17c8] ;  /* 0x0017c800010e7983 */ /* 0x000f280000100a00 */
[----:B------:R0:W-:Y:S04]  /*d0d0*/  STL [R1+0x374], R29 ;  /* 0x0003741d01007387 */ /* 0x0001e80000100800 */
[----:B------:R1:W-:Y:S04]  /*d0e0*/  STL [R1+0x370], R0 ;  /* 0x0003700001007387 */ /* 0x0003e80000100800 */
[----:B0-----:R3:W4:Y:S04]  /*d0f0*/  LDG.E.U16 R29, [R6.64] ;  /* 0x00000004061d7981 */ /* 0x001728000c1e1500 */
[----:B-1----:R0:W4:Y:S01]  /*d100*/  LDG.E.U16 R0, [R8.64] ;  /* 0x0000000408007981 */ /* 0x002122000c1e1500 */
[----:B------:R-:W-:-:S03]  /*d110*/  IMAD.WIDE R12, R2, 0x2, R18 ;  /* 0x00000002020c7825 */ /* 0x000fc600078e0212 */
[----:B------:R1:W-:Y:S01]  /*d120*/  STL [R1+0x36c], R3 ;  /* 0x00036c0301007387 */ /* 0x0003e20000100800 */
[----:B------:R-:W-:-:S03]  /*d130*/  IMAD.WIDE R4, R2, 0x2, R20 ;  /* 0x0000000202047825 */ /* 0x000fc600078e0214 */
[----:B------:R-:W4:Y:S04]  /*d140*/  LDL.64 R18, [R1+0x17c0] ;  /* 0x0017c00001127983 */ /* 0x000f280000100a00 */
[----:B-1----:R4:W4:Y:S04]  /*d150*/  LDG.E.U16 R3, [R10.64] ;  /* 0x000000040a037981 */ /* 0x002928000c1e1500 */
[----:B--2---:R1:W-:Y:S04]  /*d160*/  STL [R1+0x368], R28 ;  /* 0x0003681c01007387 */ /* 0x0043e80000100800 */
[----:B-----5:R2:W-:Y:S01]  /*d170*/  STL [R1+0x364], R23 ;  /* 0x0003641701007387 */ /* 0x0205e20000100800 */
[----:B---3--:R-:W-:-:S03]  /*d180*/  IMAD.WIDE R6, R2, 0x2, R26 ;  /* 0x0000000202067825 */ /* 0x008fc600078e021a */
[----:B------:R-:W3:Y:S01]  /*d190*/  LDL.64 R26, [R1+0x17a8] ;  /* 0x0017a800011a7983 */ /* 0x000ee20000100a00 */
[----:B----4-:R-:W-:-:S03]  /*d1a0*/  IMAD.WIDE R10, R2, 0x2, R24 ;  /* 0x00000002020a7825 */ /* 0x010fc600078e0218 */
[----:B-1----:R1:W4:Y:S01]  /*d1b0*/  LDG.E.U16 R28, [R12.64] ;  /* 0x000000040c1c7981 */ /* 0x002322000c1e1500 */
[----:B0-----:R-:W-:-:S03]  /*d1c0*/  IMAD.WIDE R8, R2, 0x2, R16 ;  /* 0x0000000202087825 */ /* 0x001fc600078e0210 */
[----:B--2---:R-:W2:Y:S04]  /*d1d0*/  LDL.64 R22, [R1+0x17b8] ;  /* 0x0017b80001167983 */ /* 0x004ea80000100a00 */
[----:B------:R0:W5:Y:S04]  /*d1e0*/  LDG.E.U16 R25, [R4.64] ;  /* 0x0000000404197981 */ /* 0x000168000c1e1500 */
[----:B------:R-:W5:Y:S04]  /*d1f0*/  LDL.64 R20, [R1+0x17b0] ;  /* 0x0017b00001147983 */ /* 0x000f680000100a00 */
[----:B------:R-:W5:Y:S04]  /*d200*/  LDL.64 R16, [R1+0x17a0] ;  /* 0x0017a00001107983 */ /* 0x000f680000100a00 */
[----:B------:R0:W-:Y:S04]  /*d210*/  STL [R1+0x360], R29 ;  /* 0x0003601d01007387 */ /* 0x0001e80000100800 */
[----:B------:R1:W-:Y:S04]  /*d220*/  STL [R1+0x35c], R0 ;  /* 0x00035c0001007387 */ /* 0x0003e80000100800 */
[----:B0-----:R2:W5:Y:S04]  /*d230*/  LDG.E.U16 R29, [R6.64] ;  /* 0x00000004061d7981 */ /* 0x001568000c1e1500 */
[----:B-1----:R0:W5:Y:S01]  /*d240*/  LDG.E.U16 R0, [R8.64] ;  /* 0x0000000408007981 */ /* 0x002162000c1e1500 */
[----:B------:R-:W-:-:S03]  /*d250*/  IMAD.WIDE R12, R2, 0x2, R14 ;  /* 0x00000002020c7825 */ /* 0x000fc600078e020e */
[----:B------:R1:W-:Y:S01]  /*d260*/  STL [R1+0x358], R3 ;  /* 0x0003580301007387 */ /* 0x0003e20000100800 */
[----:B------:R-:W-:-:S03]  /*d270*/  IMAD.WIDE R4, R2, 0x2, R18 ;  /* 0x0000000202047825 */ /* 0x000fc600078e0212 */
[----:B------:R-:W5:Y:S04]  /*d280*/  LDL.64 R14, [R1+0x1798] ;  /* 0x00179800010e7983 */ /* 0x000f680000100a00 */
[----:B-1----:R3:W5:Y:S02]  /*d290*/  LDG.E.U16 R3, [R10.64] ;  /* 0x000000040a037981 */ /* 0x002764000c1e1500 */
[C---:B---3--:R-:W-:Y:S02]  /*d2a0*/  IMAD.WIDE R10, R2.reuse, 0x2, R26 ;  /* 0x00000002020a7825 */ /* 0x048fe400078e021a */
[----:B------:R1:W3:Y:S04]  /*d2b0*/  LDG.E.U16 R27, [R4.64] ;  /* 0x00000004041b7981 */ /* 0x0002e8000c1e1500 */
[----:B----4-:R4:W-:Y:S01]  /*d2c0*/  STL [R1+0x354], R28 ;  /* 0x0003541c01007387 */ /* 0x0109e20000100800 */
[----:B--2---:R-:W-:-:S03]  /*d2d0*/  IMAD.WIDE R6, R2, 0x2, R22 ;  /* 0x0000000202067825 */ /* 0x004fc600078e0216 */
[----:B-----5:R2:W-:Y:S04]  /*d2e0*/  STL [R1+0x350], R25 ;  /* 0x0003501901007387 */ /* 0x0205e80000100800 */
[----:B----4-:R4:W5:Y:S01]  /*d2f0*/  LDG.E.U16 R28, [R12.64] ;  /* 0x000000040c1c7981 */ /* 0x010962000c1e1500 */
[----:B0-----:R-:W-:-:S03]  /*d300*/  IMAD.WIDE R8, R2, 0x2, R20 ;  /* 0x0000000202087825 */ /* 0x001fc600078e0214 */
[----:B------:R-:W3:Y:S04]  /*d310*/  LDL.64 R22, [R1+0x1780] ;  /* 0x0017800001167983 */ /* 0x000ee80000100a00 */
[----:B--2---:R-:W2:Y:S04]  /*d320*/  LDL.64 R24, [R1+0x1790] ;  /* 0x0017900001187983 */ /* 0x004ea80000100a00 */
[----:B------:R-:W2:Y:S04]  /*d330*/  LDL.64 R18, [R1+0x1788] ;  /* 0x0017880001127983 */ /* 0x000ea80000100a00 */
[----:B------:R-:W2:Y:S04]  /*d340*/  LDL.64 R20, [R1+0x1778] ;  /* 0x0017780001147983 */ /* 0x000ea80000100a00 */
[----:B------:R0:W-:Y:S04]  /*d350*/  STL [R1+0x34c], R29 ;  /* 0x00034c1d01007387 */ /* 0x0001e80000100800 */
[----:B------:R1:W-:Y:S04]  /*d360*/  STL [R1+0x348], R0 ;  /* 0x0003480001007387 */ /* 0x0003e80000100800 */
[----:B0-----:R2:W2:Y:S04]  /*d370*/  LDG.E.U16 R29, [R6.64] ;  /* 0x00000004061d7981 */ /* 0x0014a8000c1e1500 */
[----:B-1----:R0:W2:Y:S01]  /*d380*/  LDG.E.U16 R0, [R8.64] ;  /* 0x0000000408007981 */ /* 0x0020a2000c1e1500 */
[----:B----4-:R-:W-:-:S03]  /*d390*/  IMAD.WIDE R12, R2, 0x2, R16 ;  /* 0x00000002020c7825 */ /* 0x010fc600078e0210 */
[----:B------:R1:W-:Y:S01]  /*d3a0*/  STL [R1+0x344], R3 ;  /* 0x0003440301007387 */ /* 0x0003e20000100800 */
[----:B------:R-:W-:-:S03]  /*d3b0*/  IMAD.WIDE R4, R2, 0x2, R14 ;  /* 0x0000000202047825 */ /* 0x000fc600078e020e */
[----:B------:R-:W2:Y:S04]  /*d3c0*/  LDL.64 R16, [R1+0x1770] ;  /* 0x0017700001107983 */ /* 0x000ea80000100a00 */
[----:B-1----:R1:W2:Y:S04]  /*d3d0*/  LDG.E.U16 R3, [R10.64] ;  /* 0x000000040a037981 */ /* 0x0022a8000c1e1500 */
[----:B-----5:R5:W-:Y:S04]  /*d3e0*/  STL [R1+0x340], R28 ;  /* 0x0003401c01007387 */ /* 0x020be80000100800 */
[----:B---3--:R3:W-:Y:S01]  /*d3f0*/  STL [R1+0x33c], R27 ;  /* 0x00033c1b01007387 */ /* 0x0087e20000100800 */
[----:B-1----:R-:W-:-:S03]  /*d400*/  IMAD.WIDE R10, R2, 0x2, R22 ;  /* 0x00000002020a7825 */ /* 0x002fc600078e0216 */
[----:B------:R1:W4:Y:S01]  /*d410*/  LDG.E.U16 R23, [R4.64] ;  /* 0x0000000404177981 */ /* 0x000322000c1e1500 */
[----:B--2---:R-:W-:-:S03]  /*d420*/  IMAD.WIDE R6, R2, 0x2, R24 ;  /* 0x0000000202067825 */ /* 0x004fc600078e0218 */
[----:B-----5:R2:W5:Y:S01]  /*d430*/  LDG.E.U16 R28, [R12.64] ;  /* 0x000000040c1c7981 */ /* 0x020562000c1e1500 */
[----:B0-----:R-:W-:-:S03]  /*d440*/  IMAD.WIDE R8, R2, 0x2, R18 ;  /* 0x0000000202087825 */ /* 0x001fc600078e0212 */
[----:B---3--:R-:W3:Y:S04]  /*d450*/  LDL.64 R26, [R1+0x1768] ;  /* 0x00176800011a7983 */ /* 0x008ee80000100a00 */
[----:B------:R-:W3:Y:S04]  /*d460*/  LDL.64 R24, [R1+0x1758] ;  /* 0x0017580001187983 */ /* 0x000ee80000100a00 */
[----:B------:R-:W3:Y:S04]  /*d470*/  LDL.64 R14, [R1+0x1760] ;  /* 0x00176000010e7983 */ /* 0x000ee80000100a00 */
[----:B------:R-:W3:Y:S04]  /*d480*/  LDL.64 R18, [R1+0x1750] ;  /* 0x0017500001127983 */ /* 0x000ee80000100a00 */
[----:B------:R0:W-:Y:S04]  /*d490*/  STL [R1+0x338], R29 ;  /* 0x0003381d01007387 */ /* 0x0001e80000100800 */
[----:B------:R1:W-:Y:S04]  /*d4a0*/  STL [R1+0x334], R0 ;  /* 0x0003340001007387 */ /* 0x0003e80000100800 */
[----:B0-----:R3:W3:Y:S04]  /*d4b0*/  LDG.E.U16 R29, [R6.64] ;  /* 0x00000004061d7981 */ /* 0x0016e8000c1e1500 */
[----:B-1----:R0:W3:Y:S01]  /*d4c0*/  LDG.E.U16 R0, [R8.64] ;  /* 0x0000000408007981 */ /* 0x0020e2000c1e1500 */
[----:B--2---:R-:W-:-:S03]  /*d4d0*/  IMAD.WIDE R12, R2, 0x2, R20 ;  /* 0x00000002020c7825 */ /* 0x004fc600078e0214 */
[----:B------:R1:W-:Y:S01]  /*d4e0*/  STL [R1+0x330], R3 ;  /* 0x0003300301007387 */ /* 0x0003e20000100800 */
[----:B------:R-:W-:-:S03]  /*d4f0*/  IMAD.WIDE R4, R2, 0x2, R16 ;  /* 0x0000000202047825 */ /* 0x000fc600078e0210 */
[----:B------:R-:W2:Y:S04]  /*d500*/  LDL.64 R20, [R1+0x1748] ;  /* 0x0017480001147983 */ /* 0x000ea80000100a00 */
[----:B-1----:R1:W2:Y:S04]  /*d510*/  LDG.E.U16 R3, [R10.64] ;  /* 0x000000040a037981 */ /* 0x0022a8000c1e1500 */
[----:B-----5:R5:W-:Y:S04]  /*d520*/  STL [R1+0x32c], R28 ;  /* 0x00032c1c01007387 */ /* 0x020be80000100800 */
[----:B----4-:R4:W-:Y:S01]  /*d530*/  STL [R1+0x328], R23 ;  /* 0x0003281701007387 */ /* 0x0109e20000100800 */
[----:B---3--:R-:W-:-:S03]  /*d540*/  IMAD.WIDE R6, R2, 0x2, R26 ;  /* 0x0000000202067825 */ /* 0x008fc600078e021a */
[----:B------:R-:W3:Y:S01]  /*d550*/  LDL.64 R26, [R1+0x1730] ;  /* 0x00173000011a7983 */ /* 0x000ee20000100a00 */
[----:B-1----:R-:W-:-:S03]  /*d560*/  IMAD.WIDE R10, R2, 0x2, R24 ;  /* 0x00000002020a7825 */ /* 0x002fc600078e0218 */
[----:B-----5:R1:W5:Y:S01]  /*d570*/  LDG.E.U16 R28, [R12.64] ;  /* 0x000000040c1c7981 */ /* 0x020362000c1e1500 */
[----:B0-----:R-:W-:-:S03]  /*d580*/  IMAD.WIDE R8, R2, 0x2, R14 ;  /* 0x0000000202087825 */ /* 0x001fc600078e020e */
[----:B----4-:R-:W4:Y:S04]  /*d590*/  LDL.64 R22, [R1+0x1740] ;  /* 0x0017400001167983 */ /* 0x010f280000100a00 */
[----:B------:R0:W4:Y:S04]  /*d5a0*/  LDG.E.U16 R25, [R4.64] ;  /* 0x0000000404197981 */ /* 0x000128000c1e1500 */
[----:B------:R-:W4:Y:S04]  /*d5b0*/  LDL.64 R16, [R1+0x1738] ;  /* 0x0017380001107983 */ /* 0x000f280000100a00 */
[----:B------:R-:W4:Y:S04]  /*d5c0*/  LDL.64 R14, [R1+0x1728] ;  /* 0x00172800010e7983 */ /* 0x000f280000100a00 */
[----:B------:R0:W-:Y:S04]  /*d5d0*/  STL [R1+0x324], R29 ;  /* 0x0003241d01007387 */ /* 0x0001e80000100800 */
[----:B------:R1:W-:Y:S04]  /*d5e0*/  STL [R1+0x320], R0 ;  /* 0x0003200001007387 */ /* 0x0003e80000100800 */
[----:B0-----:R4:W4:Y:S04]  /*d5f0*/  LDG.E.U16 R29, [R6.64] ;  /* 0x00000004061d7981 */ /* 0x001928000c1e1500 */
[----:B-1----:R0:W4:Y:S01]  /*d600*/  LDG.E.U16 R0, [R8.64] ;  /* 0x0000000408007981 */ /* 0x002122000c1e1500 */
[----:B------:R-:W-:-:S03]  /*d610*/  IMAD.WIDE R12, R2, 0x2, R18 ;  /* 0x00000002020c7825 */ /* 0x000fc600078e0212 */
[----:B--2---:R1:W-:Y:S01]  /*d620*/  STL [R1+0x31c], R3 ;  /* 0x00031c0301007387 */ /* 0x0043e20000100800 */
[----:B------:R-:W-:-:S03]  /*d630*/  IMAD.WIDE R4, R2, 0x2, R20 ;  /* 0x0000000202047825 */ /* 0x000fc600078e0214 */
[----:B------:R-:W2:Y:S04]  /*d640*/  LDL.64 R18, [R1+0x1720] ;  /* 0x0017200001127983 */ /* 0x000ea80000100a00 */
[----:B-1----:R3:W2:Y:S02]  /*d650*/  LDG.E.U16 R3, [R10.64] ;  /* 0x000000040a037981 */ /* 0x0026a4000c1e1500 */
[C---:B---3--:R-:W-:Y:S02]  /*d660*/  IMAD.WIDE R10, R2.reuse, 0x2, R26 ;  /* 0x00000002020a7825 */ /* 0x048fe400078e021a */
[----:B------:R1:W3:Y:S04]  /*d670*/  LDG.E.U16 R27, [R4.64] ;  /* 0x00000004041b7981 */ /* 0x0002e8000c1e1500 */
[----:B-----5:R5:W-:Y:S01]  /*d680*/  STL [R1+0x318], R28 ;  /* 0x0003181c01007387 */ /* 0x020be20000100800 */
[----:B----4-:R-:W-:-:S03]  /*d690*/  IMAD.WIDE R6, R2, 0x2, R22 ;  /* 0x0000000202067825 */ /* 0x010fc600078e0216 */
[----:B------:R4:W-:Y:S04]  /*d6a0*/  STL [R1+0x314], R25 ;  /* 0x0003141901007387 */ /* 0x0009e80000100800 */
[----:B-----5:R5:W3:Y:S01]  /*d6b0*/  LDG.E.U16 R28, [R12.64] ;  /* 0x000000040c1c7981 */ /* 0x020ae2000c1e1500 */
[----:B0-----:R-:W-:-:S03]  /*d6c0*/  IMAD.WIDE R8, R2, 0x2, R16 ;  /* 0x0000000202087825 */ /* 0x001fc600078e0210 */
[----:B------:R-:W3:Y:S04]  /*d6d0*/  LDL.64 R22, [R1+0x1708] ;  /* 0x0017080001167983 */ /* 0x000ee80000100a00 */
[----:B----4-:R-:W4:Y:S04]  /*d6e0*/  LDL.64 R24, [R1+0x1718] ;  /* 0x0017180001187983 */ /* 0x010f280000100a00 */
[----:B------:R-:W4:Y:S04]  /*d6f0*/  LDL.64 R20, [R1+0x1710] ;  /* 0x0017100001147983 */ /* 0x000f280000100a00 */
[----:B------:R-:W4:Y:S04]  /*d700*/  LDL.64 R16, [R1+0x1700] ;  /* 0x0017000001107983 */ /* 0x000f280000100a00 */
[----:B------:R0:W-:Y:S04]  /*d710*/  STL [R1+0x310], R29 ;  /* 0x0003101d01007387 */ /* 0x0001e80000100800 */
[----:B------:R1:W-:Y:S04]  /*d720*/  STL [R1+0x30c], R0 ;  /* 0x00030c0001007387 */ /* 0x0003e80000100800 */
[----:B0-----:R4:W4:Y:S04]  /*d730*/  LDG.E.U16 R29, [R6.64] ;  /* 0x00000004061d7981 */ /* 0x001928000c1e1500 */
[----:B-1----:R0:W4:Y:S01]  /*d740*/  LDG.E.U16 R0, [R8.64] ;  /* 0x0000000408007981 */ /* 0x002122000c1e1500 */
[----:B-----5:R-:W-:-:S03]  /*d750*/  IMAD.WIDE R12, R2, 0x2, R14 ;  /* 0x00000002020c7825 */ /* 0x020fc600078e020e */
[----:B--2---:R1:W-:Y:S01]  /*d760*/  STL [R1+0x308], R3 ;  /* 0x0003080301007387 */ /* 0x0043e20000100800 */
[----:B------:R-:W-:-:S03]  /*d770*/  IMAD.WIDE R4, R2, 0x2, R18 ;  /* 0x0000000202047825 */ /* 0x000fc600078e0212 */
[----:B------:R-:W5:Y:S04]  /*d780*/  LDL.64 R14, [R1+0x16f8] ;  /* 0x0016f800010e7983 */ /* 0x000f680000100a00 */
[----:B-1----:R1:W5:Y:S04]  /*d790*/  LDG.E.U16 R3, [R10.64] ;  /* 0x000000040a037981 */ /* 0x002368000c1e1500 */
[----:B---3--:R3:W-:Y:S04]  /*d7a0*/  STL [R1+0x304], R28 ;  /* 0x0003041c01007387 */ /* 0x0087e80000100800 */
[----:B------:R4:W-:Y:S01]  /*d7b0*/  STL [R1+0x300], R27 ;  /* 0x0003001b01007387 */ /* 0x0009e20000100800 */
[----:B-1----:R-:W-:-:S03]  /*d7c0*/  IMAD.WIDE R10, R2, 0x2, R22 ;  /* 0x00000002020a7825 */ /* 0x002fc600078e0216 */
[----:B------:R5:W2:Y:S01]  /*d7d0*/  LDG.E.U16 R23, [R4.64] ;  /* 0x0000000404177981 */ /* 0x000aa2000c1e1500 */
[----:B----4-:R-:W-:-:S03]  /*d7e0*/  IMAD.WIDE R6, R2, 0x2, R24 ;  /* 0x0000000202067825 */ /* 0x010fc600078e0218 */
[----:B---3--:R1:W3:Y:S01]  /*d7f0*/  LDG.E.U16 R28, [R12.64] ;  /* 0x000000040c1c7981 */ /* 0x0082e2000c1e1500 */
[----:B0-----:R-:W-:-:S03]  /*d800*/  IMAD.WIDE R8, R2, 0x2, R20 ;  /* 0x0000000202087825 */ /* 0x001fc600078e0214 */
[----:B------:R-:W4:Y:S04]  /*d810*/  LDL.64 R26, [R1+0x16f0] ;  /* 0x0016f000011a7983 */ /* 0x000f280000100a00 */
        /* <DEDUP_REMOVED lines=8> */
[----:B-----5:R1:W-:Y:S01]  /*d8a0*/  STL [R1+0x2f4], R3 ;  /* 0x0002f40301007387 */ /* 0x0203e20000100800 */
[----:B------:R-:W-:-:S03]  /*d8b0*/  IMAD.WIDE R4, R2, 0x2, R14 ;  /* 0x0000000202047825 */ /* 0x000fc600078e020e */
[----:B------:R-:W5:Y:S04]  /*d8c0*/  LDL.64 R16, [R1+0x16d0] ;  /* 0x0016d00001107983 */ /* 0x000f680000100a00 */
[----:B-1----:R1:W5:Y:S04]  /*d8d0*/  LDG.E.U16 R3, [R10.64] ;  /* 0x000000040a037981 */ /* 0x002368000c1e1500 */
[----:B---3--:R3:W-:Y:S04]  /*d8e0*/  STL [R1+0x2f0], R28 ;  /* 0x0002f01c01007387 */ /* 0x0087e80000100800 */
[----:B--2---:R2:W-:Y:S01]  /*d8f0*/  STL [R1+0x2ec], R23 ;  /* 0x0002ec1701007387 */ /* 0x0045e20000100800 */
[----:B----4-:R-:W-:-:S03]  /*d900*/  IMAD.WIDE R6, R2, 0x2, R26 ;  /* 0x0000000202067825 */ /* 0x010fc600078e021a */
[----:B------:R-:W4:Y:S01]  /*d910*/  LDL.64 R26, [R1+0x16b8] ;  /* 0x0016b800011a7983 */ /* 0x000f220000100a00 */
[----:B-1----:R-:W-:-:S03]  /*d920*/  IMAD.WIDE R10, R2, 0x2, R24 ;  /* 0x00000002020a7825 */ /* 0x002fc600078e0218 */
[----:B---3--:R1:W3:Y:S01]  /*d930*/  LDG.E.U16 R28, [R12.64] ;  /* 0x000000040c1c7981 */ /* 0x0082e2000c1e1500 */
[----:B0-----:R-:W-:-:S03]  /*d940*/  IMAD.WIDE R8, R2, 0x2, R18 ;  /* 0x0000000202087825 */ /* 0x001fc600078e0212 */
[----:B--2---:R-:W2:Y:S04]  /*d950*/  LDL.64 R22, [R1+0x16c8] ;  /* 0x0016c80001167983 */ /* 0x004ea80000100a00 */
[----:B------:R0:W2:Y:S04]  /*d960*/  LDG.E.U16 R25, [R4.64] ;  /* 0x0000000404197981 */ /* 0x0000a8000c1e1500 */
[----:B------:R-:W2:Y:S04]  /*d970*/  LDL.64 R14, [R1+0x16c0] ;  /* 0x0016c000010e7983 */ /* 0x000ea80000100a00 */
[----:B------:R-:W2:Y:S04]  /*d980*/  LDL.64 R18, [R1+0x16b0] ;  /* 0x0016b00001127983 */ /* 0x000ea80000100a00 */
[----:B------:R0:W-:Y:S04]  /*d990*/  STL [R1+0x2e8], R29 ;  /* 0x0002e81d01007387 */ /* 0x0001e80000100800 */
[----:B------:R1:W-:Y:S04]  /*d9a0*/  STL [R1+0x2e4], R0 ;  /* 0x0002e40001007387 */ /* 0x0003e80000100800 */
[----:B0-----:R2:W2:Y:S04]  /*d9b0*/  LDG.E.U16 R29, [R6.64] ;  /* 0x00000004061d7981 */ /* 0x0014a8000c1e1500 */
[----:B-1----:R0:W2:Y:S01]  /*d9c0*/  LDG.E.U16 R0, [R8.64] ;  /* 0x0000000408007981 */ /* 0x0020a2000c1e1500 */
[----:B------:R-:W-:-:S03]  /*d9d0*/  IMAD.WIDE R12, R2, 0x2, R20 ;  /* 0x00000002020c7825 */ /* 0x000fc600078e0214 */
[----:B-----5:R1:W-:Y:S01]  /*d9e0*/  STL [R1+0x2e0], R3 ;  /* 0x0002e00301007387 */ /* 0x0203e20000100800 */
[----:B------:R-:W-:-:S03]  /*d9f0*/  IMAD.WIDE R4, R2, 0x2, R16 ;  /* 0x0000000202047825 */ /* 0x000fc600078e0210 */
[----:B------:R-:W5:Y:S04]  /*da00*/  LDL.64 R20, [R1+0x16a8] ;  /* 0x0016a80001147983 */ /* 0x000f680000100a00 */
[----:B-1----:R4:W5:Y:S02]  /*da10*/  LDG.E.U16 R3, [R10.64] ;  /* 0x000000040a037981 */ /* 0x002964000c1e1500 */
[C---:B----4-:R-:W-:Y:S02]  /*da20*/  IMAD.WIDE R10, R2.reuse, 0x2, R26 ;  /* 0x00000002020a7825 */ /* 0x050fe400078e021a */
[----:B------:R1:W4:Y:S04]  /*da30*/  LDG.E.U16 R27, [R4.64] ;  /* 0x00000004041b7981 */ /* 0x000328000c1e1500 */
[----:B---3--:R3:W-:Y:S01]  /*da40*/  STL [R1+0x2dc], R28 ;  /* 0x0002dc1c01007387 */ /* 0x0087e20000100800 */
[----:B--2---:R-:W-:-:S03]  /*da50*/  IMAD.WIDE R6, R2, 0x2, R22 ;  /* 0x0000000202067825 */ /* 0x004fc600078e0216 */
[----:B------:R2:W-:Y:S04]  /*da60*/  STL [R1+0x2d8], R25 ;  /* 0x0002d81901007387 */ /* 0x0005e80000100800 */
[----:B---3--:R3:W4:Y:S01]  /*da70*/  LDG.E.U16 R28, [R12.64] ;  /* 0x000000040c1c7981 */ /* 0x008722000c1e1500 */
[----:B0-----:R-:W-:-:S03]  /*da80*/  IMAD.WIDE R8, R2, 0x2, R14 ;  /* 0x0000000202087825 */ /* 0x001fc600078e020e */
[----:B------:R-:W4:Y:S04]  /*da90*/  LDL.64 R22, [R1+0x1690] ;  /* 0x0016900001167983 */ /* 0x000f280000100a00 */
[----:B--2---:R-:W2:Y:S04]  /*daa0*/  LDL.64 R24, [R1+0x16a0] ;  /* 0x0016a00001187983 */ /* 0x004ea80000100a00 */
[----:B------:R-:W2:Y:S04]  /*dab0*/  LDL.64 R16, [R1+0x1698] ;  /* 0x0016980001107983 */ /* 0x000ea80000100a00 */
[----:B------:R-:W2:Y:S04]  /*dac0*/  LDL.64 R14, [R1+0x1688] ;  /* 0x00168800010e7983 */ /* 0x000ea80000100a00 */
[----:B------:R0:W-:Y:S04]  /*dad0*/  STL [R1+0x2d4], R29 ;  /* 0x0002d41d01007387 */ /* 0x0001e80000100800 */
[----:B------:R1:W-:Y:S04]  /*dae0*/  STL [R1+0x2d0], R0 ;  /* 0x0002d00001007387 */ /* 0x0003e80000100800 */
[----:B0-----:R2:W2:Y:S04]  /*daf0*/  LDG.E.U16 R29, [R6.64] ;  /* 0x00000004061d7981 */ /* 0x0014a8000c1e1500 */
[----:B-1----:R0:W2:Y:S01]  /*db00*/  LDG.E.U16 R0, [R8.64] ;  /* 0x0000000408007981 */ /* 0x0020a2000c1e1500 */
[----:B---3--:R-:W-:-:S03]  /*db10*/  IMAD.WIDE R12, R2, 0x2, R18 ;  /* 0x00000002020c7825 */ /* 0x008fc600078e0212 */
[----:B-----5:R1:W-:Y:S01]  /*db20*/  STL [R1+0x2cc], R3 ;  /* 0x0002cc0301007387 */ /* 0x0203e20000100800 */
[----:B------:R-:W-:-:S03]  /*db30*/  IMAD.WIDE R4, R2, 0x2, R20 ;  /* 0x0000000202047825 */ /* 0x000fc600078e0214 */
[----:B------:R-:W5:Y:S04]  /*db40*/  LDL.64 R18, [R1+0x1680] ;  /* 0x0016800001127983 */ /* 0x000f680000100a00 */
[----:B-1----:R1:W5:Y:S04]  /*db50*/  LDG.E.U16 R3, [R10.64] ;  /* 0x000000040a037981 */ /* 0x002368000c1e1500 */
[----:B----4-:R4:W-:Y:S04]  /*db60*/  STL [R1+0x2c8], R28 ;  /* 0x0002c81c01007387 */ /* 0x0109e80000100800 */
[----:B------:R2:W-:Y:S01]  /*db70*/  STL [R1+0x2c4], R27 ;  /* 0x0002c41b01007387 */ /* 0x0005e20000100800 */
[----:B-1----:R-:W-:-:S03]  /*db80*/  IMAD.WIDE R10, R2, 0x2, R22 ;  /* 0x00000002020a7825 */ /* 0x002fc600078e0216 */
[----:B------:R5:W3:Y:S01]  /*db90*/  LDG.E.U16 R23, [R4.64] ;  /* 0x0000000404177981 */ /* 0x000ae2000c1e1500 */
[----:B--2---:R-:W-:-:S03]  /*dba0*/  IMAD.WIDE R6, R2, 0x2, R24 ;  /* 0x0000000202067825 */ /* 0x004fc600078e0218 */
[----:B----4-:R1:W2:Y:S01]  /*dbb0*/  LDG.E.U16 R28, [R12.64] ;  /* 0x000000040c1c7981 */ /* 0x0102a2000c1e1500 */
        /* <DEDUP_REMOVED lines=14> */
[----:B--2---:R2:W-:Y:S04]  /*dca0*/  STL [R1+0x2b4], R28 ;  /* 0x0002b41c01007387 */ /* 0x0045e80000100800 */
[----:B---3--:R3:W-:Y:S01]  /*dcb0*/  STL [R1+0x2b0], R23 ;  /* 0x0002b01701007387 */ /* 0x0087e20000100800 */
[----:B----4-:R-:W-:-:S03]  /*dcc0*/  IMAD.WIDE R6, R2, 0x2, R26 ;  /* 0x0000000202067825 */ /* 0x010fc600078e021a */
[----:B------:R-:W4:Y:S01]  /*dcd0*/  LDL.64 R26, [R1+0x1640] ;  /* 0x00164000011a7983 */ /* 0x000f220000100a00 */
[----:B-1----:R-:W-:-:S03]  /*dce0*/  IMAD.WIDE R10, R2, 0x2, R24 ;  /* 0x00000002020a7825 */ /* 0x002fc600078e0218 */
[----:B--2---:R1:W2:Y:S01]  /*dcf0*/  LDG.E.U16 R28, [R12.64] ;  /* 0x000000040c1c7981 */ /* 0x0042a2000c1e1500 */
[----:B0-----:R-:W-:-:S03]  /*dd00*/  IMAD.WIDE R8, R2, 0x2, R20 ;  /* 0x0000000202087825 */ /* 0x001fc600078e0214 */
[----:B---3--:R-:W3:Y:S04]  /*dd10*/  LDL.64 R22, [R1+0x1650] ;  /* 0x0016500001167983 */ /* 0x008ee80000100a00 */
[----:B------:R0:W3:Y:S04]  /*dd20*/  LDG.E.U16 R25, [R4.64] ;  /* 0x0000000404197981 */ /* 0x0000e8000c1e1500 */
[----:B------:R-:W3:Y:S04]  /*dd30*/  LDL.64 R18, [R1+0x1648] ;  /* 0x0016480001127983 */ /* 0x000ee80000100a00 */
[----:B------:R-:W3:Y:S04]  /*dd40*/  LDL.64 R20, [R1+0x1638] ;  /* 0x0016380001147983 */ /* 0x000ee80000100a00 */
[----:B------:R0:W-:Y:S04]  /*dd50*/  STL [R1+0x2ac], R29 ;  /* 0x0002ac1d01007387 */ /* 0x0001e80000100800 */
[----:B------:R1:W-:Y:S04]  /*dd60*/  STL [R1+0x2a8], R0 ;  /* 0x0002a80001007387 */ /* 0x0003e80000100800 */
[----:B0-----:R3:W3:Y:S04]  /*dd70*/  LDG.E.U16 R29, [R6.64] ;  /* 0x00000004061d7981 */ /* 0x0016e8000c1e1500 */
[----:B-1----:R0:W3:Y:S01]  /*dd80*/  LDG.E.U16 R0, [R8.64] ;  /* 0x0000000408007981 */ /* 0x0020e2000c1e1500 */
[----:B------:R-:W-:-:S03]  /*dd90*/  IMAD.WIDE R12, R2, 0x2, R16 ;  /* 0x00000002020c7825 */ /* 0x000fc600078e0210 */
[----:B-----5:R1:W-:Y:S01]  /*dda0*/  STL [R1+0x2a4], R3 ;  /* 0x0002a40301007387 */ /* 0x0203e20000100800 */
[----:B------:R-:W-:-:S03]  /*ddb0*/  IMAD.WIDE R4, R2, 0x2, R14 ;  /* 0x0000000202047825 */ /* 0x000fc600078e020e */
[----:B------:R-:W5:Y:S04]  /*ddc0*/  LDL.64 R16, [R1+0x1630] ;  /* 0x0016300001107983 */ /* 0x000f680000100a00 */
[----:B-1----:R4:W5:Y:S02]  /*ddd0*/  LDG.E.U16 R3, [R10.64] ;  /* 0x000000040a037981 */ /* 0x002964000c1e1500 */
[C---:B----4-:R-:W-:Y:S02]  /*dde0*/  IMAD.WIDE R10, R2.reuse, 0x2, R26 ;  /* 0x00000002020a7825 */ /* 0x050fe400078e021a */
[----:B------:R1:W4:Y:S04]  /*ddf0*/  LDG.E.U16 R27, [R4.64] ;  /* 0x00000004041b7981 */ /* 0x000328000c1e1500 */
[----:B--2---:R2:W-:Y:S01]  /*de00*/  STL [R1+0x2a0], R28 ;  /* 0x0002a01c01007387 */ /* 0x0045e20000100800 */
[----:B---3--:R-:W-:-:S03]  /*de10*/  IMAD.WIDE R6, R2, 0x2, R22 ;  /* 0x0000000202067825 */ /* 0x008fc600078e0216 */
[----:B------:R3:W-:Y:S04]  /*de20*/  STL [R1+0x29c], R25 ;  /* 0x00029c1901007387 */ /* 0x0007e80000100800 */
[----:B--2---:R2:W4:Y:S01]  /*de30*/  LDG.E.U16 R28, [R12.64] ;  /* 0x000000040c1c7981 */ /* 0x004522000c1e1500 */
[----:B0-----:R-:W-:-:S03]  /*de40*/  IMAD.WIDE R8, R2, 0x2, R18 ;  /* 0x0000000202087825 */ /* 0x001fc600078e0212 */
[----:B------:R-:W4:Y:S04]  /*de50*/  LDL.64 R22, [R1+0x1618] ;  /* 0x0016180001167983 */ /* 0x000f280000100a00 */
[----:B---3--:R-:W3:Y:S04]  /*de60*/  LDL.64 R24, [R1+0x1628] ;  /* 0x0016280001187983 */ /* 0x008ee80000100a00 */
[----:B------:R-:W3:Y:S04]  /*de70*/  LDL.64 R14, [R1+0x1620] ;  /* 0x00162000010e7983 */ /* 0x000ee80000100a00 */
[----:B------:R-:W3:Y:S04]  /*de80*/  LDL.64 R18, [R1+0x1610] ;  /* 0x0016100001127983 */ /* 0x000ee80000100a00 */
[----:B------:R0:W-:Y:S04]  /*de90*/  STL [R1+0x298], R29 ;  /* 0x0002981d01007387 */ /* 0x0001e80000100800 */
[----:B------:R1:W-:Y:S04]  /*dea0*/  STL [R1+0x294], R0 ;  /* 0x0002940001007387 */ /* 0x0003e80000100800 */
[----:B0-----:R3:W3:Y:S04]  /*deb0*/  LDG.E.U16 R29, [R6.64] ;  /* 0x00000004061d7981 */ /* 0x0016e8000c1e1500 */
[----:B-1----:R0:W3:Y:S01]  /*dec0*/  LDG.E.U16 R0, [R8.64] ;  /* 0x0000000408007981 */ /* 0x0020e2000c1e1500 */
[----:B--2---:R-:W-:-:S03]  /*ded0*/  IMAD.WIDE R12, R2, 0x2, R20 ;  /* 0x00000002020c7825 */ /* 0x004fc600078e0214 */
[----:B-----5:R1:W-:Y:S01]  /*dee0*/  STL [R1+0x290], R3 ;  /* 0x0002900301007387 */ /* 0x0203e20000100800 */
[----:B------:R-:W-:-:S03]  /*def0*/  IMAD.WIDE R4, R2, 0x2, R16 ;  /* 0x0000000202047825 */ /* 0x000fc600078e0210 */
[----:B------:R-:W5:Y:S04]  /*df00*/  LDL.64 R20, [R1+0x1608] ;  /* 0x0016080001147983 */ /* 0x000f680000100a00 */
[----:B-1----:R1:W5:Y:S04]  /*df10*/  LDG.E.U16 R3, [R10.64] ;  /* 0x000000040a037981 */ /* 0x002368000c1e1500 */
[----:B----4-:R4:W-:Y:S04]  /*df20*/  STL [R1+0x28c], R28 ;  /* 0x00028c1c01007387 */ /* 0x0109e80000100800 */
[----:B------:R3:W-:Y:S01]  /*df30*/  STL [R1+0x288], R27 ;  /* 0x0002881b01007387 */ /* 0x0007e20000100800 */
[----:B-1----:R-:W-:-:S03]  /*df40*/  IMAD.WIDE R10, R2, 0x2, R22 ;  /* 0x00000002020a7825 */ /* 0x002fc600078e0216 */
[----:B------:R5:W2:Y:S01]  /*df50*/  LDG.E.U16 R23, [R4.64] ;  /* 0x0000000404177981 */ /* 0x000aa2000c1e1500 */
[----:B---3--:R-:W-:-:S03]  /*df60*/  IMAD.WIDE R6, R2, 0x2, R24 ;  /* 0x0000000202067825 */ /* 0x008fc600078e0218 */
[----:B----4-:R1:W3:Y:S01]  /*df70*/  LDG.E.U16 R28, [R12.64] ;  /* 0x000000040c1c7981 */ /* 0x0102e2000c1e1500 */
        /* <DEDUP_REMOVED lines=182> */
[----:B------:R-:W3:Y:S04]  /*eae0*/  LDL.64 R20, [R1+0x1490] ;  /* 0x0014900001147983 */ /* 0x000ee80000100a00 */
        /* <DEDUP_REMOVED lines=8> */
[----:B------:R-:W-:-:S06]  /*eb70*/  IMAD.WIDE R4, R2, 0x2, R18 ;  /* 0x0000000202047825 */ /* 0x000fcc00078e0212 */
[----:B------:R-:W5:Y:S04]  /*eb80*/  LDG.E.U16 R5, [R4.64] ;  /* 0x0000000404057981 */ /* 0x000f68000c1e1500 */
[----:B-1----:R-:W5:Y:S04]  /*eb90*/  LDG.E.U16 R3, [R10.64] ;  /* 0x000000040a037981 */ /* 0x002f68000c1e1500 */
[----:B--2---:R1:W-:Y:S04]  /*eba0*/  STL [R1+0x1c4], R28 ;  /* 0x0001c41c01007387 */ /* 0x0043e80000100800 */
[----:B------:R-:W2:Y:S01]  /*ebb0*/  LDL.64 R14, [R1+0x1478] ;  /* 0x00147800010e7983 */ /* 0x000ea20000100a00 */
[----:B----4-:R-:W-:-:S03]  /*ebc0*/  IMAD.WIDE R6, R2, 0x2, R26 ;  /* 0x0000000202067825 */ /* 0x010fc600078e021a */
[----:B---3--:R3:W-:Y:S01]  /*ebd0*/  STL [R1+0x1c0], R23 ;  /* 0x0001c01701007387 */ /* 0x0087e20000100800 */
[----:B0-----:R-:W-:-:S03]  /*ebe0*/  IMAD.WIDE R8, R2, 0x2, R20 ;  /* 0x0000000202087825 */ /* 0x001fc600078e0214 */
[----:B-1----:R0:W4:Y:S04]  /*ebf0*/  LDG.E.U16 R28, [R12.64] ;  /* 0x000000040c1c7981 */ /* 0x002128000c1e1500 */
[----:B------:R-:W2:Y:S04]  /*ec00*/  LDL.64 R18, [R1+0x1468] ;  /* 0x0014680001127983 */ /* 0x000ea80000100a00 */
[----:B---3--:R-:W3:Y:S04]  /*ec10*/  LDL.64 R22, [R1+0x1470] ;  /* 0x0014700001167983 */ /* 0x008ee80000100a00 */
[----:B------:R-:W3:Y:S04]  /*ec20*/  LDL.64 R26, [R1+0x1460] ;  /* 0x00146000011a7983 */ /* 0x000ee80000100a00 */
[----:B------:R-:W3:Y:S04]  /*ec30*/  LDL.64 R20, [R1+0x1458] ;  /* 0x0014580001147983 */ /* 0x000ee80000100a00 */
[----:B------:R1:W-:Y:S04]  /*ec40*/  STL [R1+0x1bc], R29 ;  /* 0x0001bc1d01007387 */ /* 0x0003e80000100800 */
[----:B------:R0:W-:Y:S04]  /*ec50*/  STL [R1+0x1b8], R0 ;  /* 0x0001b80001007387 */ /* 0x0001e80000100800 */
[----:B-1----:R1:W3:Y:S04]  /*ec60*/  LDG.E.U16 R29, [R6.64] ;  /* 0x00000004061d7981 */ /* 0x0022e8000c1e1500 */
[----:B0-----:R2:W3:Y:S01]  /*ec70*/  LDG.E.U16 R0, [R8.64] ;  /* 0x0000000408007981 */ /* 0x0014e2000c1e1500 */
[----:B------:R-:W-:-:S03]  /*ec80*/  IMAD.WIDE R12, R2, 0x2, R16 ;  /* 0x00000002020c7825 */ /* 0x000fc600078e0210 */
[----:B-----5:R0:W-:Y:S01]  /*ec90*/  STL [R1+0x1b4], R3 ;  /* 0x0001b40301007387 */ /* 0x0201e20000100800 */
[----:B------:R-:W-:-:S03]  /*eca0*/  IMAD.WIDE R10, R2, 0x2, R24 ;  /* 0x00000002020a7825 */ /* 0x000fc600078e0218 */
[----:B------:R-:W5:Y:S04]  /*ecb0*/  LDL.64 R24, [R1+0x1450] ;  /* 0x0014500001187983 */ /* 0x000f680000100a00 */
[----:B------:R-:W5:Y:S04]  /*ecc0*/  LDL.64 R16, [R1+0x1448] ;  /* 0x0014480001107983 */ /* 0x000f680000100a00 */
[----:B0-----:R3:W5:Y:S04]  /*ecd0*/  LDG.E.U16 R3, [R10.64] ;  /* 0x000000040a037981 */ /* 0x001768000c1e1500 */
[----:B----4-:R0:W-:Y:S01]  /*ece0*/  STL [R1+0x1b0], R28 ;  /* 0x0001b01c01007387 */ /* 0x0101e20000100800 */
[----:B--2---:R-:W-:-:S03]  /*ecf0*/  IMAD.WIDE R8, R2, 0x2, R18 ;  /* 0x0000000202087825 */ /* 0x004fc600078e0212 */
[----:B------:R-:W2:Y:S01]  /*ed00*/  LDL.64 R18, [R1+0x1430] ;  /* 0x0014300001127983 */ /* 0x000ea20000100a00 */
[----:B---3--:R-:W-:-:S03]  /*ed10*/  IMAD.WIDE R10, R2, 0x2, R22 ;  /* 0x00000002020a7825 */ /* 0x008fc600078e0216 */
[----:B0-----:R0:W3:Y:S04]  /*ed20*/  LDG.E.U16 R28, [R12.64] ;  /* 0x000000040c1c7981 */ /* 0x0010e8000c1e1500 */
[----:B------:R-:W4:Y:S01]  /*ed30*/  LDL.64 R22, [R1+0x1438] ;  /* 0x0014380001167983 */ /* 0x000f220000100a00 */
[----:B0-----:R-:W-:-:S03]  /*ed40*/  IMAD.WIDE R12, R2, 0x2, R14 ;  /* 0x00000002020c7825 */ /* 0x001fc600078e020e */
[----:B------:R-:W2:Y:S04]  /*ed50*/  LDL.64 R14, [R1+0x1440] ;  /* 0x00144000010e7983 */ /* 0x000ea80000100a00 */
[----:B------:R-:W-:Y:S01]  /*ed60*/  STL [R1+0x1ac], R5 ;  /* 0x0001ac0501007387 */ /* 0x000fe20000100800 */
[----:B-1----:R-:W-:-:S03]  /*ed70*/  IMAD.WIDE R6, R2, 0x2, R26 ;  /* 0x0000000202067825 */ /* 0x002fc600078e021a */
[----:B------:R0:W-:Y:S04]  /*ed80*/  STL [R1+0x1a8], R29 ;  /* 0x0001a81d01007387 */ /* 0x0001e80000100800 */
[----:B------:R2:W3:Y:S04]  /*ed90*/  LDG.E.U16 R27, [R8.64] ;  /* 0x00000004081b7981 */ /* 0x0004e8000c1e1500 */
[----:B------:R1:W3:Y:S04]  /*eda0*/  LDG.E.U16 R26, [R10.64] ;  /* 0x000000040a1a7981 */ /* 0x0002e8000c1e1500 */
[----:B0-----:R5:W3:Y:S04]  /*edb0*/  LDG.E.U16 R29, [R12.64] ;  /* 0x000000040c1d7981 */ /* 0x001ae8000c1e1500 */
[----:B------:R0:W-:Y:S04]  /*edc0*/  STL [R1+0x1a4], R0 ;  /* 0x0001a40001007387 */ /* 0x0001e80000100800 */
[----:B0-----:R4:W3:Y:S01]  /*edd0*/  LDG.E.U16 R0, [R6.64] ;  /* 0x0000000406007981 */ /* 0x0018e2000c1e1500 */
[----:B------:R-:W-:-:S04]  /*ede0*/  IMAD.WIDE R4, R2, 0x2, R20 ;  /* 0x0000000202047825 */ /* 0x000fc800078e0214 */
[C---:B-----5:R-:W-:Y:S01]  /*edf0*/  IMAD.WIDE R12, R2.reuse, 0x2, R24 ;  /* 0x00000002020c7825 */ /* 0x060fe200078e0218 */
[----:B------:R0:W-:Y:S03]  /*ee00*/  STL [R1+0x1a0], R3 ;  /* 0x0001a00301007387 */ /* 0x0001e60000100800 */
[C---:B-1----:R-:W-:Y:S01]  /*ee10*/  IMAD.WIDE R10, R2.reuse, 0x2, R16 ;  /* 0x00000002020a7825 */ /* 0x042fe200078e0210 */
[----:B------:R-:W5:Y:S05]  /*ee20*/  LDL.64 R20, [R1+0x1428] ;  /* 0x0014280001147983 */ /* 0x000f6a0000100a00 */
[----:B------:R-:W5:Y:S04]  /*ee30*/  LDG.E.U16 R11, [R10.64] ;  /* 0x000000040a0b7981 */ /* 0x000f68000c1e1500 */
[----:B0-----:R0:W5:Y:S01]  /*ee40*/  LDG.E.U16 R3, [R4.64] ;  /* 0x0000000404037981 */ /* 0x001162000c1e1500 */
[----:B----4-:R-:W-:-:S03]  /*ee50*/  IMAD.WIDE R6, R2, 0x2, R22 ;  /* 0x0000000202067825 */ /* 0x010fc600078e0216 */
[----:B------:R5:W4:Y:S01]  /*ee60*/  LDG.E.U16 R23, [R12.64] ;  /* 0x000000040c177981 */ /* 0x000b22000c1e1500 */
[----:B--2---:R-:W-:-:S06]  /*ee70*/  IMAD.WIDE R8, R2, 0x2, R14 ;  /* 0x0000000202087825 */ /* 0x004fcc00078e020e */
[----:B------:R-:W2:Y:S04]  /*ee80*/  LDG.E.U16 R9, [R8.64] ;  /* 0x0000000408097981 */ /* 0x000ea8000c1e1500 */
[----:B---3--:R-:W-:Y:S04]  /*ee90*/  STL [R1+0x198], R29 ;  /* 0x0001981d01007387 */ /* 0x008fe80000100800 */
[----:B------:R1:W-:Y:S04]  /*eea0*/  STL [R1+0x19c], R28 ;  /* 0x00019c1c01007387 */ /* 0x0003e80000100800 */
[----:B------:R-:W3:Y:S04]  /*eeb0*/  LDL.64 R16, [R1+0x1418] ;  /* 0x0014180001107983 */ /* 0x000ee80000100a00 */
[----:B-1----:R-:W3:Y:S04]  /*eec0*/  LDL.64 R28, [R1+0x1420] ;  /* 0x00142000011c7983 */ /* 0x002ee80000100a00 */
[----:B------:R-:W-:Y:S04]  /*eed0*/  STL [R1+0x190], R27 ;  /* 0x0001901b01007387 */ /* 0x000fe80000100800 */
[----:B------:R1:W-:Y:S04]  /*eee0*/  STL [R1+0x194], R26 ;  /* 0x0001941a01007387 */ /* 0x0003e80000100800 */
[----:B------:R-:W3:Y:S04]  /*eef0*/  LDL.64 R14, [R1+0x1408] ;  /* 0x00140800010e7983 */ /* 0x000ee80000100a00 */
[----:B-1----:R-:W3:Y:S04]  /*ef00*/  LDL.64 R26, [R1+0x1410] ;  /* 0x00141000011a7983 */ /* 0x002ee80000100a00 */
[----:B------:R1:W-:Y:S01]  /*ef10*/  STL [R1+0x18c], R0 ;  /* 0x00018c0001007387 */ /* 0x0003e20000100800 */
[----:B0-----:R-:W-:-:S03]  /*ef20*/  IMAD.WIDE R4, R2, 0x2, R18 ;  /* 0x0000000202047825 */ /* 0x001fc600078e0212 */
[----:B------:R-:W3:Y:S01]  /*ef30*/  LDL.64 R24, [R1+0x1400] ;  /* 0x0014000001187983 */ /* 0x000ee20000100a00 */
[----:B-----5:R-:W-:-:S03]  /*ef40*/  IMAD.WIDE R12, R2, 0x2, R20 ;  /* 0x00000002020c7825 */ /* 0x020fc600078e0214 */
[----:B------:R-:W5:Y:S04]  /*ef50*/  LDL.64 R18, [R1+0x13f8] ;  /* 0x0013f80001127983 */ /* 0x000f680000100a00 */
[----:B-1----:R-:W5:Y:S04]  /*ef60*/  LDG.E.U16 R0, [R6.64] ;  /* 0x0000000406007981 */ /* 0x002f68000c1e1500 */
[----:B------:R0:W-:Y:S04]  /*ef70*/  STL [R1+0x188], R3 ;  /* 0x0001880301007387 */ /* 0x0001e80000100800 */
[----:B0-----:R-:W5:Y:S04]  /*ef80*/  LDG.E.U16 R3, [R4.64] ;  /* 0x0000000404037981 */ /* 0x001f68000c1e1500 */
[----:B----4-:R0:W-:Y:S04]  /*ef90*/  STL [R1+0x184], R23 ;  /* 0x0001841701007387 */ /* 0x0101e80000100800 */
[----:B------:R-:W4:Y:S04]  /*efa0*/  LDL.64 R20, [R1+0x13e8] ;  /* 0x0013e80001147983 */ /* 0x000f280000100a00 */
[----:B0-----:R-:W4:Y:S04]  /*efb0*/  LDL.64 R22, [R1+0x13f0] ;  /* 0x0013f00001167983 */ /* 0x001f280000100a00 */
[----:B------:R-:W-:Y:S04]  /*efc0*/  STL [R1+0x180], R11 ;  /* 0x0001800b01007387 */ /* 0x000fe80000100800 */
[----:B--2---:R3:W-:Y:S02]  /*efd0*/  STL [R1+0x17c], R9 ;  /* 0x00017c0901007387 */ /* 0x0047e40000100800 */
[----:B---3--:R-:W-:-:S02]  /*efe0*/  IMAD.WIDE R8, R2, 0x2, R16 ;  /* 0x0000000202087825 */ /* 0x008fc400078e0210 */
[----:B------:R-:W2:Y:S04]  /*eff0*/  LDL.64 R16, [R1+0x13e0] ;  /* 0x0013e00001107983 */ /* 0x000ea80000100a00 */
[----:B-----5:R0:W-:Y:S04]  /*f000*/  STL [R1+0x178], R0 ;  /* 0x0001780001007387 */ /* 0x0201e80000100800 */
[----:B0-----:R0:W3:Y:S01]  /*f010*/  LDG.E.U16 R0, [R12.64] ;  /* 0x000000040c007981 */ /* 0x0010e2000c1e1500 */
[----:B------:R-:W-:-:S04]  /*f020*/  IMAD.WIDE R10, R2, 0x2, R28 ;  /* 0x00000002020a7825 */ /* 0x000fc800078e021c */
[C---:B------:R-:W-:Y:S01]  /*f030*/  IMAD.WIDE R6, R2.reuse, 0x2, R26 ;  /* 0x0000000202067825 */ /* 0x040fe200078e021a */
[----:B------:R1:W-:Y:S03]  /*f040*/  STL [R1+0x174], R3 ;  /* 0x0001740301007387 */ /* 0x0003e60000100800 */
[C---:B------:R-:W-:Y:S01]  /*f050*/  IMAD.WIDE R4, R2.reuse, 0x2, R14 ;  /* 0x0000000202047825 */ /* 0x040fe200078e020e */
[----:B------:R5:W2:Y:S03]  /*f060*/  LDG.E.U16 R28, [R8.64] ;  /* 0x00000004081c7981 */ /* 0x000aa6000c1e1500 */
[C---:B0-----:R-:W-:Y:S01]  /*f070*/  IMAD.WIDE R12, R2.reuse, 0x2, R24 ;  /* 0x00000002020c7825 */ /* 0x041fe200078e0218 */
[----:B------:R4:W2:Y:S04]  /*f080*/  LDG.E.U16 R26, [R6.64] ;  /* 0x00000004061a7981 */ /* 0x0008a8000c1e1500 */
[----:B-1----:R0:W2:Y:S04]  /*f090*/  LDG.E.U16 R3, [R10.64] ;  /* 0x000000040a037981 */ /* 0x0020a8000c1e1500 */
[----:B------:R-:W2:Y:S04]  /*f0a0*/  LDL.64 R14, [R1+0x13d8] ;  /* 0x0013d800010e7983 */ /* 0x000ea80000100a00 */
[----:B------:R-:W2:Y:S01]  /*f0b0*/  LDL.64 R24, [R1+0x13d0] ;  /* 0x0013d00001187983 */ /* 0x000ea20000100a00 */
[----:B0-----:R-:W-:-:S03]  /*f0c0*/  IMAD.WIDE R10, R2, 0x2, R18 ;  /* 0x00000002020a7825 */ /* 0x001fc600078e0212 */
[----:B------:R-:W2:Y:S04]  /*f0d0*/  LDL.64 R18, [R1+0x13c8] ;  /* 0x0013c80001127983 */ /* 0x000ea80000100a00 */
[----:B------:R2:W2:Y:S04]  /*f0e0*/  LDG.E.U16 R27, [R4.64] ;  /* 0x00000004041b7981 */ /* 0x0004a8000c1e1500 */
[----:B------:R0:W2:Y:S01]  /*f0f0*/  LDG.E.U16 R29, [R12.64] ;  /* 0x000000040c1d7981 */ /* 0x0000a2000c1e1500 */
[----:B----4-:R-:W-:-:S03]  /*f100*/  IMAD.WIDE R6, R2, 0x2, R20 ;  /* 0x0000000202067825 */ /* 0x010fc600078e0214 */
[----:B------:R-:W4:Y:S01]  /*f110*/  LDL.64 R20, [R1+0x13b8] ;  /* 0x0013b80001147983 */ /* 0x000f220000100a00 */
[----:B-----5:R-:W-:-:S03]  /*f120*/  IMAD.WIDE R8, R2, 0x2, R22 ;  /* 0x0000000202087825 */ /* 0x020fc600078e0216 */
[----:B------:R-:W5:Y:S04]  /*f130*/  LDL.64 R22, [R1+0x13c0] ;  /* 0x0013c00001167983 */ /* 0x000f680000100a00 */
[----:B---3--:R1:W-:Y:S04]  /*f140*/  STL [R1+0x170], R0 ;  /* 0x0001700001007387 */ /* 0x0083e80000100800 */
[----:B-1----:R1:W3:Y:S01]  /*f150*/  LDG.E.U16 R0, [R10.64] ;  /* 0x000000040a007981 */ /* 0x0022e2000c1e1500 */
[----:B--2---:R-:W-:-:S04]  /*f160*/  IMAD.WIDE R4, R2, 0x2, R16 ;  /* 0x0000000202047825 */ /* 0x004fc800078e0210 */
[----:B0-----:R-:W-:-:S04]  /*f170*/  IMAD.WIDE R12, R2, 0x2, R14 ;  /* 0x00000002020c7825 */ /* 0x001fc800078e020e */
[C---:B-1----:R-:W-:Y:S01]  /*f180*/  IMAD.WIDE R10, R2.reuse, 0x2, R24 ;  /* 0x00000002020a7825 */ /* 0x042fe200078e0218 */
[----:B---3--:R0:W-:Y:S04]  /*f190*/  STL [R1+0x3bd0], R0 ;  /* 0x003bd00001007387 */ /* 0x0081e80000100800 */
[----:B------:R1:W-:Y:S04]  /*f1a0*/  STL [R1+0x16c], R3 ;  /* 0x00016c0301007387 */ /* 0x0003e80000100800 */
[----:B------:R-:W2:Y:S04]  /*f1b0*/  LDL.64 R16, [R1+0x13b0] ;  /* 0x0013b00001107983 */ /* 0x000ea80000100a00 */
[----:B0-----:R0:W3:Y:S04]  /*f1c0*/  LDG.E.U16 R0, [R8.64] ;  /* 0x0000000408007981 */ /* 0x0010e8000c1e1500 */
[----:B-1----:R5:W3:Y:S04]  /*f1d0*/  LDG.E.U16 R3, [R6.64] ;  /* 0x0000000406037981 */ /* 0x002ae8000c1e1500 */
[----:B------:R1:W-:Y:S04]  /*f1e0*/  STL [R1+0x168], R28 ;  /* 0x0001681c01007387 */ /* 0x0003e80000100800 */
[----:B------:R-:W-:Y:S01]  /*f1f0*/  STL [R1+0x160], R27 ;  /* 0x0001601b01007387 */ /* 0x000fe20000100800 */
[----:B-----5:R-:W-:-:S03]  /*f200*/  IMAD.WIDE R6, R2, 0x2, R22 ;  /* 0x0000000202067825 */ /* 0x020fc600078e0216 */
[----:B------:R5:W-:Y:S04]  /*f210*/  STL [R1+0x164], R26 ;  /* 0x0001641a01007387 */ /* 0x000be80000100800 */
[----:B-1----:R4:W3:Y:S01]  /*f220*/  LDG.E.U16 R28, [R4.64] ;  /* 0x00000004041c7981 */ /* 0x0028e2000c1e1500 */
[----:B0-----:R-:W-:-:S03]  /*f230*/  IMAD.WIDE R8, R2, 0x2, R18 ;  /* 0x0000000202087825 */ /* 0x001fc600078e0212 */
[----:B------:R-:W3:Y:S04]  /*f240*/  LDL.64 R24, [R1+0x1398] ;  /* 0x0013980001187983 */ /* 0x000ee80000100a00 */
[----:B-----5:R-:W5:Y:S04]  /*f250*/  LDL.64 R26, [R1+0x13a8] ;  /* 0x0013a800011a7983 */ /* 0x020f680000100a00 */
[----:B------:R2:W5:Y:S04]  /*f260*/  LDG.E.U16 R23, [R12.64] ;  /* 0x000000040c177981 */ /* 0x000568000c1e1500 */
[----:B------:R-:W5:Y:S04]  /*f270*/  LDL.64 R14, [R1+0x13a0] ;  /* 0x0013a000010e7983 */ /* 0x000f680000100a00 */
[----:B------:R-:W5:Y:S04]  /*f280*/  LDL.64 R18, [R1+0x1390] ;  /* 0x0013900001127983 */ /* 0x000f680000100a00 */
[----:B------:R0:W-:Y:S04]  /*f290*/  STL [R1+0x15c], R29 ;  /* 0x00015c1d01007387 */ /* 0x0001e80000100800 */
[----:B0-----:R5:W5:Y:S01]  /*f2a0*/  LDG.E.U16 R29, [R10.64] ;  /* 0x000000040a1d7981 */ /* 0x001b62000c1e1500 */
[----:B----4-:R-:W-:-:S04]  /*f2b0*/  IMAD.WIDE R4, R2, 0x2, R20 ;  /* 0x0000000202047825 */ /* 0x010fc800078e0214 */
[C---:B--2---:R-:W-:Y:S01]  /*f2c0*/  IMAD.WIDE R12, R2.reuse, 0x2, R16 ;  /* 0x00000002020c7825 */ /* 0x044fe200078e0210 */
[----:B---3--:R0:W-:Y:S04]  /*f2d0*/  STL [R1+0x154], R0 ;  /* 0x0001540001007387 */ /* 0x0081e80000100800 */
[----:B------:R1:W-:Y:S04]  /*f2e0*/  STL [R1+0x150], R3 ;  /* 0x0001500301007387 */ /* 0x0003e80000100800 */
[----:B------:R-:W2:Y:S04]  /*f2f0*/  LDL.64 R20, [R1+0x1388] ;  /* 0x0013880001147983 */ /* 0x000ea80000100a00 */
[----:B0-----:R0:W3:Y:S04]  /*f300*/  LDG.E.U16 R0, [R8.64] ;  /* 0x0000000408007981 */ /* 0x0010e8000c1e1500 */
[----:B-1----:R1:W4:Y:S04]  /*f310*/  LDG.E.U16 R3, [R6.64] ;  /* 0x0000000406037981 */ /* 0x002328000c1e1500 */
[----:B------:R0:W-:Y:S01]  /*f320*/  STL [R1+0x14c], R28 ;  /* 0x00014c1c01007387 */ /* 0x0001e20000100800 */
[----:B-1----:R-:W-:-:S03]  /*f330*/  IMAD.WIDE R6, R2, 0x2, R24 ;  /* 0x0000000202067825 */ /* 0x002fc600078e0218 */
[----:B------:R2:W4:Y:S01]  /*f340*/  LDG.E.U16 R25, [R12.64] ;  /* 0x000000040c197981 */ /* 0x000522000c1e1500 */
[----:B-----5:R-:W-:-:S03]  /*f350*/  IMAD.WIDE R10, R2, 0x2, R26 ;  /* 0x00000002020a7825 */ /* 0x020fc600078e021a */
[----:B0-----:R0:W5:Y:S04]  /*f360*/  LDG.E.U16 R28, [R4.64] ;  /* 0x00000004041c7981 */ /* 0x001168000c1e1500 */
[----:B------:R1:W-:Y:S01]  /*f370*/  STL [R1+0x148], R23 ;  /* 0x0001481701007387 */ /* 0x0003e20000100800 */
[----:B------:R-:W-:-:S03]  /*f380*/  IMAD.WIDE R8, R2, 0x2, R14 ;  /* 0x0000000202087825 */ /* 0x000fc600078e020e */
[----:B------:R-:W5:Y:S04]  /*f390*/  LDL.64 R26, [R1+0x1370] ;  /* 0x00137000011a7983 */ /* 0x000f680000100a00 */
[----:B------:R-:W5:Y:S04]  /*f3a0*/  LDL.64 R16, [R1+0x1378] ;  /* 0x0013780001107983 */ /* 0x000f680000100a00 */
[----:B-1----:R-:W5:Y:S04]  /*f3b0*/  LDL.64 R22, [R1+0x1380] ;  /* 0x0013800001167983 */ /* 0x002f680000100a00 */
[----:B------:R-:W5:Y:S04]  /*f3c0*/  LDL.64 R14, [R1+0x1368] ;  /* 0x00136800010e7983 */ /* 0x000f680000100a00 */
[----:B------:R1:W-:Y:S04]  /*f3d0*/  STL [R1+0x144], R29 ;  /* 0x0001441d01007387 */ /* 0x0003e80000100800 */
[----:B-1----:R1:W5:Y:S01]  /*f3e0*/  LDG.E.U16 R29, [R10.64] ;  /* 0x000000040a1d7981 */ /* 0x002362000c1e1500 */
[----:B0-----:R-:W-:-:S04]  /*f3f0*/  IMAD.WIDE R4, R2, 0x2, R18 ;  /* 0x0000000202047825 */ /* 0x001fc800078e0212 */
[C---:B--2---:R-:W-:Y:S01]  /*f400*/  IMAD.WIDE R12, R2.reuse, 0x2, R20 ;  /* 0x00000002020c7825 */ /* 0x044fe200078e0214 */
[----:B---3--:R0:W-:Y:S04]  /*f410*/  STL [R1+0x140], R0 ;  /* 0x0001400001007387 */ /* 0x0081e80000100800 */
[----:B----4-:R2:W-:Y:S04]  /*f420*/  STL [R1+0x13c], R3 ;  /* 0x00013c0301007387 */ /* 0x0105e80000100800 */
[----:B------:R-:W3:Y:S04]  /*f430*/  LDL.64 R18, [R1+0x1360] ;  /* 0x0013600001127983 */ /* 0x000ee80000100a00 */
[----:B0-----:R0:W4:Y:S04]  /*f440*/  LDG.E.U16 R0, [R8.64] ;  /* 0x0000000408007981 */ /* 0x001128000c1e1500 */
[----:B--2---:R2:W3:Y:S04]  /*f450*/  LDG.E.U16 R3, [R6.64] ;  /* 0x0000000406037981 */ /* 0x0044e8000c1e1500 */
[----:B-----5:R5:W-:Y:S04]  /*f460*/  STL [R1+0x138], R28 ;  /* 0x0001381c01007387 */ /* 0x020be80000100800 */
[----:B------:R0:W-:Y:S01]  /*f470*/  STL [R1+0x134], R25 ;  /* 0x0001341901007387 */ /* 0x0001e20000100800 */
[----:B--2---:R-:W-:-:S03]  /*f480*/  IMAD.WIDE R6, R2, 0x2, R26 ;  /* 0x0000000202067825 */ /* 0x004fc600078e021a */
[----:B------:R-:W2:Y:S04]  /*f490*/  LDL.64 R20, [R1+0x1350] ;  /* 0x0013500001147983 */ /* 0x000ea80000100a00 */
[----:B-----5:R5:W2:Y:S01]  /*f4a0*/  LDG.E.U16 R28, [R4.64] ;  /* 0x00000004041c7981 */ /* 0x020aa2000c1e1500 */
[----:B0-----:R-:W-:-:S03]  /*f4b0*/  IMAD.WIDE R8, R2, 0x2, R16 ;  /* 0x0000000202087825 */ /* 0x001fc600078e0210 */
[----:B------:R-:W2:Y:S01]  /*f4c0*/  LDL.64 R24, [R1+0x1358] ;  /* 0x0013580001187983 */ /* 0x000ea20000100a00 */
[----:B-1----:R-:W-:-:S03]  /*f4d0*/  IMAD.WIDE R10, R2, 0x2, R22 ;  /* 0x00000002020a7825 */ /* 0x002fc600078e0216 */
[----:B------:R0:W2:Y:S04]  /*f4e0*/  LDG.E.U16 R27, [R12.64] ;  /* 0x000000040c1b7981 */ /* 0x0000a8000c1e1500 */
[----:B------:R-:W2:Y:S04]  /*f4f0*/  LDL.64 R22, [R1+0x1348] ;  /* 0x0013480001167983 */ /* 0x000ea80000100a00 */
[----:B------:R-:W2:Y:S04]  /*f500*/  LDL.64 R16, [R1+0x1340] ;  /* 0x0013400001107983 */ /* 0x000ea80000100a00 */
[----:B------:R1:W-:Y:S04]  /*f510*/  STL [R1+0x130], R29 ;  /* 0x0001301d01007387 */ /* 0x0003e80000100800 */
[----:B-1----:R1:W2:Y:S01]  /*f520*/  LDG.E.U16 R29, [R10.64] ;  /* 0x000000040a1d7981 */ /* 0x0022a2000c1e1500 */
[----:B-----5:R-:W-:-:S03]  /*f530*/  IMAD.WIDE R4, R2, 0x2, R14 ;  /* 0x0000000202047825 */ /* 0x020fc600078e020e */
[----:B----4-:R4:W-:Y:S04]  /*f540*/  STL [R1+0x12c], R0 ;  /* 0x00012c0001007387 */ /* 0x0109e80000100800 */
[----:B---3--:R3:W-:Y:S04]  /*f550*/  STL [R1+0x128], R3 ;  /* 0x0001280301007387 */ /* 0x0087e80000100800 */
[----:B------:R-:W5:Y:S01]  /*f560*/  LDL.64 R14, [R1+0x1338] ;  /* 0x00133800010e7983 */ /* 0x000f620000100a00 */
[----:B0-----:R-:W-:-:S03]  /*f570*/  IMAD.WIDE R12, R2, 0x2, R18 ;  /* 0x00000002020c7825 */ /* 0x001fc600078e0212 */
[----:B----4-:R0:W4:Y:S04]  /*f580*/  LDG.E.U16 R0, [R8.64] ;  /* 0x0000000408007981 */ /* 0x010128000c1e1500 */
[----:B---3--:R3:W4:Y:S04]  /*f590*/  LDG.E.U16 R3, [R6.64] ;  /* 0x0000000406037981 */ /* 0x008728000c1e1500 */
[----:B--2---:R2:W-:Y:S01]  /*f5a0*/  STL [R1+0x124], R28 ;  /* 0x0001241c01007387 */ /* 0x0045e20000100800 */
[----:B0-----:R-:W-:-:S04]  /*f5b0*/  IMAD.WIDE R8, R2, 0x2, R20 ;  /* 0x0000000202087825 */ /* 0x001fc800078e0214 */
[C---:B-1----:R-:W-:Y:S01]  /*f5c0*/  IMAD.WIDE R10, R2.reuse, 0x2, R24 ;  /* 0x00000002020a7825 */ /* 0x042fe200078e0218 */
[----:B------:R0:W-:Y:S04]  /*f5d0*/  STL [R1+0x120], R27 ;  /* 0x0001201b01007387 */ /* 0x0001e80000100800 */
[----:B--2---:R1:W2:Y:S04]  /*f5e0*/  LDG.E.U16 R28, [R4.64] ;  /* 0x00000004041c7981 */ /* 0x0042a8000c1e1500 */
[----:B------:R-:W2:Y:S04]  /*f5f0*/  LDL.64 R18, [R1+0x1328] ;  /* 0x0013280001127983 */ /* 0x000ea80000100a00 */
[----:B0-----:R-:W2:Y:S01]  /*f600*/  LDL.64 R26, [R1+0x1330] ;  /* 0x00133000011a7983 */ /* 0x001ea20000100a00 */
[----:B-1----:R-:W-:-:S03]  /*f610*/  IMAD.WIDE R4, R2, 0x2, R16 ;  /* 0x0000000202047825 */ /* 0x002fc600078e0210 */
[----:B------:R-:W2:Y:S04]  /*f620*/  LDL.64 R24, [R1+0x1320] ;  /* 0x0013200001187983 */ /* 0x000ea80000100a00 */
[----:B------:R-:W2:Y:S04]  /*f630*/  LDL.64 R20, [R1+0x1318] ;  /* 0x0013180001147983 */ /* 0x000ea80000100a00 */
[----:B------:R5:W2:Y:S04]  /*f640*/  LDG.E.U16 R17, [R12.64] ;  /* 0x000000040c117981 */ /* 0x000aa8000c1e1500 */
[----:B------:R0:W-:Y:S04]  /*f650*/  STL [R1+0x11c], R29 ;  /* 0x00011c1d01007387 */ /* 0x0001e80000100800 */
[----:B0-----:R0:W2:Y:S01]  /*f660*/  LDG.E.U16 R29, [R10.64] ;  /* 0x000000040a1d7981 */ /* 0x0010a2000c1e1500 */
[----:B---3--:R-:W-:-:S04]  /*f670*/  IMAD.WIDE R6, R2, 0x2, R22 ;  /* 0x0000000202067825 */ /* 0x008fc800078e0216 */
[C---:B-----5:R-:W-:Y:S01]  /*f680*/  IMAD.WIDE R12, R2.reuse, 0x2, R14 ;  /* 0x00000002020c7825 */ /* 0x060fe200078e020e */
[----:B----4-:R1:W-:Y:S04]  /*f690*/  STL [R1+0x118], R0 ;  /* 0x0001180001007387 */ /* 0x0103e80000100800 */
[----:B------:R3:W-:Y:S04]  /*f6a0*/  STL [R1+0x114], R3 ;  /* 0x0001140301007387 */ /* 0x0007e80000100800 */
[----:B------:R-:W4:Y:S04]  /*f6b0*/  LDG.E.U16 R13, [R12.64] ;  /* 0x000000040c0d7981 */ /* 0x000f28000c1e1500 */
[----:B-1----:R1:W5:Y:S04]  /*f6c0*/  LDG.E.U16 R0, [R8.64] ;  /* 0x0000000408007981 */ /* 0x002368000c1e1500 */
[----:B---3--:R3:W4:Y:S04]  /*f6d0*/  LDG.E.U16 R3, [R6.64] ;  /* 0x0000000406037981 */ /* 0x008728000c1e1500 */
[----:B--2---:R2:W-:Y:S04]  /*f6e0*/  STL [R1+0x110], R28 ;  /* 0x0001101c01007387 */ /* 0x0045e80000100800 */
[----:B------:R-:W4:Y:S01]  /*f6f0*/  LDL.64 R22, [R1+0x1310] ;  /* 0x0013100001167983 */ /* 0x000f220000100a00 */
[----:B-1----:R-:W-:-:S03]  /*f700*/  IMAD.WIDE R8, R2, 0x2, R18 ;  /* 0x0000000202087825 */ /* 0x002fc600078e0212 */
[----:B--2---:R1:W2:Y:S01]  /*f710*/  LDG.E.U16 R28, [R4.64] ;  /* 0x00000004041c7981 */ /* 0x0042a2000c1e1500 */
[----:B0-----:R-:W-:-:S03]  /*f720*/  IMAD.WIDE R10, R2, 0x2, R26 ;  /* 0x00000002020a7825 */ /* 0x001fc600078e021a */
[----:B------:R0:W-:Y:S04]  /*f730*/  STL [R1+0x10c], R17 ;  /* 0x00010c1101007387 */ /* 0x0001e80000100800 */
[----:B------:R-:W2:Y:S04]  /*f740*/  LDL.64 R14, [R1+0x1300] ;  /* 0x00130000010e7983 */ /* 0x000ea80000100a00 */
[----:B------:R-:W2:Y:S04]  /*f750*/  LDL.64 R26, [R1+0x12f8] ;  /* 0x0012f800011a7983 */ /* 0x000ea80000100a00 */
[----:B0-----:R-:W2:Y:S04]  /*f760*/  LDL.64 R16, [R1+0x1308] ;  /* 0x0013080001107983 */ /* 0x001ea80000100a00 */
[----:B------:R-:W2:Y:S04]  /*f770*/  LDL.64 R18, [R1+0x12f0] ;  /* 0x0012f00001127983 */ /* 0x000ea80000100a00 */
[----:B------:R0:W-:Y:S04]  /*f780*/  STL [R1+0x108], R29 ;  /* 0x0001081d01007387 */ /* 0x0001e80000100800 */
[----:B0-----:R0:W2:Y:S01]  /*f790*/  LDG.E.U16 R29, [R10.64] ;  /* 0x000000040a1d7981 */ /* 0x0010a2000c1e1500 */
[----:B---3--:R-:W-:-:S04]  /*f7a0*/  IMAD.WIDE R6, R2, 0x2, R24 ;  /* 0x0000000202067825 */ /* 0x008fc800078e0218 */
[C---:B-1----:R-:W-:Y:S01]  /*f7b0*/  IMAD.WIDE R4, R2.reuse, 0x2, R20 ;  /* 0x0000000202047825 */ /* 0x042fe200078e0214 */
[----:B-----5:R1:W-:Y:S04]  /*f7c0*/  STL [R1+0x104], R0 ;  /* 0x0001040001007387 */ /* 0x0203e80000100800 */
[----:B----4-:R3:W-:Y:S04]  /*f7d0*/  STL [R1+0x100], R3 ;  /* 0x0001000301007387 */ /* 0x0107e80000100800 */
[----:B------:R-:W4:Y:S04]  /*f7e0*/  LDL.64 R24, [R1+0x12e8] ;  /* 0x0012e80001187983 */ /* 0x000f280000100a00 */
[----:B------:R-:W5:Y:S04]  /*f7f0*/  LDL.64 R20, [R1+0x12e0] ;  /* 0x0012e00001147983 */ /* 0x000f680000100a00 */
[----:B-1----:R1:W5:Y:S04]  /*f800*/  LDG.E.U16 R0, [R8.64] ;  /* 0x0000000408007981 */ /* 0x002368000c1e1500 */
[----:B--2---:R2:W-:Y:S04]  /*f810*/  STL [R1+0xfc], R28 ;  /* 0x0000fc1c01007387 */ /* 0x0045e80000100800 */
[----:B------:R0:W-:Y:S04]  /*f820*/  STL [R1+0xf8], R13 ;  /* 0x0000f80d01007387 */ /* 0x0001e80000100800 */
[----:B---3--:R3:W5:Y:S04]  /*f830*/  LDG.E.U16 R3, [R6.64] ;  /* 0x0000000406037981 */ /* 0x008768000c1e1500 */
[----:B--2---:R2:W5:Y:S01]  /*f840*/  LDG.E.U16 R28, [R4.64] ;  /* 0x00000004041c7981 */ /* 0x004562000c1e1500 */
[----:B0-----:R-:W-:-:S03]  /*f850*/  IMAD.WIDE R12, R2, 0x2, R22 ;  /* 0x00000002020c7825 */ /* 0x001fc600078e0216 */
[----:B------:R-:W5:Y:S01]  /*f860*/  LDL.64 R22, [R1+0x12d8] ;  /* 0x0012d80001167983 */ /* 0x000f620000100a00 */
[----:B-1----:R-:W-:-:S03]  /*f870*/  IMAD.WIDE R8, R2, 0x2, R14 ;  /* 0x0000000202087825 */ /* 0x002fc600078e020e */
[----:B------:R-:W5:Y:S01]  /*f880*/  LDL.64 R14, [R1+0x12c8] ;  /* 0x0012c800010e7983 */ /* 0x000f620000100a00 */
[----:B------:R-:W-:-:S03]  /*f890*/  IMAD.WIDE R10, R2, 0x2, R16 ;  /* 0x00000002020a7825 */ /* 0x000fc600078e0210 */
[----:B------:R-:W5:Y:S04]  /*f8a0*/  LDL.64 R16, [R1+0x12d0] ;  /* 0x0012d00001107983 */ /* 0x000f680000100a00 */
[----:B------:R0:W-:Y:S04]  /*f8b0*/  STL [R1+0xf4], R29 ;  /* 0x0000f41d01007387 */ /* 0x0001e80000100800 */
[----:B0-----:R4:W5:Y:S01]  /*f8c0*/  LDG.E.U16 R29, [R12.64] ;  /* 0x000000040c1d7981 */ /* 0x001962000c1e1500 */
[----:B---3--:R-:W-:-:S03]  /*f8d0*/  IMAD.WIDE R6, R2, 0x2, R26 ;  /* 0x0000000202067825 */ /* 0x008fc600078e021a */
[----:B------:R0:W3:Y:S01]  /*f8e0*/  LDG.E.U16 R27, [R8.64] ;  /* 0x00000004081b7981 */ /* 0x0000e2000c1e1500 */
[----:B--2---:R-:W-:-:S03]  /*f8f0*/  IMAD.WIDE R4, R2, 0x2, R18 ;  /* 0x0000000202047825 */ /* 0x004fc600078e0212 */
[----:B------:R5:W2:Y:S01]  /*f900*/  LDG.E.U16 R26, [R10.64] ;  /* 0x000000040a1a7981 */ /* 0x000aa2000c1e1500 */
[----:B----4-:R-:W-:-:S04]  /*f910*/  IMAD.WIDE R12, R2, 0x2, R24 ;  /* 0x00000002020c7825 */ /* 0x010fc800078e0218 */
[C---:B-----5:R-:W-:Y:S01]  /*f920*/  IMAD.WIDE R10, R2.reuse, 0x2, R20 ;  /* 0x00000002020a7825 */ /* 0x060fe200078e0214 */
[----:B------:R1:W4:Y:S04]  /*f930*/  LDG.E.U16 R25, [R12.64] ;  /* 0x000000040c197981 */ /* 0x000328000c1e1500 */
[----:B------:R5:W-:Y:S04]  /*f940*/  STL [R1+0xf0], R0 ;  /* 0x0000f00001007387 */ /* 0x000be80000100800 */
[----:B------:R-:W4:Y:S04]  /*f950*/  LDG.E.U16 R11, [R10.64] ;  /* 0x000000040a0b7981 */ /* 0x000f28000c1e1500 */
[----:B-----5:R5:W4:Y:S04]  /*f960*/  LDG.E.U16 R0, [R6.64] ;  /* 0x0000000406007981 */ /* 0x020b28000c1e1500 */
[----:B------:R1:W-:Y:S04]  /*f970*/  STL [R1+0xec], R3 ;  /* 0x0000ec0301007387 */ /* 0x0003e80000100800 */
[----:B------:R-:W4:Y:S01]  /*f980*/  LDL.64 R18, [R1+0x12c0] ;  /* 0x0012c00001127983 */ /* 0x000f220000100a00 */
[----:B0-----:R-:W-:-:S03]  /*f990*/  IMAD.WIDE R8, R2, 0x2, R22 ;  /* 0x0000000202087825 */ /* 0x001fc600078e0216 */
[----:B-1----:R0:W4:Y:S04]  /*f9a0*/  LDG.E.U16 R3, [R4.64] ;  /* 0x0000000404037981 */ /* 0x002128000c1e1500 */
[----:B------:R-:W4:Y:S04]  /*f9b0*/  LDG.E.U16 R9, [R8.64] ;  /* 0x0000000408097981 */ /* 0x000f28000c1e1500 */
[----:B------:R-:W-:Y:S04]  /*f9c0*/  STL [R1+0xe4], R29 ;  /* 0x0000e41d01007387 */ /* 0x000fe80000100800 */
[----:B------:R1:W-:Y:S04]  /*f9d0*/  STL [R1+0xe8], R28 ;  /* 0x0000e81c01007387 */ /* 0x0003e80000100800 */
[----:B------:R-:W4:Y:S01]  /*f9e0*/  LDL.64 R20, [R1+0x1270] ;  /* 0x0012700001147983 */ /* 0x000f220000100a00 */
[----:B0-----:R-:W-:-:S03]  /*f9f0*/  IMAD.WIDE R4, R2, 0x2, R14 ;  /* 0x0000000202047825 */ /* 0x001fc600078e020e */
[----:B-1----:R-:W4:Y:S01]  /*fa00*/  LDL.64 R28, [R1+0x12b8] ;  /* 0x0012b800011c7983 */ /* 0x002f220000100a00 */
[----:B-----5:R-:W-:-:S03]  /*fa10*/  IMAD.WIDE R6, R2, 0x2, R16 ;  /* 0x0000000202067825 */ /* 0x020fc600078e0210 */
[----:B---3--:R-:W-:Y:S04]  /*fa20*/  STL [R1+0xdc], R27 ;  /* 0x0000dc1b01007387 */ /* 0x008fe80000100800 */
[----:B--2---:R0:W-:Y:S04]  /*fa30*/  STL [R1+0xe0], R26 ;  /* 0x0000e01a01007387 */ /* 0x0041e80000100800 */
[----:B------:R-:W2:Y:S04]  /*fa40*/  LDL.64 R22, [R1+0x11f0] ;  /* 0x0011f00001167983 */ /* 0x000ea80000100a00 */
[----:B------:R-:W3:Y:S04]  /*fa50*/  LDL.64 R14, [R1+0x11e8] ;  /* 0x0011e800010e7983 */ /* 0x000ee80000100a00 */
[----:B0-----:R-:W5:Y:S04]  /*fa60*/  LDL.64 R26, [R1+0x1268] ;  /* 0x00126800011a7983 */ /* 0x001f680000100a00 */
[----:B----4-:R0:W-:Y:S04]  /*fa70*/  STL [R1+0xd8], R0 ;  /* 0x0000d80001007387 */ /* 0x0101e80000100800 */
[----:B------:R-:W4:Y:S01]  /*fa80*/  LDL.64 R16, [R1+0x1170] ;  /* 0x0011700001107983 */ /* 0x000f220000100a00 */
[----:B------:R-:W-:-:S03]  /*fa90*/  IMAD.WIDE R12, R2, 0x2, R18 ;  /* 0x00000002020c7825 */ /* 0x000fc600078e0212 */
[----:B0-----:R5:W4:Y:S04]  /*faa0*/  LDG.E.U16 R0, [R6.64] ;  /* 0x0000000406007981 */ /* 0x001b28000c1e1500 */
[----:B------:R0:W-:Y:S04]  /*fab0*/  STL [R1+0xd4], R3 ;  /* 0x0000d40301007387 */ /* 0x0001e80000100800 */
[----:B------:R1:W-:Y:S04]  /*fac0*/  STL [R1+0xd0], R25 ;  /* 0x0000d01901007387 */ /* 0x0003e80000100800 */
[----:B------:R-:W4:Y:S04]  /*fad0*/  LDL.64 R18, [R1+0x10f0] ;  /* 0x0010f00001127983 */ /* 0x000f280000100a00 */
[----:B0-----:R2:W4:Y:S04]  /*fae0*/  LDG.E.U16 R3, [R4.64] ;  /* 0x0000000404037981 */ /* 0x001528000c1e1500 */
[----:B-1----:R-:W4:Y:S04]  /*faf0*/  LDL.64 R24, [R1+0x1168] ;  /* 0x0011680001187983 */ /* 0x002f280000100a00 */
[----:B------:R-:W-:Y:S04]  /*fb00*/  STL [R1+0xcc], R11 ;  /* 0x0000cc0b01007387 */ /* 0x000fe80000100800 */
[----:B------:R0:W-:Y:S02]  /*fb10*/  STL [R1+0xc8], R9 ;  /* 0x0000c80901007387 */ /* 0x0001e40000100800 */
[----:B0-----:R-:W-:-:S02]  /*fb20*/  IMAD.WIDE R8, R2, 0x2, R20 ;  /* 0x0000000202087825 */ /* 0x001fc400078e0214 */
[----:B------:R-:W4:Y:S02]  /*fb30*/  LDL.64 R20, [R1+0x10e8] ;  /* 0x0010e80001147983 */ /* 0x000f240000100a00 */
[C---:B------:R-:W-:Y:S02]  /*fb40*/  IMAD.WIDE R10, R2.reuse, 0x2, R28 ;  /* 0x00000002020a7825 */ /* 0x040fe400078e021c */
[----:B------:R3:W4:Y:S02]  /*fb50*/  LDG.E.U16 R29, [R12.64] ;  /* 0x000000040c1d7981 */ /* 0x000724000c1e1500 */
[----:B--2---:R-:W-:-:S04]  /*fb60*/  IMAD.WIDE R4, R2, 0x2, R22 ;  /* 0x0000000202047825 */ /* 0x004fc800078e0216 */
[----:B---3--:R-:W-:-:S04]  /*fb70*/  IMAD.WIDE R12, R2, 0x2, R14 ;  /* 0x00000002020c7825 */ /* 0x008fc800078e020e */
[C---:B-----5:R-:W-:Y:S02]  /*fb80*/  IMAD.WIDE R6, R2.reuse, 0x2, R26 ;  /* 0x0000000202067825 */ /* 0x060fe400078e021a */
[----:B------:R0:W2:Y:S04]  /*fb90*/  LDG.E.U16 R27, [R4.64] ;  /* 0x00000004041b7981 */ /* 0x0000a8000c1e1500 */
[----:B------:R1:W3:Y:S04]  /*fba0*/  LDG.E.U16 R26, [R6.64] ;  /* 0x00000004061a7981 */ /* 0x0002e8000c1e1500 */
[----:B----4-:R4:W-:Y:S04]  /*fbb0*/  STL [R1+0xc4], R0 ;  /* 0x0000c40001007387 */ /* 0x0109e80000100800 */
[----:B----4-:R4:W5:Y:S04]  /*fbc0*/  LDG.E.U16 R0, [R10.64] ;  /* 0x000000040a007981 */ /* 0x010968000c1e1500 */
[----:B------:R0:W-:Y:S01]  /*fbd0*/  STL [R1+0xc0], R3 ;  /* 0x0000c00301007387 */ /* 0x0001e20000100800 */
[----:B----4-:R-:W-:-:S03]  /*fbe0*/  IMAD.WIDE R10, R2, 0x2, R16 ;  /* 0x00000002020a7825 */ /* 0x010fc600078e0210 */
[----:B------:R-:W4:Y:S04]  /*fbf0*/  LDL.64 R22, [R1+0x12a8] ;  /* 0x0012a80001167983 */ /* 0x000f280000100a00 */
[----:B------:R-:W2:Y:S04]  /*fc00*/  LDL.64 R14, [R1+0x12b0] ;  /* 0x0012b000010e7983 */ /* 0x000ea80000100a00 */
[----:B0-----:R0:W3:Y:S04]  /*fc10*/  LDG.E.U16 R3, [R8.64] ;  /* 0x0000000408037981 */ /* 0x0010e8000c1e1500 */
[----:B------:R-:W3:Y:S01]  /*fc20*/  LDL.64 R16, [R1+0x12a0] ;  /* 0x0012a00001107983 */ /* 0x000ee20000100a00 */
[----:B------:R-:W-:-:S03]  /*fc30*/  IMAD.WIDE R4, R2, 0x2, R20 ;  /* 0x0000000202047825 */ /* 0x000fc600078e0214 */
[----:B------:R0:W3:Y:S04]  /*fc40*/  LDG.E.U16 R21, [R12.64] ;  /* 0x000000040c157981 */ /* 0x0000e8000c1e1500 */
[----:B0-----:R-:W3:Y:S04]  /*fc50*/  LDG.E.U16 R13, [R4.64] ;  /* 0x00000004040d7981 */ /* 0x001ee8000c1e1500 */
[----:B------:R4:W3:Y:S01]  /*fc60*/  LDG.E.U16 R12, [R10.64] ;  /* 0x000000040a0c7981 */ /* 0x0008e2000c1e1500 */
[----:B-1----:R-:W-:-:S03]  /*fc70*/  IMAD.WIDE R6, R2, 0x2, R18 ;  /* 0x0000000202067825 */ /* 0x002fc600078e0212 */
[----:B------:R0:W-:Y:S01]  /*fc80*/  STL [R1+0xbc], R29 ;  /* 0x0000bc1d01007387 */ /* 0x0001e20000100800 */
[----:B------:R-:W-:-:S03]  /*fc90*/  IMAD.WIDE R8, R2, 0x2, R24 ;  /* 0x0000000202087825 */ /* 0x000fc600078e0218 */
[----:B------:R-:W3:Y:S04]  /*fca0*/  LDL.64 R18, [R1+0x1290] ;  /* 0x0012900001127983 */ /* 0x000ee80000100a00 */
[----:B0-----:R-:W3:Y:S04]  /*fcb0*/  LDL.64 R28, [R1+0x1298] ;  /* 0x00129800011c7983 */ /* 0x001ee80000100a00 */
[----:B-----5:R0:W-:Y:S04]  /*fcc0*/  STL [R1+0xb8], R0 ;  /* 0x0000b80001007387 */ /* 0x0201e80000100800 */
[----:B0-----:R0:W5:Y:S01]  /*fcd0*/  LDG.E.U16 R0, [R8.64] ;  /* 0x0000000408007981 */ /* 0x001162000c1e1500 */
[----:B----4-:R-:W-:-:S04]  /*fce0*/  IMAD.WIDE R10, R2, 0x2, R22 ;  /* 0x00000002020a7825 */ /* 0x010fc800078e0216 */
[C---:B--2---:R-:W-:Y:S01]  /*fcf0*/  IMAD.WIDE R14, R2.reuse, 0x2, R14 ;  /* 0x00000002020e7825 */ /* 0x044fe200078e020e */
[----:B---3--:R1:W-:Y:S04]  /*fd00*/  STL [R1+0xb4], R3 ;  /* 0x0000b40301007387 */ /* 0x0083e80000100800 */
[----:B------:R-:W-:Y:S01]  /*fd10*/  STL [R1+0xac], R27 ;  /* 0x0000ac1b01007387 */ /* 0x000fe20000100800 */
[----:B0-----:R-:W-:-:S03]  /*fd20*/  IMAD.WIDE R8, R2, 0x2, R16 ;  /* 0x0000000202087825 */ /* 0x001fc600078e0210 */
[----:B------:R0:W-:Y:S04]  /*fd30*/  STL [R1+0xb0], R26 ;  /* 0x0000b01a01007387 */ /* 0x0001e80000100800 */
[----:B------:R-:W2:Y:S04]  /*fd40*/  LDL.64 R24, [R1+0x1280] ;  /* 0x0012800001187983 */ /* 0x000ea80000100a00 */
[----:B-1----:R1:W3:Y:S04]  /*fd50*/  LDG.E.U16 R3, [R6.64] ;  /* 0x0000000406037981 */ /* 0x0022e8000c1e1500 */
[----:B0-----:R-:W4:Y:S04]  /*fd60*/  LDL.64 R26, [R1+0x1288] ;  /* 0x00128800011a7983 */ /* 0x001f280000100a00 */
[----:B------:R-:W2:Y:S04]  /*fd70*/  LDG.E.U16 R9, [R8.64] ;  /* 0x0000000408097981 */ /* 0x000ea8000c1e1500 */
[----:B------:R-:W-:Y:S04]  /*fd80*/  STL [R1+0x3c64], R13 ;  /* 0x003c640d01007387 */ /* 0x000fe80000100800 */
[----:B------:R0:W-:Y:S04]  /*fd90*/  STL [R1+0xa8], R21 ;  /* 0x0000a81501007387 */ /* 0x0001e80000100800 */
[----:B------:R-:W2:Y:S04]  /*fda0*/  LDL.64 R22, [R1+0x1260] ;  /* 0x0012600001167983 */ /* 0x000ea80000100a00 */
[----:B------:R-:W2:Y:S04]  /*fdb0*/  LDL.64 R16, [R1+0x1258] ;  /* 0x0012580001107983 */ /* 0x000ea80000100a00 */
[----:B0-----:R-:W2:Y:S04]  /*fdc0*/  LDL.64 R20, [R1+0x1278] ;  /* 0x0012780001147983 */ /* 0x001ea80000100a00 */
[----:B------:R0:W-:Y:S04]  /*fdd0*/  STL [R1+0xa4], R12 ;  /* 0x0000a40c01007387 */ /* 0x0001e80000100800 */
[----:B------:R2:W2:Y:S04]  /*fde0*/  LDG.E.U16 R13, [R10.64] ;  /* 0x000000040a0d7981 */ /* 0x0004a8000c1e1500 */
[----:B0-----:R4:W2:Y:S01]  /*fdf0*/  LDG.E.U16 R12, [R14.64] ;  /* 0x000000040e0c7981 */ /* 0x0018a2000c1e1500 */
[----:B------:R-:W-:-:S04]  /*fe00*/  IMAD.WIDE R4, R2, 0x2, R18 ;  /* 0x0000000202047825 */ /* 0x000fc800078e0212 */
[C---:B-1----:R-:W-:Y:S01]  /*fe10*/  IMAD.WIDE R6, R2.reuse, 0x2, R28 ;  /* 0x0000000202067825 */ /* 0x042fe200078e021c */
[----:B-----5:R0:W-:Y:S04]  /*fe20*/  STL [R1+0xa0], R0 ;  /* 0x0000a00001007387 */ /* 0x0201e80000100800 */
[----:B------:R-:W5:Y:S04]  /*fe30*/  LDL.64 R18, [R1+0x1250] ;  /* 0x0012500001127983 */ /* 0x000f680000100a00 */
[----:B0-----:R0:W5:Y:S04]  /*fe40*/  LDG.E.U16 R0, [R6.64] ;  /* 0x0000000406007981 */ /* 0x001168000c1e1500 */
[----:B---3--:R1:W-:Y:S04]  /*fe50*/  STL [R1+0x54], R3 ;  /* 0x0000540301007387 */ /* 0x0083e80000100800 */
[----:B------:R-:W3:Y:S01]  /*fe60*/  LDL.64 R28, [R1+0x11e0] ;  /* 0x0011e000011c7983 */ /* 0x000ee20000100a00 */
[----:B----4-:R-:W-:-:S04]  /*fe70*/  IMAD.WIDE R14, R2, 0x2, R26 ;  /* 0x00000002020e7825 */ /* 0x010fc800078e021a */
[C---:B--2---:R-:W-:Y:S01]  /*fe80*/  IMAD.WIDE R10, R2.reuse, 0x2, R24 ;  /* 0x00000002020a7825 */ /* 0x044fe200078e0218 */
[----:B-1----:R1:W2:Y:S05]  /*fe90*/  LDG.E.U16 R3, [R4.64] ;  /* 0x0000000404037981 */ /* 0x0022aa000c1e1500 */
[----:B------:R-:W4:Y:S01]  /*fea0*/  LDG.E.U16 R11, [R10.64] ;  /* 0x000000040a0b7981 */ /* 0x000f22000c1e1500 */
[----:B0-----:R-:W-:-:S03]  /*feb0*/  IMAD.WIDE R6, R2, 0x2, R22 ;  /* 0x0000000202067825 */ /* 0x001fc600078e0216 */
[----:B------:R5:W3:Y:S04]  /*fec0*/  LDG.E.U16 R23, [R14.64] ;  /* 0x000000040e177981 */ /* 0x000ae8000c1e1500 */
[----:B------:R-:W-:Y:S04]  /*fed0*/  STL [R1+0x98], R13 ;  /* 0x0000980d01007387 */ /* 0x000fe80000100800 */
[----:B------:R0:W-:Y:S04]  /*fee0*/  STL [R1+0x9c], R12 ;  /* 0x00009c0c01007387 */ /* 0x0001e80000100800 */
[----:B0-----:R-:W4:Y:S04]  /*fef0*/  LDL.64 R12, [R1+0x11d8] ;  /* 0x0011d800010c7983 */ /* 0x001f280000100a00 */
[----:B------:R0:W-:Y:S01]  /*ff00*/  STL [R1+0x94], R9 ;  /* 0x0000940901007387 */ /* 0x0001e20000100800 */
[----:B-1----:R-:W-:-:S03]  /*ff10*/  IMAD.WIDE R4, R2, 0x2, R16 ;  /* 0x0000000202047825 */ /* 0x002fc600078e0210 */
[----:B------:R-:W4:Y:S04]  /*ff20*/  LDL.64 R24, [R1+0x1160] ;  /* 0x0011600001187983 */ /* 0x000f280000100a00 */
[----:B------:R-:W4:Y:S01]  /*ff30*/  LDL.64 R16, [R1+0x10e0] ;  /* 0x0010e00001107983 */ /* 0x000f220000100a00 */
[----:B0-----:R-:W-:-:S03]  /*ff40*/  IMAD.WIDE R8, R2, 0x2, R20 ;  /* 0x0000000202087825 */ /* 0x001fc600078e0214 */
[----:B------:R-:W4:Y:S04]  /*ff50*/  LDL.64 R20, [R1+0x1158] ;  /* 0x0011580001147983 */ /* 0x000f280000100a00 */
[----:B------:R-:W4:Y:S01]  /*ff60*/  LDG.E.U16 R9, [R8.64] ;  /* 0x0000000408097981 */ /* 0x000f22000c1e1500 */
[----:B-----5:R-:W-:-:S03]  /*ff70*/  IMAD.WIDE R14, R2, 0x2, R18 ;  /* 0x00000002020e7825 */ /* 0x020fc600078e0212 */
[----:B------:R0:W-:Y:S04]  /*ff80*/  STL [R1+0x90], R0 ;  /* 0x0000900001007387 */ /* 0x0001e80000100800 */
[----:B0-----:R0:W5:Y:S04]  /*ff90*/  LDG.E.U16 R0, [R6.64] ;  /* 0x0000000406007981 */ /* 0x001168000c1e1500 */
[----:B--2---:R1:W-:Y:S04]  /*ffa0*/  STL [R1+0x8c], R3 ;  /* 0x00008c0301007387 */ /* 0x0043e80000100800 */
[----:B------:R-:W2:Y:S04]  /*ffb0*/  LDL.64 R26, [R1+0x10d8] ;  /* 0x0010d800011a7983 */ /* 0x000ea80000100a00 */
[----:B-1----:R1:W2:Y:S04]  /*ffc0*/  LDG.E.U16 R3, [R4.64] ;  /* 0x0000000404037981 */ /* 0x0022a8000c1e1500 */
[----:B---3--:R3:W-:Y:S04]  /*ffd0*/  STL [R1+0x88], R23 ;  /* 0x0000881701007387 */ /* 0x0087e80000100800 */
[----:B------:R-:W2:Y:S04]  /*ffe0*/  LDL.64 R18, [R1+0x1240] ;  /* 0x0012400001127983 */ /* 0x000ea80000100a00 */
[----:B---3--:R-:W3:Y:S04]  /*fff0*/  LDL.64 R22, [R1+0x1248] ;  /* 0x0012480001167983 */ /* 0x008ee80000100a00 */
[----:B----4-:R-:W-:Y:S04]  /*10000*/  STL [R1+0x84], R11 ;  /* 0x0000840b01007387 */ /* 0x010fe80000100800 */
[----:B------:R4:W-:Y:S01]  /*10010*/  STL [R1+0x80], R9 ;  /* 0x0000800901007387 */ /* 0x0009e20000100800 */
[----:B-1----:R-:W-:-:S03]  /*10020*/  IMAD.WIDE R4, R2, 0x2, R20 ;  /* 0x0000000202047825 */ /* 0x002fc600078e0214 */
[----:B------:R1:W3:Y:S01]  /*10030*/  LDG.E.U16 R21, [R14.64] ;  /* 0x000000040e157981 */ /* 0x0002e2000c1e1500 */
[----:B----4-:R-:W-:-:S03]  /*10040*/  IMAD.WIDE R8, R2, 0x2, R12 ;  /* 0x0000000202087825 */ /* 0x010fc600078e020c */
[----:B------:R-:W4:Y:S01]  /*10050*/  LDL.64 R12, [R1+0x1238] ;  /* 0x00123800010c7983 */ /* 0x000f220000100a00 */
[----:B------:R-:W-:-:S03]  /*10060*/  IMAD.WIDE R10, R2, 0x2, R28 ;  /* 0x00000002020a7825 */ /* 0x000fc600078e021c */
[----:B------:R3:W4:Y:S01]  /*10070*/  LDG.E.U16 R28, [R8.64] ;  /* 0x00000004081c7981 */ /* 0x000722000c1e1500 */
[----:B-1----:R-:W-:-:S04]  /*10080*/  IMAD.WIDE R14, R2, 0x2, R16 ;  /* 0x00000002020e7825 */ /* 0x002fc800078e0210 */
[----:B0-----:R-:W-:-:S05]  /*10090*/  IMAD.WIDE R6, R2, 0x2, R24 ;  /* 0x0000000202067825 */ /* 0x001fca00078e0218 */
[----:B------:R0:W4:Y:S04]  /*100a0*/  LDG.E.U16 R29, [R6.64] ;  /* 0x00000004061d7981 */ /* 0x000128000c1e1500 */
[----:B-----5:R1:W-:Y:S04]  /*100b0*/  STL [R1+0x7c], R0 ;  /* 0x00007c0001007387 */ /* 0x0203e80000100800 */
[----:B-1----:R2:W5:Y:S02]  /*100c0*/  LDG.E.U16 R0, [R10.64] ;  /* 0x000000040a007981 */ /* 0x002564000c1e1500 */
[----:B--2---:R-:W-:-:S02]  /*100d0*/  IMAD.WIDE R10, R2, 0x2, R26 ;  /* 0x00000002020a7825 */ /* 0x004fc400078e021a */
[----:B------:R1:W-:Y:S04]  /*100e0*/  STL [R1+0x78], R3 ;  /* 0x0000780301007387 */ /* 0x0003e80000100800 */
[----:B------:R-:W2:Y:S04]  /*100f0*/  LDL.64 R24, [R1+0x1228] ;  /* 0x0012280001187983 */ /* 0x000ea80000100a00 */
[----:B------:R-:W5:Y:S04]  /*10100*/  LDL.64 R16, [R1+0x1230] ;  /* 0x0012300001107983 */ /* 0x000f680000100a00 */
[----:B-1----:R4:W5:Y:S01]  /*10110*/  LDG.E.U16 R3, [R4.64] ;  /* 0x0000000404037981 */ /* 0x002962000c1e1500 */
[----:B---3--:R-:W-:-:S03]  /*10120*/  IMAD.WIDE R8, R2, 0x2, R22 ;  /* 0x0000000202087825 */ /* 0x008fc600078e0216 */
[----:B------:R-:W3:Y:S04]  /*10130*/  LDG.E.U16 R11, [R10.64] ;  /* 0x000000040a0b7981 */ /* 0x000ee8000c1e1500 */
[----:B------:R1:W-:Y:S04]  /*10140*/  STL [R1+0x74], R21 ;  /* 0x0000741501007387 */ /* 0x0003e80000100800 */
[----:B------:R-:W3:Y:S01]  /*10150*/  LDL.64 R22, [R1+0x1218] ;  /* 0x0012180001167983 */ /* 0x000ee20000100a00 */
[----:B----4-:R-:W-:-:S03]  /*10160*/  IMAD.WIDE R4, R2, 0x2, R12 ;  /* 0x0000000202047825 */ /* 0x010fc600078e020c */
[----:B------:R2:W4:Y:S01]  /*10170*/  LDG.E.U16 R12, [R14.64] ;  /* 0x000000040e0c7981 */ /* 0x000522000c1e1500 */
[----:B0-----:R-:W-:-:S03]  /*10180*/  IMAD.WIDE R6, R2, 0x2, R18 ;  /* 0x0000000202067825 */ /* 0x001fc600078e0212 */
[----:B-1----:R-:W4:Y:S04]  /*10190*/  LDL.64 R20, [R1+0x1220] ;  /* 0x0012200001147983 */ /* 0x002f280000100a00 */
[----:B------:R-:W4:Y:S04]  /*101a0*/  LDL.64 R18, [R1+0x1210] ;  /* 0x0012100001127983 */ /* 0x000f280000100a00 */
[----:B------:R3:W4:Y:S01]  /*101b0*/  LDG.E.U16 R13, [R6.64] ;  /* 0x00000004060d7981 */ /* 0x000722000c1e1500 */
[----:B--2---:R-:W-:-:S04]  /*101c0*/  IMAD.WIDE R14, R2, 0x2, R24 ;  /* 0x00000002020e7825 */ /* 0x004fc800078e0218 */
[----:B-----5:R-:W-:-:S04]  /*101d0*/  IMAD.WIDE R16, R2, 0x2, R16 ;  /* 0x0000000202107825 */ /* 0x020fc800078e0210 */
[C---:B---3--:R-:W-:Y:S02]  /*101e0*/  IMAD.WIDE R6, R2.reuse, 0x2, R22 ;  /* 0x0000000202067825 */ /* 0x048fe400078e0216 */
[----:B------:R0:W2:Y:S04]  /*101f0*/  LDG.E.U16 R23, [R14.64] ;  /* 0x000000040e177981 */ /* 0x0000a8000c1e1500 */
[----:B----4-:R1:W-:Y:S04]  /*10200*/  STL [R1+0x3c5c], R12 ;  /* 0x003c5c0c01007387 */ /* 0x0103e80000100800 */
[----:B------:R-:W-:Y:S04]  /*10210*/  STL [R1+0x3c60], R11 ;  /* 0x003c600b01007387 */ /* 0x000fe80000100800 */
[----:B------:R3:W-:Y:S04]  /*10220*/  STL [R1+0x70], R0 ;  /* 0x0000700001007387 */ /* 0x0007e80000100800 */
[----:B-1----:R1:W4:Y:S04]  /*10230*/  LDG.E.U16 R12, [R8.64] ;  /* 0x00000004080c7981 */ /* 0x002328000c1e1500 */
[----:B------:R5:W2:Y:S04]  /*10240*/  LDG.E.U16 R22, [R16.64] ;  /* 0x0000000410167981 */ /* 0x000aa8000c1e1500 */
[----:B---3--:R3:W2:Y:S04]  /*10250*/  LDG.E.U16 R0, [R4.64] ;  /* 0x0000000404007981 */ /* 0x0086a8000c1e1500 */
[----:B------:R-:W5:Y:S01]  /*10260*/  LDL.64 R10, [R1+0x1208] ;  /* 0x00120800010a7983 */ /* 0x000f620000100a00 */
[----:B-1----:R-:W-:-:S03]  /*10270*/  IMAD.WIDE R8, R2, 0x2, R20 ;  /* 0x0000000202087825 */ /* 0x002fc600078e0214 */
[----:B------:R-:W-:Y:S04]  /*10280*/  STL [R1+0x68], R29 ;  /* 0x0000681d01007387 */ /* 0x000fe80000100800 */
[----:B------:R1:W-:Y:S04]  /*10290*/  STL [R1+0x6c], R28 ;  /* 0x00006c1c01007387 */ /* 0x0003e80000100800 */
[----:B0-----:R-:W5:Y:S01]  /*102a0*/  LDL.64 R14, [R1+0x1200] ;  /* 0x00120000010e7983 */ /* 0x001f620000100a00 */
[----:B---3--:R-:W-:-:S03]  /*102b0*/  IMAD.WIDE R4, R2, 0x2, R18 ;  /* 0x0000000202047825 */ /* 0x008fc600078e0212 */
[----:B------:R-:W3:Y:S04]  /*102c0*/  LDL.64 R26, [R1+0x11d0] ;  /* 0x0011d000011a7983 */ /* 0x000ee80000100a00 */
[----:B-1----:R-:W3:Y:S04]  /*102d0*/  LDL.64 R28, [R1+0x11f8] ;  /* 0x0011f800011c7983 */ /* 0x002ee80000100a00 */
[----:B------:R-:W3:Y:S04]  /*102e0*/  LDL.64 R20, [R1+0x11c8] ;  /* 0x0011c80001147983 */ /* 0x000ee80000100a00 */
[----:B------:R0:W-:Y:S04]  /*102f0*/  STL [R1+0x58], R3 ;  /* 0x0000580301007387 */ /* 0x0001e80000100800 */
[----:B------:R-:W3:Y:S04]  /*10300*/  LDG.E.U16 R9, [R8.64] ;  /* 0x0000000408097981 */ /* 0x000ee8000c1e1500 */
[----:B------:R-:W3:Y:S04]  /*10310*/  LDL.64 R18, [R1+0x1150] ;  /* 0x0011500001127983 */ /* 0x000ee80000100a00 */
[----:B------:R-:W-:Y:S04]  /*10320*/  STL [R1+0x60], R13 ;  /* 0x0000600d01007387 */ /* 0x000fe80000100800 */
[----:B0-----:R3:W3:Y:S04]  /*10330*/  LDG.E.U16 R3, [R6.64] ;  /* 0x0000000406037981 */ /* 0x0016e8000c1e1500 */
[----:B----4-:R0:W-:Y:S04]  /*10340*/  STL [R1+0x64], R12 ;  /* 0x0000640c01007387 */ /* 0x0101e80000100800 */
[----:B0-----:R-:W4:Y:S04]  /*10350*/  LDL.64 R12, [R1+0x1148] ;  /* 0x00114800010c7983 */ /* 0x001f280000100a00 */
[----:B--2---:R0:W-:Y:S04]  /*10360*/  STL [R1+0x5c], R0 ;  /* 0x00005c0001007387 */ /* 0x0041e80000100800 */
[----:B------:R-:W2:Y:S04]  /*10370*/  LDL.64 R24, [R1+0x10d0] ;  /* 0x0010d00001187983 */ /* 0x000ea80000100a00 */
[----:B------:R-:W-:Y:S01]  /*10380*/  STL [R1+0x4c], R23 ;  /* 0x00004c1701007387 */ /* 0x000fe20000100800 */
[----:B-----5:R-:W-:-:S03]  /*10390*/  IMAD.WIDE R16, R2, 0x2, R10 ;  /* 0x0000000202107825 */ /* 0x020fc600078e020a */
[----:B------:R1:W-:Y:S04]  /*103a0*/  STL [R1+0x50], R22 ;  /* 0x0000501601007387 */ /* 0x0003e80000100800 */
[----:B------:R-:W5:Y:S01]  /*103b0*/  LDL.64 R10, [R1+0x11c0] ;  /* 0x0011c000010a7983 */ /* 0x000f620000100a00 */
[----:B------:R-:W-:-:S03]  /*103c0*/  IMAD.WIDE R14, R2, 0x2, R14 ;  /* 0x00000002020e7825 */ /* 0x000fc600078e020e */
[----:B0-----:R0:W4:Y:S04]  /*103d0*/  LDG.E.U16 R0, [R4.64] ;  /* 0x0000000404007981 */ /* 0x001128000c1e1500 */
[----:B-1----:R-:W4:Y:S01]  /*103e0*/  LDL.64 R22, [R1+0x10c8] ;  /* 0x0010c80001167983 */ /* 0x002f220000100a00 */
[----:B---3--:R-:W-:-:S03]  /*103f0*/  IMAD.WIDE R6, R2, 0x2, R26 ;  /* 0x0000000202067825 */ /* 0x008fc600078e021a */
[----:B------:R1:W3:Y:S04]  /*10400*/  LDG.E.U16 R27, [R14.64] ;  /* 0x000000040e1b7981 */ /* 0x0002e8000c1e1500 */
[----:B------:R1:W-:Y:S04]  /*10410*/  STL [R1+0x48], R9 ;  /* 0x0000480901007387 */ /* 0x0003e80000100800 */
[----:B------:R2:W3:Y:S01]  /*10420*/  LDG.E.U16 R26, [R16.64] ;  /* 0x00000004101a7981 */ /* 0x0004e2000c1e1500 */
[----:B0-----:R-:W-:-:S04]  /*10430*/  IMAD.WIDE R4, R2, 0x2, R20 ;  /* 0x0000000202047825 */ /* 0x001fc800078e0214 */
[C---:B-1----:R-:W-:Y:S01]  /*10440*/  IMAD.WIDE R8, R2.reuse, 0x2, R28 ;  /* 0x0000000202087825 */ /* 0x042fe200078e021c */
[----:B------:R0:W-:Y:S04]  /*10450*/  STL [R1+0x44], R3 ;  /* 0x0000440301007387 */ /* 0x0001e80000100800 */
[----:B------:R4:W3:Y:S04]  /*10460*/  LDG.E.U16 R28, [R6.64] ;  /* 0x00000004061c7981 */ /* 0x0008e8000c1e1500 */
[----:B------:R5:W3:Y:S04]  /*10470*/  LDG.E.U16 R29, [R4.64] ;  /* 0x00000004041d7981 */ /* 0x000ae8000c1e1500 */
[----:B0-----:R2:W3:Y:S04]  /*10480*/  LDG.E.U16 R3, [R8.64] ;  /* 0x0000000408037981 */ /* 0x0014e8000c1e1500 */
[----:B------:R-:W3:Y:S01]  /*10490*/  LDL.64 R20, [R1+0x11b8] ;  /* 0x0011b80001147983 */ /* 0x000ee20000100a00 */
[----:B--2---:R-:W-:-:S04]  /*104a0*/  IMAD.WIDE R8, R2, 0x2, R24 ;  /* 0x0000000202087825 */ /* 0x004fc800078e0218 */
[C---:B-----5:R-:W-:Y:S02]  /*104b0*/  IMAD.WIDE R4, R2.reuse, 0x2, R10 ;  /* 0x0000000202047825 */ /* 0x060fe400078e020a */
[----:B------:R0:W2:Y:S02]  /*104c0*/  LDG.E.U16 R10, [R8.64] ;  /* 0x00000004080a7981 */ /* 0x0000a4000c1e1500 */
[----:B----4-:R-:W-:-:S05]  /*104d0*/  IMAD.WIDE R6, R2, 0x2, R22 ;  /* 0x0000000202067825 */ /* 0x010fca00078e0216 */
[----:B0-----:R-:W4:Y:S01]  /*104e0*/  LDG.E.U16 R9, [R6.64] ;  /* 0x0000000406097981 */ /* 0x001f22000c1e1500 */
[----:B------:R-:W-:-:S03]  /*104f0*/  IMAD.WIDE R16, R2, 0x2, R18 ;  /* 0x0000000202107825 */ /* 0x000fc600078e0212 */
[----:B------:R-:W5:Y:S01]  /*10500*/  LDL.64 R18, [R1+0x11b0] ;  /* 0x0011b00001127983 */ /* 0x000f620000100a00 */
[----:B------:R-:W-:-:S03]  /*10510*/  IMAD.WIDE R14, R2, 0x2, R12 ;  /* 0x00000002020e7825 */ /* 0x000fc600078e020c */
[----:B------:R-:W5:Y:S04]  /*10520*/  LDL.64 R12, [R1+0x11a8] ;  /* 0x0011a800010c7983 */ /* 0x000f680000100a00 */
[----:B------:R0:W-:Y:S04]  /*10530*/  STL [R1+0x40], R0 ;  /* 0x0000400001007387 */ /* 0x0001e80000100800 */
[----:B---3--:R-:W-:Y:S04]  /*10540*/  STL [R1+0x38], R27 ;  /* 0x0000381b01007387 */ /* 0x008fe80000100800 */
[----:B------:R1:W-:Y:S04]  /*10550*/  STL [R1+0x3c], R26 ;  /* 0x00003c1a01007387 */ /* 0x0003e80000100800 */
[----:B------:R-:W3:Y:S04]  /*10560*/  LDL.64 R24, [R1+0x1138] ;  /* 0x0011380001187983 */ /* 0x000ee80000100a00 */
[----:B------:R1:W3:Y:S04]  /*10570*/  LDG.E.U16 R11, [R16.64] ;  /* 0x00000004100b7981 */ /* 0x0002e8000c1e1500 */
[----:B0-----:R0:W3:Y:S04]  /*10580*/  LDG.E.U16 R0, [R14.64] ;  /* 0x000000040e007981 */ /* 0x0010e8000c1e1500 */
[----:B------:R-:W3:Y:S04]  /*10590*/  LDL.64 R22, [R1+0x10c0] ;  /* 0x0010c00001167983 */ /* 0x000ee80000100a00 */
[----:B-1----:R-:W3:Y:S01]  /*105a0*/  LDL.64 R26, [R1+0x1140] ;  /* 0x00114000011a7983 */ /* 0x002ee20000100a00 */
[----:B0-----:R-:W-:-:S03]  /*105b0*/  IMAD.WIDE R14, R2, 0x2, R20 ;  /* 0x00000002020e7825 */ /* 0x001fc600078e0214 */
[----:B--2---:R-:W-:Y:S04]  /*105c0*/  STL [R1+0x3c44], R10 ;  /* 0x003c440a01007387 */ /* 0x004fe80000100800 */
[----:B----4-:R0:W-:Y:S04]  /*105d0*/  STL [R1+0x3c48], R9 ;  /* 0x003c480901007387 */ /* 0x0101e80000100800 */
[----:B------:R-:W2:Y:S01]  /*105e0*/  LDL.64 R20, [R1+0x10b8] ;  /* 0x0010b80001147983 */ /* 0x000ea20000100a00 */
[----:B-----5:R-:W-:-:S03]  /*105f0*/  IMAD.WIDE R6, R2, 0x2, R18 ;  /* 0x0000000202067825 */ /* 0x020fc600078e0212 */
[----:B------:R-:W4:Y:S04]  /*10600*/  LDL.64 R18, [R1+0x11a0] ;  /* 0x0011a00001127983 */ /* 0x000f280000100a00 */
[----:B0-----:R0:W5:Y:S04]  /*10610*/  LDG.E.U16 R9, [R4.64] ;  /* 0x0000000404097981 */ /* 0x001168000c1e1500 */
[----:B------:R-:W-:Y:S04]  /*10620*/  STL [R1+0x34], R3 ;  /* 0x0000340301007387 */ /* 0x000fe80000100800 */
[----:B------:R-:W5:Y:S01]  /*10630*/  LDL.64 R16, [R1+0x1198] ;  /* 0x0011980001107983 */ /* 0x000f620000100a00 */
[----:B0-----:R-:W-:-:S03]  /*10640*/  IMAD.WIDE R4, R2, 0x2, R12 ;  /* 0x0000000202047825 */ /* 0x001fc600078e020c */
[----:B------:R0:W-:Y:S04]  /*10650*/  STL [R1+0x30], R28 ;  /* 0x0000301c01007387 */ /* 0x0001e80000100800 */
[----:B------:R1:W-:Y:S04]  /*10660*/  STL [R1+0x2c], R29 ;  /* 0x00002c1d01007387 */ /* 0x0003e80000100800 */
[----:B------:R-:W5:Y:S04]  /*10670*/  LDL.64 R12, [R1+0x1130] ;  /* 0x00113000010c7983 */ /* 0x000f680000100a00 */
[----:B0-----:R0:W5:Y:S04]  /*10680*/  LDG.E.U16 R28, [R6.64] ;  /* 0x00000004061c7981 */ /* 0x001168000c1e1500 */
[----:B-1----:R1:W5:Y:S04]  /*10690*/  LDG.E.U16 R29, [R4.64] ;  /* 0x00000004041d7981 */ /* 0x002368000c1e1500 */
[----:B---3--:R3:W-:Y:S04]  /*106a0*/  STL [R1+0x10], R11 ;  /* 0x0000100b01007387 */ /* 0x0087e80000100800 */
[----:B------:R0:W5:Y:S01]  /*106b0*/  LDG.E.U16 R3, [R14.64] ;  /* 0x000000040e037981 */ /* 0x000162000c1e1500 */
[----:B-1----:R-:W-:-:S03]  /*106c0*/  IMAD.WIDE R4, R2, 0x2, R24 ;  /* 0x0000000202047825 */ /* 0x002fc600078e0218 */
[----:B---3--:R-:W3:Y:S04]  /*106d0*/  LDL.64 R10, [R1+0x1128] ;  /* 0x00112800010a7983 */ /* 0x008ee80000100a00 */
[----:B------:R1:W-:Y:S01]  /*106e0*/  STL [R1+0xc], R0 ;  /* 0x00000c0001007387 */ /* 0x0003e20000100800 */
[----:B0-----:R-:W-:-:S05]  /*106f0*/  IMAD.WIDE R6, R2, 0x2, R26 ;  /* 0x0000000202067825 */ /* 0x001fca00078e021a */
[----:B------:R0:W3:Y:S04]  /*10700*/  LDG.E.U16 R24, [R6.64] ;  /* 0x0000000406187981 */ /* 0x0000e8000c1e1500 */
[----:B-1----:R1:W3:Y:S02]  /*10710*/  LDG.E.U16 R0, [R4.64] ;  /* 0x0000000404007981 */ /* 0x0022e4000c1e1500 */
[----:B-1----:R-:W-:-:S05]  /*10720*/  IMAD.WIDE R4, R2, 0x2, R22 ;  /* 0x0000000202047825 */ /* 0x002fca00078e0216 */
[----:B------:R2:W3:Y:S02]  /*10730*/  LDG.E.U16 R8, [R4.64] ;  /* 0x0000000404087981 */ /* 0x0004e4000c1e1500 */
[----:B--2---:R-:W-:-:S05]  /*10740*/  IMAD.WIDE R4, R2, 0x2, R20 ;  /* 0x0000000202047825 */ /* 0x004fca00078e0214 */
[----:B0-----:R4:W2:Y:S02]  /*10750*/  LDG.E.U16 R7, [R4.64] ;  /* 0x0000000404077981 */ /* 0x0018a4000c1e1500 */
[----:B----4-:R-:W-:-:S05]  /*10760*/  IMAD.WIDE R4, R2, 0x2, R18 ;  /* 0x0000000202047825 */ /* 0x010fca00078e0212 */
[----:B------:R5:W4:Y:S02]  /*10770*/  LDG.E.U16 R20, [R4.64] ;  /* 0x0000000404147981 */ /* 0x000b24000c1e1500 */
[C---:B-----5:R-:W-:Y:S02]  /*10780*/  IMAD.WIDE R4, R2.reuse, 0x2, R16 ;  /* 0x0000000202047825 */ /* 0x060fe400078e0210 */
[----:B---3--:R-:W-:Y:S04]  /*10790*/  STL [R1+0x3c34], R8 ;  /* 0x003c340801007387 */ /* 0x008fe80000100800 */
[----:B------:R0:W-:Y:S04]  /*107a0*/  STL [R1+0x28], R9 ;  /* 0x0000280901007387 */ /* 0x0001e80000100800 */
[----:B0-----:R-:W3:Y:S04]  /*107b0*/  LDL.64 R8, [R1+0x10b0] ;  /* 0x0010b00001087983 */ /* 0x001ee80000100a00 */
[----:B--2---:R-:W-:Y:S04]  /*107c0*/  STL [R1+0x3c38], R7 ;  /* 0x003c380701007387 */ /* 0x004fe80000100800 */
[----:B------:R-:W2:Y:S04]  /*107d0*/  LDL.64 R18, [R1+0x10a8] ;  /* 0x0010a80001127983 */ /* 0x000ea80000100a00 */
[----:B------:R-:W5:Y:S04]  /*107e0*/  LDL.64 R14, [R1+0x1190] ;  /* 0x00119000010e7983 */ /* 0x000f680000100a00 */
[----:B------:R0:W-:Y:S04]  /*107f0*/  STL [R1+0x24], R3 ;  /* 0x0000240301007387 */ /* 0x0001e80000100800 */
[----:B0-----:R0:W4:Y:S02]  /*10800*/  LDG.E.U16 R3, [R4.64] ;  /* 0x0000000404037981 */ /* 0x001124000c1e1500 */
[----:B0-----:R-:W-:-:S02]  /*10810*/  IMAD.WIDE R4, R2, 0x2, R12 ;  /* 0x0000000202047825 */ /* 0x001fc400078e020c */
[----:B------:R-:W4:Y:S04]  /*10820*/  LDL.64 R12, [R1+0x1120] ;  /* 0x00112000010c7983 */ /* 0x000f280000100a00 */
[----:B------:R0:W-:Y:S04]  /*10830*/  STL [R1+0x20], R28 ;  /* 0x0000201c01007387 */ /* 0x0001e80000100800 */
[----:B0-----:R0:W4:Y:S02]  /*10840*/  LDG.E.U16 R28, [R4.64] ;  /* 0x00000004041c7981 */ /* 0x001124000c1e1500 */
[----:B0-----:R-:W-:-:S05]  /*10850*/  IMAD.WIDE R4, R2, 0x2, R10 ;  /* 0x0000000202047825 */ /* 0x001fca00078e020a */
[----:B------:R3:W5:Y:S02]  /*10860*/  LDG.E.U16 R26, [R4.64] ;  /* 0x00000004041a7981 */ /* 0x000764000c1e1500 */
[----:B---3--:R-:W-:-:S05]  /*10870*/  IMAD.WIDE R4, R2, 0x2, R8 ;  /* 0x0000000202047825 */ /* 0x008fca00078e0208 */
[----:B------:R2:W3:Y:S02]  /*10880*/  LDG.E.U16 R6, [R4.64] ;  /* 0x0000000404067981 */ /* 0x0004e4000c1e1500 */
[----:B--2---:R-:W-:-:S06]  /*10890*/  IMAD.WIDE R4, R2, 0x2, R18 ;  /* 0x0000000202047825 */ /* 0x004fcc00078e0212 */
[----:B------:R-:W2:Y:S04]  /*108a0*/  LDG.E.U16 R5, [R4.64] ;  /* 0x0000000404057981 */ /* 0x000ea8000c1e1500 */
[----:B----4-:R-:W-:Y:S04]  /*108b0*/  STL [R1+0x3c1c], R28 ;  /* 0x003c1c1c01007387 */ /* 0x010fe80000100800 */
[----:B------:R-:W4:Y:S01]  /*108c0*/  LDL.64 R10, [R1+0x1118] ;  /* 0x00111800010a7983 */ /* 0x000f220000100a00 */
[----:B-----5:R-:W-:-:S03]  /*108d0*/  IMAD.WIDE R14, R2, 0x2, R14 ;  /* 0x00000002020e7825 */ /* 0x020fc600078e020e */
[----:B------:R-:W-:Y:S04]  /*108e0*/  STL [R1+0x3c20], R26 ;  /* 0x003c201a01007387 */ /* 0x000fe80000100800 */
[----:B------:R-:W5:Y:S04]  /*108f0*/  LDL.64 R16, [R1+0x10a0] ;  /* 0x0010a00001107983 */ /* 0x000f680000100a00 */
[----:B------:R-:W5:Y:S04]  /*10900*/  LDL.64 R8, [R1+0x1098] ;  /* 0x0010980001087983 */ /* 0x000f680000100a00 */
[----:B------:R-:W-:Y:S04]  /*10910*/  STL [R1+0x1c], R29 ;  /* 0x00001c1d01007387 */ /* 0x000fe80000100800 */
[----:B---3--:R0:W-:Y:S04]  /*10920*/  STL [R1+0x3c24], R6 ;  /* 0x003c240601007387 */ /* 0x0081e80000100800 */
[----:B0-----:R-:W3:Y:S04]  /*10930*/  LDL.64 R6, [R1+0x1188] ;  /* 0x0011880001067983 */ /* 0x001ee80000100a00 */
[----:B------:R-:W-:Y:S04]  /*10940*/  STL [R1+0x8], R24 ;  /* 0x0000081801007387 */ /* 0x000fe80000100800 */
[----:B--2---:R-:W-:Y:S04]  /*10950*/  STL [R1+0x3c28], R5 ;  /* 0x003c280501007387 */ /* 0x004fe80000100800 */
[----:B------:R0:W-:Y:S04]  /*10960*/  STL [R1+0x4], R0 ;  /* 0x0000040001007387 */ /* 0x0001e80000100800 */
[----:B0-----:R0:W2:Y:S02]  /*10970*/  LDG.E.U16 R0, [R14.64] ;  /* 0x000000040e007981 */ /* 0x0010a4000c1e1500 */
[----:B0-----:R-:W-:-:S05]  /*10980*/  IMAD.WIDE R14, R2, 0x2, R12 ;  /* 0x00000002020e7825 */ /* 0x001fca00078e020c */
[----:B------:R4:W3:Y:S02]  /*10990*/  LDG.E.U16 R24, [R14.64] ;  /* 0x000000040e187981 */ /* 0x0008e4000c1e1500 */
[----:B----4-:R-:W-:-:S05]  /*109a0*/  IMAD.WIDE R14, R2, 0x2, R10 ;  /* 0x00000002020e7825 */ /* 0x010fca00078e020a */
[----:B------:R5:W4:Y:S02]  /*109b0*/  LDG.E.U16 R22, [R14.64] ;  /* 0x000000040e167981 */ /* 0x000b24000c1e1500 */
[----:B-----5:R-:W-:-:S05]  /*109c0*/  IMAD.WIDE R14, R2, 0x2, R16 ;  /* 0x00000002020e7825 */ /* 0x020fca00078e0210 */
[----:B------:R0:W5:Y:S04]  /*109d0*/  LDG.E.U16 R4, [R14.64] ;  /* 0x000000040e047981 */ /* 0x000168000c1e1500 */
[----:B--2---:R-:W-:Y:S04]  /*109e0*/  STL [R1+0x3be4], R0 ;  /* 0x003be40001007387 */ /* 0x004fe80000100800 */
[----:B------:R-:W2:Y:S04]  /*109f0*/  LDL.64 R12, [R1+0x1110] ;  /* 0x00111000010c7983 */ /* 0x000ea80000100a00 */
[----:B---3--:R-:W-:Y:S04]  /*10a00*/  STL [R1+0x3c04], R24 ;  /* 0x003c041801007387 */ /* 0x008fe80000100800 */
[----:B------:R-:W3:Y:S04]  /*10a10*/  LDL.64 R10, [R1+0x1108] ;  /* 0x00110800010a7983 */ /* 0x000ee80000100a00 */
[----:B------:R-:W-:Y:S04]  /*10a20*/  STL [R1+0x18], R20 ;  /* 0x0000181401007387 */ /* 0x000fe80000100800 */
[----:B----4-:R1:W-:Y:S04]  /*10a30*/  STL [R1+0x3c08], R22 ;  /* 0x003c081601007387 */ /* 0x0103e80000100800 */
[----:B-1----:R-:W4:Y:S01]  /*10a40*/  LDL.64 R22, [R1+0x1090] ;  /* 0x0010900001167983 */ /* 0x002f220000100a00 */
[----:B0-----:R-:W-:-:S03]  /*10a50*/  IMAD.WIDE R14, R2, 0x2, R8 ;  /* 0x00000002020e7825 */ /* 0x001fc600078e0208 */
[----:B------:R0:W-:Y:S04]  /*10a60*/  STL [R1+0x14], R3 ;  /* 0x0000140301007387 */ /* 0x0001e80000100800 */
[----:B0-----:R0:W4:Y:S02]  /*10a70*/  LDG.E.U16 R3, [R14.64] ;  /* 0x000000040e037981 */ /* 0x001124000c1e1500 */
[----:B0-----:R-:W-:-:S05]  /*10a80*/  IMAD.WIDE R14, R2, 0x2, R6 ;  /* 0x00000002020e7825 */ /* 0x001fca00078e0206 */
[----:B------:R2:W4:Y:S04]  /*10a90*/  LDG.E.U16 R20, [R14.64] ;  /* 0x000000040e147981 */ /* 0x000528000c1e1500 */
[----:B-----5:R0:W-:Y:S04]  /*10aa0*/  STL [R1+0x3c0c], R4 ;  /* 0x003c0c0401007387 */ /* 0x0201e80000100800 */
[----:B------:R-:W5:Y:S01]  /*10ab0*/  LDL.64 R8, [R1+0x1088] ;  /* 0x0010880001087983 */ /* 0x000f620000100a00 */
[----:B--2---:R-:W-:-:S05]  /*10ac0*/  IMAD.WIDE R14, R2, 0x2, R12 ;  /* 0x00000002020e7825 */ /* 0x004fca00078e020c */
[----:B------:R3:W2:Y:S02]  /*10ad0*/  LDG.E.U16 R18, [R14.64] ;  /* 0x000000040e127981 */ /* 0x0006a4000c1e1500 */
[----:B---3--:R-:W-:-:S05]  /*10ae0*/  IMAD.WIDE R14, R2, 0x2, R10 ;  /* 0x00000002020e7825 */ /* 0x008fca00078e020a */
[----:B------:R4:W3:Y:S02]  /*10af0*/  LDG.E.U16 R16, [R14.64] ;  /* 0x000000040e107981 */ /* 0x0008e4000c1e1500 */
[----:B----4-:R-:W-:-:S05]  /*10b00*/  IMAD.WIDE R14, R2, 0x2, R22 ;  /* 0x00000002020e7825 */ /* 0x010fca00078e0216 */
[----:B------:R5:W4:Y:S04]  /*10b10*/  LDG.E.U16 R17, [R14.64] ;  /* 0x000000040e117981 */ /* 0x000b28000c1e1500 */
[----:B------:R-:W-:Y:S04]  /*10b20*/  STL [R1+0x3c10], R3 ;  /* 0x003c100301007387 */ /* 0x000fe80000100800 */
[----:B------:R-:W4:Y:S04]  /*10b30*/  LDL.64 R6, [R1+0x1180] ;  /* 0x0011800001067983 */ /* 0x000f280000100a00 */
[----:B------:R-:W-:Y:S04]  /*10b40*/  STL [R1+0x3be8], R20 ;  /* 0x003be81401007387 */ /* 0x000fe80000100800 */
[----:B------:R-:W4:Y:S01]  /*10b50*/  LDL.64 R12, [R1+0x1178] ;  /* 0x00117800010c7983 */ /* 0x000f220000100a00 */
[----:B-----5:R-:W-:-:S05]  /*10b60*/  IMAD.WIDE R14, R2, 0x2, R8 ;  /* 0x00000002020e7825 */ /* 0x020fca00078e0208 */
[----:B------:R1:W5:Y:S04]  /*10b70*/  LDG.E.U16 R19, [R14.64] ;  /* 0x000000040e137981 */ /* 0x000368000c1e1500 */
[----:B--2---:R-:W-:Y:S04]  /*10b80*/  STL [R1+0x3bec], R18 ;  /* 0x003bec1201007387 */ /* 0x004fe80000100800 */
[----:B------:R-:W2:Y:S04]  /*10b90*/  LDL.64 R10, [R1+0x1100] ;  /* 0x00110000010a7983 */ /* 0x000ea80000100a00 */
[----:B---3--:R-:W-:Y:S04]  /*10ba0*/  STL [R1+0x3bf0], R16 ;  /* 0x003bf01001007387 */ /* 0x008fe80000100800 */
[----:B0-----:R-:W3:Y:S04]  /*10bb0*/  LDL.64 R4, [R1+0x10f8] ;  /* 0x0010f80001047983 */ /* 0x001ee80000100a00 */
[----:B----4-:R-:W-:Y:S04]  /*10bc0*/  STL [R1+0x3bf4], R17 ;  /* 0x003bf41101007387 */ /* 0x010fe80000100800 */
[----:B------:R-:W4:Y:S01]  /*10bd0*/  LDL.64 R8, [R1+0x1080] ;  /* 0x0010800001087983 */ /* 0x000f220000100a00 */
[----:B-1----:R-:W-:-:S05]  /*10be0*/  IMAD.WIDE R14, R2, 0x2, R6 ;  /* 0x00000002020e7825 */ /* 0x002fca00078e0206 */
[----:B------:R0:W5:Y:S02]  /*10bf0*/  LDG.E.U16 R21, [R14.64] ;  /* 0x000000040e157981 */ /* 0x000164000c1e1500 */
[----:B0-----:R-:W-:-:S05]  /*10c00*/  IMAD.WIDE R14, R2, 0x2, R12 ;  /* 0x00000002020e7825 */ /* 0x001fca00078e020c */
[----:B------:R2:W5:Y:S02]  /*10c10*/  LDG.E.U16 R23, [R14.64] ;  /* 0x000000040e177981 */ /* 0x000564000c1e1500 */
[----:B--2---:R-:W-:-:S05]  /*10c20*/  IMAD.WIDE R14, R2, 0x2, R10 ;  /* 0x00000002020e7825 */ /* 0x004fca00078e020a */
[----:B------:R3:W2:Y:S02]  /*10c30*/  LDG.E.U16 R25, [R14.64] ;  /* 0x000000040e197981 */ /* 0x0006a4000c1e1500 */
[----:B---3--:R-:W-:-:S05]  /*10c40*/  IMAD.WIDE R14, R2, 0x2, R4 ;  /* 0x00000002020e7825 */ /* 0x008fca00078e0204 */
[----:B------:R4:W3:Y:S02]  /*10c50*/  LDG.E.U16 R27, [R14.64] ;  /* 0x000000040e1b7981 */ /* 0x0008e4000c1e1500 */
[----:B----4-:R-:W-:-:S05]  /*10c60*/  IMAD.WIDE R14, R2, 0x2, R8 ;  /* 0x00000002020e7825 */ /* 0x010fca00078e0208 */
[----:B------:R-:W4:Y:S04]  /*10c70*/  LDG.E.U16 R29, [R14.64] ;  /* 0x000000040e1d7981 */ /* 0x000f28000c1e1500 */
[----:B------:R-:W0:Y:S04]  /*10c80*/  S2R R5, SR_TID.X ;  /* 0x0000000000057919 */ /* 0x000e280000002100 */
[----:B-----5:R-:W-:Y:S04]  /*10c90*/  STL [R1+0x3bf8], R19 ;  /* 0x003bf81301007387 */ /* 0x020fe80000100800 */
[----:B------:R-:W5:Y:S04]  /*10ca0*/  LDL.64 R6, [R1+0x1078] ;  /* 0x0010780001067983 */ /* 0x000f680000100a00 */
[----:B------:R-:W-:Y:S04]  /*10cb0*/  STL [R1+0x3bd4], R21 ;  /* 0x003bd41501007387 */ /* 0x000fe80000100800 */
[----:B------:R-:W-:Y:S04]  /*10cc0*/  STL [R1+0x3bd8], R23 ;  /* 0x003bd81701007387 */ /* 0x000fe80000100800 */
[----:B--2---:R-:W-:Y:S04]  /*10cd0*/  STL [R1+0x3bdc], R25 ;  /* 0x003bdc1901007387 */ /* 0x004fe80000100800 */
[----:B---3--:R-:W-:Y:S04]  /*10ce0*/  STL [R1+0x3be0], R27 ;  /* 0x003be01b01007387 */ /* 0x008fe80000100800 */
[----:B------:R-:W2:Y:S04]  /*10cf0*/  LDL.LU R10, [R1+0x3c0] ;  /* 0x0003c000010a7983 */ /* 0x000ea80000300800 */
[----:B0-----:R-:W-:Y:S04]  /*10d00*/  STL [R1+0x3c3c], R5 ;  /* 0x003c3c0501007387 */ /* 0x001fe80000100800 */
[----:B----4-:R-:W-:Y:S04]  /*10d10*/  STL [R1+0x3bfc], R29 ;  /* 0x003bfc1d01007387 */ /* 0x010fe80000100800 */
[----:B------:R-:W3:Y:S04]  /*10d20*/  LDL.LU R12, [R1+0x3bc] ;  /* 0x0003bc00010c7983 */ /* 0x000ee80000300800 */
[----:B------:R-:W4:Y:S01]  /*10d30*/  LDL.LU R13, [R1+0x350] ;  /* 0x00035000010d7983 */ /* 0x000f220000300800 */
[----:B-----5:R-:W-:-:S06]  /*10d40*/  IMAD.WIDE R14, R2, 0x2, R6 ;  /* 0x00000002020e7825 */ /* 0x020fcc00078e0206 */
[----:B------:R0:W5:Y:S01]  /*10d50*/  LDG.E.U16 R14, [R14.64] ;  /* 0x000000040e0e7981 */ /* 0x000162000c1e1500 */
[----:B------:R-:W-:-:S03]  /*10d60*/  LOP3.LUT R0, R5, 0x7f, RZ, 0xc0, !PT ;  /* 0x0000007f05007812 */ /* 0x000fc600078ec0ff */
[----:B------:R-:W-:Y:S06]  /*10d70*/  BAR.SYNC.DEFER_BLOCKING 0x0 ;  /* 0x0000000000007b1d */ /* 0x000fec0000010000 */
[----:B----4-:R1:W-:Y:S04]  /*10d80*/  STL [R1+0x3c68], R13 ;  /* 0x003c680d01007387 */ /* 0x0103e80000100800 */
[----:B-1----:R-:W4:Y:S04]  /*10d90*/  LDL.LU R13, [R1+0x354] ;  /* 0x00035400010d7983 */ /* 0x002f280000300800 */
        /* <DEDUP_REMOVED lines=15> */
[----:B------:R1:W-:Y:S04]  /*10e90*/  STL [R1+0x1940], R2 ;  /* 0x0019400201007387 */ /* 0x0003e80000100800 */
[----:B------:R0:W-:Y:S01]  /*10ea0*/  STL [R1+0x3c2c], R0 ;  /* 0x003c2c0001007387 */ /* 0x0001e20000100800 */
[----:B-1----:R-:W-:-:S03]  /*10eb0*/  IMAD.SHL.U32 R2, R0, 0x2, RZ ;  /* 0x0000000200027824 */ /* 0x002fc600078e00ff */
[----:B0-----:R-:W4:Y:S04]  /*10ec0*/  LDL.LU R0, [R1+0x2d4] ;  /* 0x0002d40001007983 */ /* 0x001f280000300800 */
[----:B------:R-:W4:Y:S04]  /*10ed0*/  LDL.LU R15, [R1+0x310] ;  /* 0x00031000010f7983 */ /* 0x000f280000300800 */
[----:B-----5:R0:W-:Y:S04]  /*10ee0*/  STL [R1+0x3c00], R14 ;  /* 0x003c000e01007387 */ /* 0x0201e80000100800 */
[----:B0-----:R-:W5:Y:S04]  /*10ef0*/  LDL.LU R14, [R1+0x314] ;  /* 0x00031400010e7983 */ /* 0x001f680000300800 */
[----:B------:R-:W5:Y:S04]  /*10f00*/  LDL.LU R24, [R1+0xd4] ;  /* 0x0000d40001187983 */ /* 0x000f680000300800 */
[----:B------:R-:W5:Y:S04]  /*10f10*/  LDL.LU R6, [R1+0xd0] ;  /* 0x0000d00001067983 */ /* 0x000f680000300800 */
[----:B------:R-:W5:Y:S04]  /*10f20*/  LDL.LU R26, [R1+0xb4] ;  /* 0x0000b400011a7983 */ /* 0x000f680000300800 */
[----:B------:R-:W5:Y:S04]  /*10f30*/  LDL.LU R28, [R1+0xb0] ;  /* 0x0000b000011c7983 */ /* 0x000f680000300800 */
[----:B------:R-:W5:Y:S04]  /*10f40*/  LDL.LU R7, [R1+0xac] ;  /* 0x0000ac0001077983 */ /* 0x000f680000300800 */
[----:B------:R-:W5:Y:S04]  /*10f50*/  LDL.LU R8, [R1+0xa8] ;  /* 0x0000a80001087983 */ /* 0x000f680000300800 */
[----:B--2---:R0:W-:Y:S04]  /*10f60*/  STS.U16 [R2], R10 ;  /* 0x0000000a02007388 */ /* 0x0041e80000000400 */
[----:B------:R-:W2:Y:S04]  /*10f70*/  LDL.LU R9, [R1+0xa4] ;  /* 0x0000a40001097983 */ /* 0x000ea80000300800 */
[----:B---3--:R1:W-:Y:S04]  /*10f80*/  STS.U16 [R2+0x100], R12 ;  /* 0x0001000c02007388 */ /* 0x0083e80000000400 */
[----:B0-----:R-:W3:Y:S04]  /*10f90*/  LDL.LU R10, [R1+0xa0] ;  /* 0x0000a000010a7983 */ /* 0x001ee80000300800 */
[----:B-1----:R-:W2:Y:S04]  /*10fa0*/  LDL.LU R12, [R1+0x54] ;  /* 0x00005400010c7983 */ /* 0x002ea80000300800 */
[----:B----4-:R0:W-:Y:S04]  /*10fb0*/  STS.U16 [R2+0x1000], R13 ;  /* 0x0010000d02007388 */ /* 0x0101e80000000400 */
[----:B0-----:R-:W4:Y:S04]  /*10fc0*/  LDL.LU R13, [R1+0x3c68] ;  /* 0x003c6800010d7983 */ /* 0x001f280000300800 */
[----:B----4-:R0:W-:Y:S04]  /*10fd0*/  STS.U16 [R2+0x1100], R13 ;  /* 0x0011000d02007388 */ /* 0x0101e80000000400 */
[----:B0-----:R-:W4:Y:S04]  /*10fe0*/  LDL.LU R13, [R1+0x3c64] ;  /* 0x003c6400010d7983 */ /* 0x001f280000300800 */
[----:B-----5:R-:W-:Y:S04]  /*10ff0*/  STS.U16 [R2+0x2000], R14 ;  /* 0x0020000e02007388 */ /* 0x020fe80000000400 */
        /* <DEDUP_REMOVED lines=16> */
[----:B------:R0:W-:Y:S04]  /*11100*/  STS.U16 [R2+0xa100], R11 ;  /* 0x00a1000b02007388 */ /* 0x0001e80000000400 */
[----:B0-----:R-:W0:Y:S04]  /*11110*/  S2R R11, SR_TID.X ;  /* 0x00000000000b7919 */ /* 0x001e280000002100 */
[----:B------:R-:W-:Y:S04]  /*11120*/  STS.U16 [R2+0xb000], R24 ;  /* 0x00b0001802007388 */ /* 0x000fe80000000400 */
[----:B------:R-:W-:Y:S04]  /*11130*/  STS.U16 [R2+0xb100], R6 ;  /* 0x00b1000602007388 */ /* 0x000fe80000000400 */
[----:B------:R-:W-:Y:S04]  /*11140*/  STS.U16 [R2+0xc000], R26 ;  /* 0x00c0001a02007388 */ /* 0x000fe80000000400 */
[----:B------:R-:W-:Y:S01]  /*11150*/  STS.U16 [R2+0xc100], R28 ;  /* 0x00c1001c02007388 */ /* 0x000fe20000000400 */
[----:B0-----:R-:W-:-:S03]  /*11160*/  LOP3.LUT R11, R11, 0x7f, RZ, 0xc0, !PT ;  /* 0x0000007f0b0b7812 */ /* 0x001fc600078ec0ff */
[----:B------:R0:W-:Y:S01]  /*11170*/  STS.U16 [R2+0xd000], R7 ;  /* 0x00d0000702007388 */ /* 0x0001e20000000400 */
[----:B------:R-:W-:-:S03]  /*11180*/  SHF.L.U32 R11, R11, 0x1, RZ ;  /* 0x000000010b0b7819 */ /* 0x000fc600000006ff */
[----:B------:R-:W-:Y:S01]  /*11190*/  STS.U16 [R2+0xd100], R8 ;  /* 0x00d1000802007388 */ /* 0x000fe20000000400 */
[----:B------:R-:W-:-:S03]  /*111a0*/  LOP3.LUT R0, R11, 0x10, RZ, 0x3c, !PT ;  /* 0x000000100b007812 */ /* 0x000fc600078e3cff */
[----:B--2---:R-:W-:Y:S04]  /*111b0*/  STS.U16 [R2+0xe000], R9 ;  /* 0x00e0000902007388 */ /* 0x004fe80000000400 */
[----:B0-----:R-:W2:Y:S04]  /*111c0*/  LDL.LU R7, [R1+0x38c] ;  /* 0x00038c0001077983 */ /* 0x001ea80000300800 */
[----:B---3--:R-:W-:Y:S04]  /*111d0*/  STS.U16 [R2+0xe100], R10 ;  /* 0x00e1000a02007388 */ /* 0x008fe80000000400 */
[----:B------:R0:W-:Y:S04]  /*111e0*/  STS.U16 [R2+0xf000], R12 ;  /* 0x00f0000c02007388 */ /* 0x0001e80000000400 */
[----:B------:R-:W3:Y:S04]  /*111f0*/  LDL.LU R11, [R1+0x388] ;  /* 0x00038800010b7983 */ /* 0x000ee80000300800 */
[----:B0-----:R-:W5:Y:S04]  /*11200*/  LDL.LU R12, [R1+0x34c] ;  /* 0x00034c00010c7983 */ /* 0x001f680000300800 */
[----:B------:R-:W5:Y:S04]  /*11210*/  LDL.LU R10, [R1+0x348] ;  /* 0x00034800010a7983 */ /* 0x000f680000300800 */
        /* <DEDUP_REMOVED lines=20> */
[----:B----4-:R0:W-:Y:S04]  /*11360*/  STS.U16 [R2+0xf100], R13 ;  /* 0x00f1000d02007388 */ /* 0x0101e80000000400 */
[----:B0-----:R-:W4:Y:S04]  /*11370*/  LDL.LU R13, [R1+0x308] ;  /* 0x00030800010d7983 */ /* 0x001f280000300800 */
[----:B------:R0:W-:Y:S04]  /*11380*/  STL [R1+0x3c14], R2 ;  /* 0x003c140201007387 */ /* 0x0001e80000100800 */
[----:B0-----:R-:W4:Y:S04]  /*11390*/  LDL.LU R2, [R1+0x30c] ;  /* 0x00030c0001027983 */ /* 0x001f280000300800 */
[----:B------:R-:W4:Y:S04]  /*113a0*/  LDL.LU R26, [R1+0x70] ;  /* 0x00007000011a7983 */ /* 0x000f280000300800 */
[----:B------:R-:W4:Y:S04]  /*113b0*/  LDL.LU R28, [R1+0x6c] ;  /* 0x00006c00011c7983 */ /* 0x000f280000300800 */
[----:B--2---:R0:W-:Y:S04]  /*113c0*/  STS.U16 [R0+0x200], R7 ;  /* 0x0002000700007388 */ /* 0x0041e80000000400 */
[----:B0-----:R-:W2:Y:S04]  /*113d0*/  LDL.LU R7, [R1+0x68] ;  /* 0x0000680001077983 */ /* 0x001ea80000300800 */
[----:B---3--:R0:W-:Y:S04]  /*113e0*/  STS.U16 [R0+0x300], R11 ;  /* 0x0003000b00007388 */ /* 0x0081e80000000400 */
[----:B-----5:R1:W-:Y:S04]  /*113f0*/  STS.U16 [R0+0x1200], R12 ;  /* 0x0012000c00007388 */ /* 0x0203e80000000400 */
[----:B------:R3:W-:Y:S04]  /*11400*/  STS.U16 [R0+0x1300], R10 ;  /* 0x0013000a00007388 */ /* 0x0007e80000000400 */
[----:B0-----:R-:W5:Y:S04]  /*11410*/  LDL.LU R11, [R1+0x3c60] ;  /* 0x003c6000010b7983 */ /* 0x001f680000300800 */
[----:B-1----:R-:W2:Y:S04]  /*11420*/  LDL.LU R12, [R1+0x3c5c] ;  /* 0x003c5c00010c7983 */ /* 0x002ea80000300800 */
[----:B---3--:R-:W3:Y:S04]  /*11430*/  LDL.LU R10, [R1+0x58] ;  /* 0x00005800010a7983 */ /* 0x008ee80000300800 */
        /* <DEDUP_REMOVED lines=20> */
[----:B------:R-:W-:Y:S04]  /*11580*/  STS.U16 [R0+0xb300], R24 ;  /* 0x00b3001800007388 */ /* 0x000fe80000000400 */
[----:B------:R-:W-:Y:S01]  /*11590*/  STS.U16 [R0+0xc200], R6 ;  /* 0x00c2000600007388 */ /* 0x000fe20000000400 */
[----:B0-----:R-:W-:-:S03]  /*115a0*/  LOP3.LUT R9, R9, 0x7f, RZ, 0xc0, !PT ;  /* 0x0000007f09097812 */ /* 0x001fc600078ec0ff */
[----:B------:R0:W-:Y:S02]  /*115b0*/  STS.U16 [R0+0xc300], R8 ;  /* 0x00c3000800007388 */ /* 0x0001e40000000400 */
[----:B0-----:R-:W-:-:S04]  /*115c0*/  SHF.L.U32 R8, R9, 0x1, RZ ;  /* 0x0000000109087819 */ /* 0x001fc800000006ff */
[----:B------:R-:W-:-:S05]  /*115d0*/  LOP3.LUT R6, R8, 0x20, RZ, 0x3c, !PT ;  /* 0x0000002008067812 */ /* 0x000fca00078e3cff */
[----:B------:R-:W-:Y:S04]  /*115e0*/  STL [R1+0x3c58], R6 ;  /* 0x003c580601007387 */ /* 0x000fe80000100800 */
[----:B------:R0:W-:Y:S04]  /*115f0*/  STL [R1+0x3c4c], R8 ;  /* 0x003c4c0801007387 */ /* 0x0001e80000100800 */
[----:B0-----:R-:W4:Y:S01]  /*11600*/  LDL.LU R8, [R1+0x344] ;  /* 0x0003440001087983 */ /* 0x001f220000300800 */
[----:B------:R-:W-:-:S03]  /*11610*/  IMAD.SHL.U32 R9, R9, 0x2, RZ ;  /* 0x0000000209097824 */ /* 0x000fc600078e00ff */
[----:B----4-:R0:W-:Y:S04]  /*11620*/  STL [R1+0x3c50], R8 ;  /* 0x003c500801007387 */ /* 0x0101e80000100800 */
[----:B0-----:R-:W4:Y:S01]  /*11630*/  LDL.LU R8, [R1+0x380] ;  /* 0x0003800001087983 */ /* 0x001f220000300800 */
[----:B------:R-:W-:-:S03]  /*11640*/  LOP3.LUT R6, R9, 0x10, RZ, 0x3c, !PT ;  /* 0x0000001009067812 */ /* 0x000fc600078e3cff */
[----:B------:R-:W-:Y:S04]  /*11650*/  STS.U16 [R0+0xd200], R26 ;  /* 0x00d2001a00007388 */ /* 0x000fe80000000400 */
[----:B------:R-:W-:Y:S04]  /*11660*/  STS.U16 [R0+0xd300], R28 ;  /* 0x00d3001c00007388 */ /* 0x000fe80000000400 */
[----:B--2---:R-:W-:Y:S04]  /*11670*/  STS.U16 [R0+0xe200], R7 ;  /* 0x00e2000700007388 */ /* 0x004fe80000000400 */
[----:B---3--:R-:W-:Y:S04]  /*11680*/  STS.U16 [R6+0xe300], R10 ;  /* 0x00e3000a06007388 */ /* 0x008fe80000000400 */
[----:B------:R-:W-:Y:S04]  /*11690*/  STS.U16 [R6+0xf200], R12 ;  /* 0x00f2000c06007388 */ /* 0x000fe80000000400 */
[----:B-----5:R-:W-:Y:S04]  /*116a0*/  STS.U16 [R6+0xf300], R11 ;  /* 0x00f3000b06007388 */ /* 0x020fe80000000400 */
[----:B----4-:R0:W-:Y:S04]  /*116b0*/  STL [R1+0x3c54], R8 ;  /* 0x003c540801007387 */ /* 0x0101e80000100800 */
        /* <DEDUP_REMOVED lines=28> */
[----:B------:R-:W3:Y:S04]  /*11880*/  LDL.LU R11, [R1+0x300] ;  /* 0x00030000010b7983 */ /* 0x000ee80000300800 */
[----:B--2---:R0:W-:Y:S04]  /*11890*/  STS.U16 [R6+0x400], R8 ;  /* 0x0004000806007388 */ /* 0x0041e80000000400 */
[----:B0-----:R-:W2:Y:S04]  /*118a0*/  LDL.LU R8, [R1+0x3c54] ;  /* 0x003c540001087983 */ /* 0x001ea80000300800 */
[----:B--2---:R0:W-:Y:S04]  /*118b0*/  STS.U16 [R6+0x500], R8 ;  /* 0x0005000806007388 */ /* 0x0041e80000000400 */
[----:B0-----:R-:W2:Y:S04]  /*118c0*/  LDL.LU R8, [R1+0x3c50] ;  /* 0x003c500001087983 */ /* 0x001ea80000300800 */
[----:B--2---:R0:W-:Y:S04]  /*118d0*/  STS.U16 [R6+0x1400], R8 ;  /* 0x0014000806007388 */ /* 0x0041e80000000400 */
[----:B---3--:R1:W-:Y:S04]  /*118e0*/  STS.U16 [R6+0x1500], R9 ;  /* 0x0015000906007388 */ /* 0x0083e80000000400 */
[----:B----4-:R2:W-:Y:S04]  /*118f0*/  STS.U16 [R6+0x2400], R10 ;  /* 0x0024000a06007388 */ /* 0x0105e80000000400 */
[----:B------:R-:W-:Y:S04]  /*11900*/  STS.U16 [R6+0x2500], R11 ;  /* 0x0025000b06007388 */ /* 0x000fe80000000400 */
[----:B------:R-:W-:Y:S04]  /*11910*/  STS.U16 [R6+0x3400], R12 ;  /* 0x0034000c06007388 */ /* 0x000fe80000000400 */
[----:B-----5:R-:W-:Y:S04]  /*11920*/  STS.U16 [R6+0x3500], R2 ;  /* 0x0035000206007388 */ /* 0x020fe80000000400 */
[----:B------:R-:W-:Y:S04]  /*11930*/  STS.U16 [R6+0x4400], R13 ;  /* 0x0044000d06007388 */ /* 0x000fe80000000400 */
[----:B------:R-:W-:Y:S04]  /*11940*/  STS.U16 [R6+0x4500], R14 ;  /* 0x0045000e06007388 */ /* 0x000fe80000000400 */
[----:B------:R-:W-:Y:S04]  /*11950*/  STS.U16 [R6+0x5400], R15 ;  /* 0x0054000f06007388 */ /* 0x000fe80000000400 */
[----:B0-----:R-:W3:Y:S04]  /*11960*/  LDL.LU R8, [R1+0x3c4c] ;  /* 0x003c4c0001087983 */ /* 0x001ee80000300800 */
[----:B------:R-:W-:Y:S04]  /*11970*/  STS.U16 [R6+0x5500], R0 ;  /* 0x0055000006007388 */ /* 0x000fe80000000400 */
[----:B-1----:R-:W4:Y:S04]  /*11980*/  LDL.LU R9, [R1+0x3c48] ;  /* 0x003c480001097983 */ /* 0x002f280000300800 */
[----:B------:R-:W-:Y:S04]  /*11990*/  STS.U16 [R6+0x6400], R29 ;  /* 0x0064001d06007388 */ /* 0x000fe80000000400 */
[----:B--2---:R-:W2:Y:S04]  /*119a0*/  LDL.LU R10, [R1+0x3c44] ;  /* 0x003c4400010a7983 */ /* 0x004ea80000300800 */
[----:B------:R0:W-:Y:S04]  /*119b0*/  STS.U16 [R6+0x6500], R5 ;  /* 0x0065000506007388 */ /* 0x0001e80000000400 */
[----:B0-----:R-:W5:Y:S04]  /*119c0*/  LDL.LU R5, [R1+0x378] ;  /* 0x0003780001057983 */ /* 0x001f680000300800 */
        /* <DEDUP_REMOVED lines=8> */
[----:B-----5:R0:W-:Y:S04]  /*11a50*/  STL [R1+0x3c40], R5 ;  /* 0x003c400501007387 */ /* 0x0201e80000100800 */
[----:B0-----:R-:W5:Y:S04]  /*11a60*/  LDL.LU R5, [R1+0x37c] ;  /* 0x00037c0001057983 */ /* 0x001f680000300800 */
[----:B------:R-:W-:Y:S04]  /*11a70*/  STS.U16 [R6+0xb400], R20 ;  /* 0x00b4001406007388 */ /* 0x000fe80000000400 */
[----:B------:R-:W-:Y:S04]  /*11a80*/  STS.U16 [R6+0xb500], R3 ;  /* 0x00b5000306007388 */ /* 0x000fe80000000400 */
[----:B------:R-:W-:Y:S04]  /*11a90*/  STS.U16 [R6+0xc400], R4 ;  /* 0x00c4000406007388 */ /* 0x000fe80000000400 */
[----:B------:R-:W-:Y:S04]  /*11aa0*/  STS.U16 [R6+0xc500], R22 ;  /* 0x00c5001606007388 */ /* 0x000fe80000000400 */
[----:B------:R-:W-:Y:S01]  /*11ab0*/  STS.U16 [R6+0xd400], R24 ;  /* 0x00d4001806007388 */ /* 0x000fe20000000400 */
[----:B---3--:R-:W-:-:S03]  /*11ac0*/  LOP3.LUT R0, R8, 0x30, RZ, 0x3c, !PT ;  /* 0x0000003008007812 */ /* 0x008fc600078e3cff */
[----:B------:R-:W-:Y:S04]  /*11ad0*/  STS.U16 [R6+0xd500], R26 ;  /* 0x00d5001a06007388 */ /* 0x000fe80000000400 */
[----:B------:R-:W-:Y:S04]  /*11ae0*/  STS.U16 [R6+0xe400], R28 ;  /* 0x00e4001c06007388 */ /* 0x000fe80000000400 */
[----:B------:R0:W-:Y:S04]  /*11af0*/  STS.U16 [R6+0xe500], R7 ;  /* 0x00e5000706007388 */ /* 0x0001e80000000400 */
[----:B0-----:R-:W3:Y:S04]  /*11b00*/  LDL.LU R7, [R1+0x33c] ;  /* 0x00033c0001077983 */ /* 0x001ee80000300800 */
[----:B------:R-:W3:Y:S04]  /*11b10*/  LDL.LU R8, [R1+0x338] ;  /* 0x0003380001087983 */ /* 0x000ee80000300800 */
        /* <DEDUP_REMOVED lines=20> */
[----:B--2---:R0:W-:Y:S04]  /*11c60*/  STS.U16 [R6+0xf400], R10 ;  /* 0x00f4000a06007388 */ /* 0x0041e80000000400 */
[----:B----4-:R1:W-:Y:S04]  /*11c70*/  STS.U16 [R6+0xf500], R9 ;  /* 0x00f5000906007388 */ /* 0x0103e80000000400 */
[----:B0-----:R-:W2:Y:S04]  /*11c80*/  LDL.LU R10, [R1+0x2f8] ;  /* 0x0002f800010a7983 */ /* 0x001ea80000300800 */
[----:B-1----:R-:W4:Y:S04]  /*11c90*/  LDL.LU R9, [R1+0x2fc] ;  /* 0x0002fc0001097983 */ /* 0x002f280000300800 */
[----:B------:R-:W2:Y:S04]  /*11ca0*/  LDL.LU R6, [R1+0x28] ;  /* 0x0000280001067983 */ /* 0x000ea80000300800 */
[----:B------:R-:W2:Y:S04]  /*11cb0*/  LDL.LU R26, [R1+0x24] ;  /* 0x00002400011a7983 */ /* 0x000ea80000300800 */
[----:B------:R-:W2:Y:S04]  /*11cc0*/  LDL.LU R28, [R1+0x8] ;  /* 0x00000800011c7983 */ /* 0x000ea80000300800 */
[----:B-----5:R0:W-:Y:S04]  /*11cd0*/  STS.U16 [R0+0x600], R5 ;  /* 0x0006000500007388 */ /* 0x0201e80000000400 */
[----:B0-----:R-:W5:Y:S04]  /*11ce0*/  LDL.LU R5, [R1+0x3c40] ;  /* 0x003c400001057983 */ /* 0x001f680000300800 */
[----:B-----5:R0:W-:Y:S04]  /*11cf0*/  STS.U16 [R0+0x700], R5 ;  /* 0x0007000500007388 */ /* 0x0201e80000000400 */
[----:B0-----:R-:W5:Y:S04]  /*11d00*/  LDL.LU R5, [R1+0x3c3c] ;  /* 0x003c3c0001057983 */ /* 0x001f680000300800 */
[----:B---3--:R0:W-:Y:S04]  /*11d10*/  STS.U16 [R0+0x1600], R7 ;  /* 0x0016000700007388 */ /* 0x0081e80000000400 */
[----:B------:R1:W-:Y:S04]  /*11d20*/  STS.U16 [R0+0x1700], R8 ;  /* 0x0017000800007388 */ /* 0x0003e80000000400 */
[----:B----4-:R-:W-:Y:S04]  /*11d30*/  STS.U16 [R0+0x2600], R9 ;  /* 0x0026000900007388 */ /* 0x010fe80000000400 */
[----:B--2---:R-:W-:Y:S04]  /*11d40*/  STS.U16 [R0+0x2700], R10 ;  /* 0x0027000a00007388 */ /* 0x004fe80000000400 */
        /* <DEDUP_REMOVED lines=18> */
[----:B0-----:R-:W2:Y:S04]  /*11e70*/  LDL.LU R7, [R1+0x3c38] ;  /* 0x003c380001077983 */ /* 0x001ea80000300800 */
[----:B------:R-:W-:Y:S04]  /*11e80*/  STS.U16 [R0+0xc600], R22 ;  /* 0x00c6001600007388 */ /* 0x000fe80000000400 */
[----:B-1----:R-:W3:Y:S04]  /*11e90*/  LDL.LU R8, [R1+0x3c34] ;  /* 0x003c340001087983 */ /* 0x002ee80000300800 */
[----:B------:R0:W-:Y:S04]  /*11ea0*/  STS.U16 [R0+0xc700], R24 ;  /* 0x00c7001800007388 */ /* 0x0001e80000000400 */
[----:B0-----:R-:W4:Y:S04]  /*11eb0*/  LDL.LU R24, [R1+0x4] ;  /* 0x0000040001187983 */ /* 0x001f280000300800 */
[----:B------:R-:W-:Y:S04]  /*11ec0*/  STS.U16 [R0+0xd600], R6 ;  /* 0x00d6000600007388 */ /* 0x000fe80000000400 */
[----:B------:R-:W-:Y:S04]  /*11ed0*/  STS.U16 [R0+0xd700], R26 ;  /* 0x00d7001a00007388 */ /* 0x000fe80000000400 */
[----:B------:R0:W-:Y:S01]  /*11ee0*/  STS.U16 [R0+0xe600], R28 ;  /* 0x00e6001c00007388 */ /* 0x0001e20000000400 */
[----:B-----5:R-:W-:-:S04]  /*11ef0*/  LOP3.LUT R5, R5, 0x7f, RZ, 0xc0, !PT ;  /* 0x0000007f05057812 */ /* 0x020fc800078ec0ff */
[----:B------:R-:W-:-:S04]  /*11f00*/  SHF.L.U32 R22, R5, 0x1, RZ ;  /* 0x0000000105167819 */ /* 0x000fc800000006ff */
[----:B------:R-:W-:-:S05]  /*11f10*/  LOP3.LUT R2, R22, 0x40, RZ, 0x3c, !PT ;  /* 0x0000004016027812 */ /* 0x000fca00078e3cff */
[----:B------:R1:W-:Y:S04]  /*11f20*/  STL [R1+0x3c30], R2 ;  /* 0x003c300201007387 */ /* 0x0003e80000100800 */
        /* <DEDUP_REMOVED lines=15> */
[----:B------:R-:W5:Y:S01]  /*12020*/  LDL.LU R23, [R1+0x170] ;  /* 0x0001700001177983 */ /* 0x000f620000300800 */
[----:B-1----:R-:W-:-:S03]  /*12030*/  LOP3.LUT R2, R22, 0x30, RZ, 0x3c, !PT ;  /* 0x0000003016027812 */ /* 0x002fc600078e3cff */
        /* <DEDUP_REMOVED lines=10> */
[----:B---3--:R1:W-:Y:S04]  /*120e0*/  STS.U16 [R2+0xf600], R8 ;  /* 0x00f6000802007388 */ /* 0x0083e80000000400 */
[----:B--2---:R2:W-:Y:S04]  /*120f0*/  STS.U16 [R2+0xf700], R7 ;  /* 0x00f7000702007388 */ /* 0x0045e80000000400 */
[----:B0-----:R-:W3:Y:S04]  /*12100*/  LDL.LU R24, [R1+0x1c] ;  /* 0x00001c0001187983 */ /* 0x001ee80000300800 */
[----:B-1----:R-:W4:Y:S04]  /*12110*/  LDL.LU R8, [R1+0x2b4] ;  /* 0x0002b40001087983 */ /* 0x002f280000300800 */
[----:B--2---:R-:W5:Y:S04]  /*12120*/  LDL.LU R2, [R1+0x3c30] ;  /* 0x003c300001027983 */ /* 0x004f680000300800 */
[----:B------:R-:W2:Y:S04]  /*12130*/  LDL.LU R7, [R1+0x2f0] ;  /* 0x0002f00001077983 */ /* 0x000ea80000300800 */
[----:B-----5:R0:W-:Y:S04]  /*12140*/  STS.U16 [R2+0x800], R0 ;  /* 0x0008000002007388 */ /* 0x0201e80000000400 */
[----:B------:R1:W-:Y:S04]  /*12150*/  STS.U16 [R2+0x900], R5 ;  /* 0x0009000502007388 */ /* 0x0003e80000000400 */
[----:B0-----:R-:W5:Y:S04]  /*12160*/  LDL.LU R0, [R1+0x3c2c] ;  /* 0x003c2c0001007983 */ /* 0x001f680000300800 */
[----:B-1----:R-:W5:Y:S04]  /*12170*/  LDL.LU R5, [R1+0x3c28] ;  /* 0x003c280001057983 */ /* 0x002f680000300800 */
[----:B------:R0:W-:Y:S04]  /*12180*/  STS.U16 [R2+0x1800], R6 ;  /* 0x0018000602007388 */ /* 0x0001e80000000400 */
[----:B------:R1:W-:Y:S04]  /*12190*/  STS.U16 [R2+0x1900], R26 ;  /* 0x0019001a02007388 */ /* 0x0003e80000000400 */
[----:B------:R2:W-:Y:S04]  /*121a0*/  STS.U16 [R2+0x2800], R28 ;  /* 0x0028001c02007388 */ /* 0x0005e80000000400 */
[----:B0-----:R-:W5:Y:S04]  /*121b0*/  LDL.LU R6, [R1+0x3c24] ;  /* 0x003c240001067983 */ /* 0x001f680000300800 */
[----:B-1----:R-:W5:Y:S04]  /*121c0*/  LDL.LU R26, [R1+0x3c20] ;  /* 0x003c2000011a7983 */ /* 0x002f680000300800 */
[----:B--2---:R-:W2:Y:S04]  /*121d0*/  LDL.LU R28, [R1+0x3c1c] ;  /* 0x003c1c00011c7983 */ /* 0x004ea80000300800 */
[----:B------:R-:W-:Y:S04]  /*121e0*/  STS.U16 [R2+0x2900], R7 ;  /* 0x0029000702007388 */ /* 0x000fe80000000400 */
[----:B----4-:R-:W-:Y:S04]  /*121f0*/  STS.U16 [R2+0x3800], R8 ;  /* 0x0038000802007388 */ /* 0x010fe80000000400 */
[----:B------:R-:W-:Y:S04]  /*12200*/  STS.U16 [R2+0x3900], R9 ;  /* 0x0039000902007388 */ /* 0x000fe80000000400 */
[----:B------:R-:W-:Y:S04]  /*12210*/  STS.U16 [R2+0x4800], R10 ;  /* 0x0048000a02007388 */ /* 0x000fe80000000400 */
[----:B------:R-:W-:Y:S04]  /*12220*/  STS.U16 [R2+0x4900], R11 ;  /* 0x0049000b02007388 */ /* 0x000fe80000000400 */
[----:B------:R-:W-:Y:S04]  /*12230*/  STS.U16 [R2+0x5800], R12 ;  /* 0x0058000c02007388 */ /* 0x000fe80000000400 */
[----:B------:R-:W-:Y:S04]  /*12240*/  STS.U16 [R2+0x5900], R13 ;  /* 0x0059000d02007388 */ /* 0x000fe80000000400 */
[----:B------:R0:W-:Y:S04]  /*12250*/  STS.U16 [R2+0x6800], R14 ;  /* 0x0068000e02007388 */ /* 0x0001e80000000400 */
        /* <DEDUP_REMOVED lines=14> */
[----:B---3--:R-:W-:Y:S01]  /*12340*/  STS.U16 [R2+0xd900], R24 ;  /* 0x00d9001802007388 */ /* 0x008fe20000000400 */
[----:B-----5:R-:W-:-:S04]  /*12350*/  SHF.L.U32 R0, R0, 0x1, RZ ;  /* 0x0000000100007819 */ /* 0x020fc800000006ff */
[----:B0-----:R-:W-:-:S05]  /*12360*/  LOP3.LUT R14, R0, 0x50, RZ, 0x3c, !PT ;  /* 0x00000050000e7812 */ /* 0x001fca00078e3cff */
[----:B------:R-:W-:Y:S04]  /*12370*/  STL [R1+0x3c18], R14 ;  /* 0x003c180e01007387 */ /* 0x000fe80000100800 */
[----:B--2---:R0:W-:Y:S04]  /*12380*/  STS.U16 [R2+0xe800], R28 ;  /* 0x00e8001c02007388 */ /* 0x0041e80000000400 */
        /* <DEDUP_REMOVED lines=15> */
[----:B------:R-:W2:Y:S01]  /*12480*/  LDL.LU R27, [R1+0x12c] ;  /* 0x00012c00011b7983 */ /* 0x000ea20000300800 */
[----:B------:R-:W-:-:S03]  /*12490*/  LOP3.LUT R14, R0, 0x40, RZ, 0x3c, !PT ;  /* 0x00000040000e7812 */ /* 0x000fc600078e3cff */
        /* <DEDUP_REMOVED lines=9> */
[----:B------:R0:W-:Y:S04]  /*12530*/  STS.U16 [R14+0xe900], R26 ;  /* 0x00e9001a0e007388 */ /* 0x0001e80000000400 */
[----:B------:R1:W-:Y:S04]  /*12540*/  STS.U16 [R14+0xf800], R6 ;  /* 0x00f800060e007388 */ /* 0x0003e80000000400 */
[----:B------:R1:W-:Y:S04]  /*12550*/  STS.U16 [R14+0xf900], R5 ;  /* 0x00f900050e007388 */ /* 0x0003e80000000400 */
[----:B0-----:R-:W2:Y:S04]  /*12560*/  LDL.LU R26, [R1+0x2a8] ;  /* 0x0002a800011a7983 */ /* 0x001ea80000300800 */
[----:B-1----:R-:W2:Y:S04]  /*12570*/  LDL.LU R6, [R1+0x2ac] ;  /* 0x0002ac0001067983 */ /* 0x002ea80000300800 */
[----:B------:R-:W2:Y:S04]  /*12580*/  LDL.LU R14, [R1+0x3c18] ;  /* 0x003c1800010e7983 */ /* 0x000ea80000300800 */
[----:B------:R-:W3:Y:S04]  /*12590*/  LDL.LU R5, [R1+0x2e8] ;  /* 0x0002e80001057983 */ /* 0x000ee80000300800 */
[----:B--2---:R0:W-:Y:S04]  /*125a0*/  STS.U16 [R14+0xa00], R2 ;  /* 0x000a00020e007388 */ /* 0x0041e80000000400 */
[----:B---3--:R1:W-:Y:S04]  /*125b0*/  STS.U16 [R14+0xb00], R3 ;  /* 0x000b00030e007388 */ /* 0x0083e80000000400 */
[----:B----4-:R2:W-:Y:S04]  /*125c0*/  STS.U16 [R14+0x1a00], R4 ;  /* 0x001a00040e007388 */ /* 0x0105e80000000400 */
[----:B0-----:R-:W3:Y:S04]  /*125d0*/  LDL.LU R2, [R1+0x3c14] ;  /* 0x003c140001027983 */ /* 0x001ee80000300800 */
[----:B-1----:R-:W4:Y:S04]  /*125e0*/  LDL.LU R3, [R1+0x3c10] ;  /* 0x003c100001037983 */ /* 0x002f280000300800 */
[----:B--2---:R-:W2:Y:S04]  /*125f0*/  LDL.LU R4, [R1+0x3c0c] ;  /* 0x003c0c0001047983 */ /* 0x004ea80000300800 */
[----:B-----5:R0:W-:Y:S04]  /*12600*/  STS.U16 [R14+0x1b00], R22 ;  /* 0x001b00160e007388 */ /* 0x0201e80000000400 */
[----:B------:R1:W-:Y:S04]  /*12610*/  STS.U16 [R14+0x2a00], R24 ;  /* 0x002a00180e007388 */ /* 0x0003e80000000400 */
[----:B------:R-:W-:Y:S04]  /*12620*/  STS.U16 [R14+0x2b00], R5 ;  /* 0x002b00050e007388 */ /* 0x000fe80000000400 */
[----:B0-----:R-:W5:Y:S04]  /*12630*/  LDL.LU R22, [R1+0x3c08] ;  /* 0x003c080001167983 */ /* 0x001f680000300800 */
[----:B-1----:R-:W2:Y:S04]  /*12640*/  LDL.LU R24, [R1+0x3c04] ;  /* 0x003c040001187983 */ /* 0x002ea80000300800 */
        /* <DEDUP_REMOVED lines=16> */
[----:B------:R1:W-:Y:S04]  /*12750*/  STS.U16 [R14+0xba00], R19 ;  /* 0x00ba00130e007388 */ /* 0x0003e80000000400 */
[----:B0-----:R-:W4:Y:S04]  /*12760*/  LDL.LU R29, [R1+0x364] ;  /* 0x00036400011d7983 */ /* 0x001f280000300800 */
[----:B------:R0:W-:Y:S04]  /*12770*/  STS.U16 [R14+0xbb00], R17 ;  /* 0x00bb00110e007388 */ /* 0x0001e80000000400 */
[----:B-1----:R-:W4:Y:S04]  /*12780*/  LDL.LU R19, [R1+0x360] ;  /* 0x0003600001137983 */ /* 0x002f280000300800 */
        /* <DEDUP_REMOVED lines=23> */
[----:B------:R-:W4:Y:S01]  /*12900*/  LDL.LU R21, [R1+0x3c] ;  /* 0x00003c0001157983 */ /* 0x000f220000300800 */
[----:B---3--:R-:W-:-:S03]  /*12910*/  LOP3.LUT R27, R2, 0x60, RZ, 0x3c, !PT ;  /* 0x00000060021b7812 */ /* 0x008fc600078e3cff */
[----:B--2---:R0:W-:Y:S04]  /*12920*/  STS.U16 [R14+0xea00], R24 ;  /* 0x00ea00180e007388 */ /* 0x0041e80000000400 */
[----:B-----5:R1:W-:Y:S04]  /*12930*/  STS.U16 [R14+0xeb00], R22 ;  /* 0x00eb00160e007388 */ /* 0x0203e80000000400 */
[----:B------:R2:W-:Y:S04]  /*12940*/  STS.U16 [R14+0xfa00], R4 ;  /* 0x00fa00040e007388 */ /* 0x0005e80000000400 */
[----:B0-----:R-:W3:Y:S04]  /*12950*/  LDL.LU R24, [R1+0x224] ;  /* 0x0002240001187983 */ /* 0x001ee80000300800 */
[----:B-1----:R-:W5:Y:S04]  /*12960*/  LDL.LU R22, [R1+0x260] ;  /* 0x0002600001167983 */ /* 0x002f680000300800 */
[----:B--2---:R-:W2:Y:S04]  /*12970*/  LDL.LU R4, [R1+0x264] ;  /* 0x0002640001047983 */ /* 0x004ea80000300800 */
[----:B----4-:R0:W-:Y:S04]  /*12980*/  STS.U16 [R14+0xfb00], R3 ;  /* 0x00fb00030e007388 */ /* 0x0101e80000000400 */
[----:B0-----:R-:W4:Y:S04]  /*12990*/  LDL.LU R14, [R1+0x3c00] ;  /* 0x003c0000010e7983 */ /* 0x001f280000300800 */
[----:B------:R-:W2:Y:S04]  /*129a0*/  LDL.LU R3, [R1+0x2a0] ;  /* 0x0002a00001037983 */ /* 0x000ea80000300800 */
[----:B------:R0:W-:Y:S04]  /*129b0*/  STS.U16 [R27+0xc00], R29 ;  /* 0x000c001d1b007388 */ /* 0x0001e80000000400 */
        /* <DEDUP_REMOVED lines=13> */
[----:B--2---:R-:W-:Y:S04]  /*12a90*/  STS.U16 [R27+0x3d00], R3 ;  /* 0x003d00031b007388 */ /* 0x004fe80000000400 */
[----:B------:R-:W-:Y:S04]  /*12aa0*/  STS.U16 [R27+0x4c00], R4 ;  /* 0x004c00041b007388 */ /* 0x000fe80000000400 */
[----:B-----5:R-:W-:Y:S04]  /*12ab0*/  STS.U16 [R27+0x4d00], R22 ;  /* 0x004d00161b007388 */ /* 0x020fe80000000400 */
[----:B---3--:R-:W-:Y:S04]  /*12ac0*/  STS.U16 [R27+0x5c00], R24 ;  /* 0x005c00181b007388 */ /* 0x008fe80000000400 */
        /* <DEDUP_REMOVED lines=13> */
[----:B------:R1:W-:Y:S04]  /*12ba0*/  STS.U16 [R27+0xcc00], R23 ;  /* 0x00cc00171b007388 */ /* 0x0003e80000000400 */
[----:B------:R2:W-:Y:S04]  /*12bb0*/  STS.U16 [R27+0xcd00], R21 ;  /* 0x00cd00151b007388 */ /* 0x0005e80000000400 */
[----:B0-----:R-:W3:Y:S04]  /*12bc0*/  LDL.LU R25, [R1+0x35c] ;  /* 0x00035c0001197983 */ /* 0x001ee80000300800 */
[----:B-1----:R-:W5:Y:S04]  /*12bd0*/  LDL.LU R23, [R1+0x358] ;  /* 0x0003580001177983 */ /* 0x002f680000300800 */
[----:B--2---:R-:W2:Y:S04]  /*12be0*/  LDL.LU R21, [R1+0x31c] ;  /* 0x00031c0001157983 */ /* 0x004ea80000300800 */
[----:B----4-:R0:W-:Y:S04]  /*12bf0*/  STS.U16 [R27+0xdc00], R0 ;  /* 0x00dc00001b007388 */ /* 0x0101e80000000400 */
        /* <DEDUP_REMOVED lines=13> */
[----:B0-----:R-:W4:Y:S04]  /*12cd0*/  LDL.LU R20, [R1+0x25c] ;  /* 0x00025c0001147983 */ /* 0x001f280000300800 */
[----:B-1----:R-:W4:Y:S04]  /*12ce0*/  LDL.LU R18, [R1+0x298] ;  /* 0x0002980001127983 */ /* 0x002f280000300800 */
[----:B------:R-:W4:Y:S01]  /*12cf0*/  LDL.LU R10, [R1+0xdc] ;  /* 0x0000dc00010a7983 */ /* 0x000f220000300800 */
[----:B------:R-:W-:-:S03]  /*12d00*/  LOP3.LUT R4, R2, 0x70, RZ, 0x3c, !PT ;  /* 0x0000007002047812 */ /* 0x000fc600078e3cff */
        /* <DEDUP_REMOVED lines=11> */
[----:B------:R-:W4:Y:S04]  /*12dc0*/  LDL.LU R19, [R1+0x2dc] ;  /* 0x0002dc0001137983 */ /* 0x000f280000300800 */
[----:B---3--:R0:W-:Y:S04]  /*12dd0*/  STS.U16 [R4+0xe00], R25 ;  /* 0x000e001904007388 */ /* 0x0081e80000000400 */
[----:B-----5:R1:W-:Y:S04]  /*12de0*/  STS.U16 [R4+0xf00], R23 ;  /* 0x000f001704007388 */ /* 0x0203e80000000400 */
[----:B--2---:R2:W-:Y:S04]  /*12df0*/  STS.U16 [R4+0x1e00], R21 ;  /* 0x001e001504007388 */ /* 0x0045e80000000400 */
[----:B0-----:R-:W3:Y:S04]  /*12e00*/  LDL.LU R25, [R1+0x3bdc] ;  /* 0x003bdc0001197983 */ /* 0x001ee80000300800 */
[----:B-1----:R-:W5:Y:S04]  /*12e10*/  LDL.LU R23, [R1+0x3bd8] ;  /* 0x003bd80001177983 */ /* 0x002f680000300800 */
[----:B--2---:R-:W2:Y:S04]  /*12e20*/  LDL.LU R21, [R1+0x3bd4] ;  /* 0x003bd40001157983 */ /* 0x004ea80000300800 */
[----:B----4-:R0:W-:Y:S04]  /*12e30*/  STS.U16 [R4+0x1f00], R0 ;  /* 0x001f000004007388 */ /* 0x0101e80000000400 */
[----:B0-----:R-:W4:Y:S04]  /*12e40*/  LDL.LU R0, [R1+0x3bd0] ;  /* 0x003bd00001007983 */ /* 0x001f280000300800 */
        /* <DEDUP_REMOVED lines=11> */
[----:B------:R1:W-:Y:S04]  /*12f00*/  STS.U16 [R4+0x7f00], R28 ;  /* 0x007f001c04007388 */ /* 0x0003e80000000400 */
[----:B0-----:R-:W3:Y:S04]  /*12f10*/  LDL R3, [R1+0x1064] ;  /* 0x0010640001037983 */ /* 0x001ee80000100800 */
[----:B-1----:R-:W3:Y:S04]  /*12f20*/  LDL R28, [R1+0x3b4] ;  /* 0x0003b400011c7983 */ /* 0x002ee80000100800 */
[----:B------:R-:W-:Y:S04]  /*12f30*/  STS.U16 [R4+0x8e00], R7 ;  /* 0x008e000704007388 */ /* 0x000fe80000000400 */
[----:B----4-:R0:W-:Y:S04]  /*12f40*/  STS.U16 [R4+0x8f00], R0 ;  /* 0x008f000004007388 */ /* 0x0101e80000000400 */
[----:B0-----:R-:W4:Y:S04]  /*12f50*/  LDL R0, [R1+0x394] ;  /* 0x0003940001007983 */ /* 0x001f280000100800 */
        /* <DEDUP_REMOVED lines=8> */
[----:B0-----:R-:W4:Y:S04]  /*12fe0*/  LDL R2, [R1+0x1060] ;  /* 0x0010600001027983 */ /* 0x001f280000100800 */
[----:B--2---:R-:W-:Y:S04]  /*12ff0*/  STS.U16 [R4+0xde00], R21 ;  /* 0x00de001504007388 */ /* 0x004fe80000000400 */
[----:B-----5:R-:W-:Y:S04]  /*13000*/  STS.U16 [R4+0xdf00], R23 ;  /* 0x00df001704007388 */ /* 0x020fe80000000400 */
[----:B---3--:R-:W-:Y:S04]  /*13010*/  STS.U16 [R4+0xee00], R25 ;  /* 0x00ee001904007388 */ /* 0x008fe80000000400 */
[----:B------:R-:W-:Y:S04]  /*13020*/  STS.U16 [R4+0xef00], R27 ;  /* 0x00ef001b04007388 */ /* 0x000fe80000000400 */
[----:B------:R-:W-:Y:S04]  /*13030*/  STS.U16 [R4+0xfe00], R29 ;  /* 0x00fe001d04007388 */ /* 0x000fe80000000400 */
[----:B------:R-:W-:Y:S04]  /*13040*/  STS.U16 [R4+0xff00], R14 ;  /* 0x00ff000e04007388 */ /* 0x000fe80000000400 */
[----:B------:R-:W-:Y:S06]  /*13050*/  BAR.SYNC.DEFER_BLOCKING 0x0 ;  /* 0x0000000000007b1d */ /* 0x000fec0000010000 */
[----:B------:R-:W-:Y:S04]  /*13060*/  LDSM.16.MT88.4 R12, [R3+0x10000] ;  /* 0x01000000030c783b */ /* 0x000fe80000004200 */
[----:B------:R-:W0:Y:S04]  /*13070*/  LDSM.16.M88.4 R16, [R28+0x4000] ;  /* 0x004000001c10783b */ /* 0x000e280000000200 */
[----:B------:R-:W1:Y:S04]  /*13080*/  LDSM.16.M88.4 R4, [R28+0x8000] ;  /* 0x008000001c04783b */ /* 0x000e680000000200 */
[----:B------:R-:W2:Y:S04]  /*13090*/  LDSM.16.M88.4 R24, [R28+0xc000] ;  /* 0x00c000001c18783b */ /* 0x000ea80000000200 */
[----:B------:R-:W-:Y:S04]  /*130a0*/  LDSM.16.M88.4 R20, [R28] ;  /* 0x000000001c14783b */ /* 0x000fe80000000200 */
[----:B0-----:R-:W-:Y:S04]  /*130b0*/  STL [R1+0x3b90], R18 ;  /* 0x003b901201007387 */ /* 0x001fe80000100800 */
[----:B------:R-:W-:Y:S04]  /*130c0*/  STL [R1+0x3b8c], R19 ;  /* 0x003b8c1301007387 */ /* 0x000fe80000100800 */
[----:B-1----:R-:W-:Y:S04]  /*130d0*/  STL [R1+0x3b3c], R6 ;  /* 0x003b3c0601007387 */ /* 0x002fe80000100800 */
[----:B------:R-:W-:Y:S04]  /*130e0*/  STL [R1+0x3b38], R7 ;  /* 0x003b380701007387 */ /* 0x000fe80000100800 */
[----:B------:R-:W-:Y:S04]  /*130f0*/  STL [R1+0x38d0], R28 ;  /* 0x0038d01c01007387 */ /* 0x000fe80000100800 */
[----:B------:R-:W-:Y:S04]  /*13100*/  STL.64 [R1+0x10], R12 ;  /* 0x0000100c01007387 */ /* 0x000fe80000100a00 */
[----:B------:R-:W-:Y:S04]  /*13110*/  STL.64 [R1+0x18], R14 ;  /* 0x0000180e01007387 */ /* 0x000fe80000100a00 */
[----:B--2---:R-:W-:Y:S04]  /*13120*/  STL.64 [R1+0x30], R24 ;  /* 0x0000301801007387 */ /* 0x004fe80000100a00 */
[----:B------:R-:W-:Y:S04]  /*13130*/  STL.64 [R1+0x38], R26 ;  /* 0x0000381a01007387 */ /* 0x000fe80000100a00 */
[----:B------:R-:W-:Y:S04]  /*13140*/  STL.64 [R1+0x3bc8], R24 ;  /* 0x003bc81801007387 */ /* 0x000fe80000100a00 */
[----:B----4-:R-:W0:Y:S04]  /*13150*/  LDSM.16.MT88.4 R8, [R0+0x10000] ;  /* 0x010000000008783b */ /* 0x010e280000004200 */
[----:B------:R-:W1:Y:S01]  /*13160*/  LDSM.16.MT88.4 R12, [R2+0x10000] ;  /* 0x01000000020c783b */ /* 0x000e620000004200 */
[C---:B0-----:R-:W-:Y:S03]  /*13170*/  HMMA.16816.F32.BF16 R24, R8.reuse, R20, RZ ;  /* 0x000000140818723c */ /* 0x041fe600000418ff */
[----:B-1----:R-:W-:Y:S04]  /*13180*/  STL.64 [R1+0x3bb8], R14 ;  /* 0x003bb80e01007387 */ /* 0x002fe80000100a00 */
[----:B------:R0:W-:Y:S04]  /*13190*/  STL.64 [R1+0x3bb0], R12 ;  /* 0x003bb00c01007387 */ /* 0x0001e80000100a00 */
[----:B0-----:R-:W2:Y:S11]  /*131a0*/  LDL R13, [R1+0x105c] ;  /* 0x00105c00010d7983 */ /* 0x001eb60000100800 */
[----:B------:R-:W-:Y:S01]  /*131b0*/  @!UPT UIADD3 URZ, URZ, URZ, URZ ;  /* 0x0000003f3f3ff290 */ /* 0x000fe2000fffe03f */
[----:B------:R-:W-:Y:S04]  /*131c0*/  STL.64 [R1+0x100], R24 ;  /* 0x0001001801007387 */ /* 0x000fe80000100a00 */
[----:B------:R0:W-:Y:S02]  /*131d0*/  STL.64 [R1+0x108], R26 ;  /* 0x0001081a01007387 */ /* 0x0001e40000100a00 */
[C---:B0-----:R-:W-:Y:S02]  /*131e0*/  HMMA.16816.F32.BF16 R24, R8.reuse, R16, RZ ;  /* 0x000000100818723c */ /* 0x041fe400000418ff */
[----:B------:R0:W-:Y:S04]  /*131f0*/  STL.64 [R1+0x3bc0], R16 ;  /* 0x003bc01001007387 */ /* 0x0001e80000100a00 */
[----:B0-----:R-:W3:Y:S04]  /*13200*/  LDL.LU.64 R16, [R1+0x10] ;  /* 0x0000100001107983 */ /* 0x001ee80000300a00 */
[----:B------:R-:W3:Y:S11]  /*13210*/  LDL.LU.64 R18, [R1+0x18] ;  /* 0x0000180001127983 */ /* 0x000ef60000300a00 */
[----:B------:R-:W-:Y:S03]  /*13220*/  @!UPT UIADD3 URZ, URZ, URZ, URZ ;  /* 0x0000003f3f3ff290 */ /* 0x000fe6000fffe03f */
[----:B------:R-:W-:Y:S01]  /*13230*/  IMAD.MOV.U32 R6, RZ, RZ, R24 ;  /* 0x000000ffff067224 */ /* 0x000fe200078e0018 */
[----:B------:R-:W-:Y:S01]  /*13240*/  MOV R7, R25 ;  /* 0x0000001900077202 */ /* 0x000fe20000000f00 */
[----:B------:R-:W-:Y:S01]  /*13250*/  IMAD.MOV.U32 R28, RZ, RZ, R27 ;  /* 0x000000ffff1c7224 */ /* 0x000fe200078e001b */
[----:B------:R-:W-:Y:S02]  /*13260*/  MOV R29, R26 ;  /* 0x0000001a001d7202 */ /* 0x000fe40000000f00 */
[C---:B------:R-:W-:Y:S02]  /*13270*/  HMMA.16816.F32.BF16 R24, R8.reuse, R4, RZ ;  /* 0x000000040818723c */ /* 0x040fe400000418ff */
[----:B------:R-:W-:Y:S04]  /*13280*/  STL [R1+0x3b4c], R28 ;  /* 0x003b4c1c01007387 */ /* 0x000fe80000100800 */
[----:B------:R-:W-:Y:S04]  /*13290*/  STL [R1+0x3b48], R29 ;  /* 0x003b481d01007387 */ /* 0x000fe80000100800 */
[----:B------:R-:W-:Y:S04]  /*132a0*/  STL [R1+0x3b44], R7 ;  /* 0x003b440701007387 */ /* 0x000fe80000100800 */
[----:B------:R-:W-:Y:S09]  /*132b0*/  STL [R1+0x3b40], R6 ;  /* 0x003b400601007387 */ /* 0x000ff20000100800 */
[----:B------:R0:W-:Y:S04]  /*132c0*/  STL.64 [R1+0xe0], R24 ;  /* 0x0000e01801007387 */ /* 0x0001e80000100a00 */
[----:B------:R1:W-:Y:S04]  /*132d0*/  STL.64 [R1+0xe8], R26 ;  /* 0x0000e81a01007387 */ /* 0x0003e80000100a00 */
[----:B0-----:R-:W1:Y:S02]  /*132e0*/  LDL.LU.64 R24, [R1+0x3bc8] ;  /* 0x003bc80001187983 */ /* 0x001e640000300a00 */
[----:B-1----:R-:W-:Y:S02]  /*132f0*/  HMMA.16816.F32.BF16 R24, R8, R24, RZ ;  /* 0x000000180818723c */ /* 0x002fe400000418ff */
[----:B--2---:R-:W0:Y:S11]  /*13300*/  LDSM.16.MT88.4 R8, [R13+0x10000] ;  /* 0x010000000d08783b */ /* 0x004e360000004200 */
[----:B------:R-:W-:Y:S11]  /*13310*/  @!UPT UIADD3 URZ, URZ, URZ, URZ ;  /* 0x0000003f3f3ff290 */ /* 0x000ff6000fffe03f */
[----:B------:R-:W-:Y:S01]  /*13320*/  MOV R28, R24 ;  /* 0x00000018001c7202 */ /* 0x000fe20000000f00 */
[----:B------:R-:W-:Y:S01]  /*13330*/  IMAD.MOV.U32 R7, RZ, RZ, R26 ;  /* 0x000000ffff077224 */ /* 0x000fe200078e001a */
[----:B------:R-:W-:Y:S02]  /*13340*/  MOV R29, R25 ;  /* 0x00000019001d7202 */ /* 0x000fe40000000f00 */
[----:B------:R-:W-:Y:S01]  /*13350*/  MOV R6, R27 ;  /* 0x0000001b00067202 */ /* 0x000fe20000000f00 */
[----:B------:R-:W-:Y:S04]  /*13360*/  STL [R1+0x3b5c], R28 ;  /* 0x003b5c1c01007387 */ /* 0x000fe80000100800 */
[----:B------:R-:W-:Y:S04]  /*13370*/  STL [R1+0x3b58], R29 ;  /* 0x003b581d01007387 */ /* 0x000fe80000100800 */
[----:B------:R-:W-:Y:S01]  /*13380*/  STL [R1+0x3b54], R7 ;  /* 0x003b540701007387 */ /* 0x000fe20000100800 */
[----:B---3--:R-:W-:Y:S03]  /*13390*/  HMMA.16816.F32.BF16 R24, R16, R20, RZ ;  /* 0x000000141018723c */ /* 0x008fe600000418ff */
[----:B------:R-:W-:Y:S04]  /*133a0*/  STL [R1+0x3b50], R6 ;  /* 0x003b500601007387 */ /* 0x000fe80000100800 */
[----:B0-----:R-:W-:Y:S04]  /*133b0*/  STL.64 [R1+0x3ba0], R10 ;  /* 0x003ba00a01007387 */ /* 0x001fe80000100a00 */
[----:B------:R0:W-:Y:S02]  /*133c0*/  STL.64 [R1+0x3b98], R8 ;  /* 0x003b980801007387 */ /* 0x0001e40000100a00 */
[----:B0-----:R-:W-:Y:S01]  /*133d0*/  MOV R8, R16 ;  /* 0x0000001000087202 */ /* 0x001fe20000000f00 */
[----:B------:R-:W-:-:S02]  /*133e0*/  IMAD.MOV.U32 R9, RZ, RZ, R17 ;  /* 0x000000ffff097224 */ /* 0x000fc400078e0011 */
[----:B------:R-:W2:Y:S08]  /*133f0*/  LDL.LU.64 R16, [R1+0x3bc0] ;  /* 0x003bc00001107983 */ /* 0x000eb00000300a00 */
[----:B------:R-:W-:Y:S01]  /*13400*/  IMAD.MOV.U32 R29, RZ, RZ, R24 ;  /* 0x000000ffff1d7224 */ /* 0x000fe200078e0018 */
[----:B------:R-:W-:Y:S01]  /*13410*/  MOV R7, R25 ;  /* 0x0000001900077202 */ /* 0x000fe20000000f00 */
[----:B------:R-:W-:Y:S01]  /*13420*/  STL [R1+0xbc], R27 ;  /* 0x0000bc1b01007387 */ /* 0x000fe20000100800 */
[----:B------:R-:W-:-:S03]  /*13430*/  MOV R6, R26 ;  /* 0x0000001a00067202 */ /* 0x000fc60000000f00 */
[----:B------:R-:W0:Y:S04]  /*13440*/  LDSM.16.MT88.4 R24, [R0+0x10800] ;  /* 0x010800000018783b */ /* 0x000e280000004200 */
[----:B------:R-:W-:Y:S04]  /*13450*/  STL [R1+0x3b68], R6 ;  /* 0x003b680601007387 */ /* 0x000fe80000100800 */
[----:B------:R-:W-:Y:S04]  /*13460*/  STL [R1+0x3b64], R7 ;  /* 0x003b640701007387 */ /* 0x000fe80000100800 */
[----:B------:R-:W-:Y:S04]  /*13470*/  STL [R1+0x3b60], R29 ;  /* 0x003b601d01007387 */ /* 0x000fe80000100800 */
[----:B------:R-:W-:Y:S04]  /*13480*/  STL [R1+0x3a54], R0 ;  /* 0x003a540001007387 */ /* 0x000fe80000100800 */
[----:B0-----:R-:W-:Y:S04]  /*13490*/  STL.64 [R1+0x20], R24 ;  /* 0x0000201801007387 */ /* 0x001fe80000100a00 */
[----:B------:R-:W-:Y:S04]  /*134a0*/  STL.64 [R1+0x28], R26 ;  /* 0x0000281a01007387 */ /* 0x000fe80000100a00 */
[----:B------:R-:W0:Y:S01]  /*134b0*/  LDSM.16.MT88.4 R24, [R3+0x10800] ;  /* 0x010800000318783b */ /* 0x000e220000004200 */
[----:B------:R-:W-:-:S02]  /*134c0*/  MOV R11, R13 ;  /* 0x0000000d000b7202 */ /* 0x000fc40000000f00 */
[----:B------:R-:W-:Y:S02]  /*134d0*/  MOV R12, R19 ;  /* 0x00000013000c7202 */ /* 0x000fe40000000f00 */
[----:B------:R-:W-:Y:S01]  /*134e0*/  MOV R10, R18 ;  /* 0x00000012000a7202 */ /* 0x000fe20000000f00 */
[----:B0-----:R-:W-:Y:S01]  /*134f0*/  STL.64 [R1+0x8], R26 ;  /* 0x0000081a01007387 */ /* 0x001fe20000100a00 */
[----:B------:R-:W-:Y:S01]  /*13500*/  IMAD.MOV.U32 R18, RZ, RZ, R24 ;  /* 0x000000ffff127224 */ /* 0x000fe200078e0018 */
[----:B------:R-:W-:Y:S02]  /*13510*/  MOV R19, R25 ;  /* 0x0000001900137202 */ /* 0x000fe40000000f00 */
[----:B------:R0:W-:Y:S04]  /*13520*/  STL [R1+0x3ba8], R11 ;  /* 0x003ba80b01007387 */ /* 0x0001e80000100800 */
[----:B------:R-:W1:Y:S01]  /*13530*/  LDSM.16.MT88.4 R24, [R2+0x10800] ;  /* 0x010800000218783b */ /* 0x000e620000004200 */
[----:B0-----:R-:W-:-:S03]  /*13540*/  IMAD.MOV.U32 R11, RZ, RZ, R12 ;  /* 0x000000ffff0b7224 */ /* 0x001fc600078e000c */
[----:B------:R-:W-:Y:S04]  /*13550*/  STL [R1+0x3a28], R3 ;  /* 0x003a280301007387 */ /* 0x000fe80000100800 */
[C---:B--2---:R-:W-:Y:S11]  /*13560*/  HMMA.16816.F32.BF16 R12, R8.reuse, R16, RZ ;  /* 0x00000010080c723c */ /* 0x044ff600000418ff */
[----:B------:R-:W-:Y:S11]  /*13570*/  @!UPT UIADD3 URZ, URZ, URZ, URZ ;  /* 0x0000003f3f3ff290 */ /* 0x000ff6000fffe03f */
[----:B------:R-:W-:Y:S02]  /*13580*/  @!UPT UIADD3 URZ, URZ, URZ, URZ ;  /* 0x0000003f3f3ff290 */ /* 0x000fe4000fffe03f */
[----:B------:R-:W-:Y:S01]  /*13590*/  MOV R28, R15 ;  /* 0x0000000f001c7202 */ /* 0x000fe20000000f00 */
[----:B------:R-:W-:Y:S01]  /*135a0*/  IMAD.MOV.U32 R29, RZ, RZ, R14 ;  /* 0x000000ffff1d7224 */ /* 0x000fe200078e000e */
[----:B------:R-:W-:Y:S02]  /*135b0*/  MOV R7, R13 ;  /* 0x0000000d00077202 */ /* 0x000fe40000000f00 */
[----:B------:R-:W-:Y:S01]  /*135c0*/  MOV R6, R12 ;  /* 0x0000000c00067202 */ /* 0x000fe20000000f00 */
[----:B------:R-:W-:Y:S04]  /*135d0*/  STL [R1+0x3b78], R28 ;  /* 0x003b781c01007387 */ /* 0x000fe80000100800 */
[----:B------:R-:W-:Y:S04]  /*135e0*/  STL [R1+0x3b74], R29 ;  /* 0x003b741d01007387 */ /* 0x000fe80000100800 */
[----:B------:R-:W-:Y:S04]  /*135f0*/  STL [R1+0x3b70], R7 ;  /* 0x003b700701007387 */ /* 0x000fe80000100800 */
[----:B------:R-:W-:Y:S04]  /*13600*/  STL [R1+0x3b6c], R6 ;  /* 0x003b6c0601007387 */ /* 0x000fe80000100800 */
[----:B-1----:R-:W-:Y:S04]  /*13610*/  STL.64 [R1+0x3a90], R26 ;  /* 0x003a901a01007387 */ /* 0x002fe80000100a00 */
[----:B------:R0:W-:Y:S04]  /*13620*/  STL.64 [R1+0x3a88], R24 ;  /* 0x003a881801007387 */ /* 0x0001e80000100a00 */
[----:B0-----:R-:W2:Y:S01]  /*13630*/  LDL.LU.64 R24, [R1+0x30] ;  /* 0x0000300001187983 */ /* 0x001ea20000300a00 */
[C---:B------:R-:W-:Y:S11]  /*13640*/  HMMA.16816.F32.BF16 R12, R8.reuse, R4, RZ ;  /* 0x00000004080c723c */ /* 0x040ff600000418ff */
[----:B------:R-:W-:Y:S11]  /*13650*/  @!UPT UIADD3 URZ, URZ, URZ, URZ ;  /* 0x0000003f3f3ff290 */ /* 0x000ff6000fffe03f */
[----:B------:R-:W-:Y:S01]  /*13660*/  @!UPT UIADD3 URZ, URZ, URZ, URZ ;  /* 0x0000003f3f3ff290 */ /* 0x000fe2000fffe03f */
[----:B------:R-:W-:Y:S04]  /*13670*/  STL.64 [R1+0x90], R12 ;  /* 0x0000900c01007387 */ /* 0x000fe80000100a00 */
[----:B------:R0:W-:Y:S04]  /*13680*/  STL.64 [R1+0x98], R14 ;  /* 0x0000980e01007387 */ /* 0x0001e80000100a00 */
[----:B0-----:R-:W3:Y:S04]  /*13690*/  LDL.LU.64 R14, [R1+0x3bb8] ;  /* 0x003bb800010e7983 */ /* 0x001ee80000300a00 */
[----:B------:R-:W3:Y:S01]  /*136a0*/  LDL.LU.64 R12, [R1+0x3bb0] ;  /* 0x003bb000010c7983 */ /* 0x000ee20000300a00 */
[----:B--2---:R-:W-:Y:S11]  /*136b0*/  HMMA.16816.F32.BF16 R8, R8, R24, RZ ;  /* 0x000000180808723c */ /* 0x004ff600000418ff */
        /* <DEDUP_REMOVED lines=10> */
[----:B------:R-:W2:Y:S01]  /*13760*/  LDL R2, [R1+0x1058] ;  /* 0x0010580001027983 */ /* 0x000ea20000100800 */
[C---:B---3--:R-:W-:Y:S03]  /*13770*/  HMMA.16816.F32.BF16 R8, R12.reuse, R20, RZ ;  /* 0x000000140c08723c */ /* 0x048fe600000418ff */
[----:B--2---:R-:W-:Y:S11]  /*13780*/  STL [R1+0x3a50], R2 ;  /* 0x003a500201007387 */ /* 0x004ff60000100800 */
[----:B------:R-:W-:Y:S09]  /*13790*/  @!UPT UIADD3 URZ, URZ, URZ, URZ ;  /* 0x0000003f3f3ff290 */ /* 0x000ff2000fffe03f */
[----:B------:R-:W-:Y:S04]  /*137a0*/  STL.64 [R1+0x60], R8 ;  /* 0x0000600801007387 */ /* 0x000fe80000100a00 */
[----:B------:R0:W-:Y:S02]  /*137b0*/  STL.64 [R1+0x68], R10 ;  /* 0x0000680a01007387 */ /* 0x0001e40000100a00 */
[C---:B0-----:R-:W-:Y:S11]  /*137c0*/  HMMA.16816.F32.BF16 R8, R12.reuse, R16, RZ ;  /* 0x000000100c08723c */ /* 0x041ff600000418ff */
[----:B------:R-:W-:Y:S11]  /*137d0*/  @!UPT UIADD3 URZ, URZ, URZ, URZ ;  /* 0x0000003f3f3ff290 */ /* 0x000ff6000fffe03f */
[----:B------:R-:W-:Y:S02]  /*137e0*/  @!UPT UIADD3 URZ, URZ, URZ, URZ ;  /* 0x0000003f3f3ff290 */ /* 0x000fe4000fffe03f */
[----:B------:R-:W-:Y:S01]  /*137f0*/  IMAD.MOV.U32 R6, RZ, RZ, R8 ;  /* 0x000000ffff067224 */ /* 0x000fe200078e0008 */
[----:B------:R-:W-:Y:S01]  /*13800*/  MOV R7, R9 ;  /* 0x0000000900077202 */ /* 0x000fe20000000f00 */
[----:B------:R-:W-:Y:S01]  /*13810*/  IMAD.MOV.U32 R28, RZ, RZ, R11 ;  /* 0x000000ffff1c7224 */ /* 0x000fe200078e000b */
[----:B------:R-:W-:Y:S02]  /*13820*/  MOV R29, R10 ;  /* 0x0000000a001d7202 */ /* 0x000fe40000000f00 */
[C---:B------:R-:W-:Y:S11]  /*13830*/  HMMA.16816.F32.BF16 R8, R12.reuse, R4, RZ ;  /* 0x000000040c08723c */ /* 0x040ff600000418ff */
[----:B------:R-:W-:Y:S11]  /*13840*/  @!UPT UIADD3 URZ, URZ, URZ, URZ ;  /* 0x0000003f3f3ff290 */ /* 0x000ff6000fffe03f */
[----:B------:R-:W-:Y:S01]  /*13850*/  @!UPT UIADD3 URZ, URZ, URZ, URZ ;  /* 0x0000003f3f3ff290 */ /* 0x000fe2000fffe03f */
[----:B------:R-:W-:Y:S04]  /*13860*/  STL.64 [R1+0x40], R8 ;  /* 0x0000400801007387 */ /* 0x000fe80000100a00 */
[----:B------:R0:W-:Y:S04]  /*13870*/  STL.64 [R1+0x48], R10 ;  /* 0x0000480a01007387 */ /* 0x0001e80000100a00 */
[----:B0-----:R-:W2:Y:S04]  /*13880*/  LDL.LU R11, [R1+0x3ba8] ;  /* 0x003ba800010b7983 */ /* 0x001ea80000300800 */
[----:B--2---:R-:W0:Y:S04]  /*13890*/  LDSM.16.MT88.4 R8, [R11+0x10800] ;  /* 0x010800000b08783b */ /* 0x004e280000004200 */
[----:B0-----:R-:W-:Y:S04]  /*138a0*/  STL.64 [R1+0x10], R8 ;  /* 0x0000100801007387 */ /* 0x001fe80000100a00 */
[----:B------:R0:W-:Y:S04]  /*138b0*/  STL.64 [R1+0x18], R10 ;  /* 0x0000180a01007387 */ /* 0x0001e80000100a00 */
[----:B0-----:R-:W2:Y:S04]  /*138c0*/  LDL.LU.64 R10, [R1+0x3ba0] ;  /* 0x003ba000010a7983 */ /* 0x001ea80000300a00 */
[----:B------:R-:W2:Y:S01]  /*138d0*/  LDL.LU.64 R8, [R1+0x3b98] ;  /* 0x003b980001087983 */ /* 0x000ea20000300a00 */
[----:B------:R-:W-:Y:S01]  /*138e0*/  HMMA.16816.F32.BF16 R12, R12, R24, RZ ;  /* 0x000000180c0c723c */ /* 0x000fe200000418ff */
[----:B------:R-:W-:-:S02]  /*138f0*/  MOV R3, R24 ;  /* 0x0000001800037202 */ /* 0x000fc40000000f00 */
[----:B------:R-:W-:Y:S11]  /*13900*/  MOV R2, R25 ;  /* 0x0000001900027202 */ /* 0x000ff60000000f00 */
[----:B------:R-:W-:Y:S09]  /*13910*/  @!UPT UIADD3 URZ, URZ, URZ, URZ ;  /* 0x0000003f3f3ff290 */ /* 0x000ff2000fffe03f */
[----:B------:R-:W-:Y:S04]  /*13920*/  STL [R1+0x3a64], R12 ;  /* 0x003a640c01007387 */ /* 0x000fe80000100800 */
[----:B------:R-:W-:Y:S04]  /*13930*/  STL [R1+0x3a60], R13 ;  /* 0x003a600d01007387 */ /* 0x000fe80000100800 */
[----:B------:R-:W-:Y:S04]  /*13940*/  STL [R1+0x3a5c], R14 ;  /* 0x003a5c0e01007387 */ /* 0x000fe80000100800 */
[----:B------:R-:W-:Y:S01]  /*13950*/  STL [R1+0x3a58], R15 ;  /* 0x003a580f01007387 */ /* 0x000fe20000100800 */
[----:B--2---:R-:W-:Y:S11]  /*13960*/  HMMA.16816.F32.BF16 R24, R8, R20, RZ ;  /* 0x000000140818723c */ /* 0x004ff600000418ff */
[----:B------:R-:W-:Y:S11]  /*13970*/  @!UPT UIADD3 URZ, URZ, URZ, URZ ;  /* 0x0000003f3f3ff290 */ /* 0x000ff6000fffe03f */
[----:B------:R-:W-:Y:S01]  /*13980*/  @!UPT UIADD3 URZ, URZ, URZ, URZ ;  /* 0x0000003f3f3ff290 */ /* 0x000fe2000fffe03f */
[----:B------:R0:W-:Y:S04]  /*13990*/  STL.64 [R1+0x80], R24 ;  /* 0x0000801801007387 */ /* 0x0001e80000100a00 */
[----:B------:R1:W-:Y:S01]  /*139a0*/  STL [R1+0x88], R26 ;  /* 0x0000881a01007387 */ /* 0x0003e20000100800 */
[----:B------:R-:W-:-:S03]  /*139b0*/  IMAD.MOV.U32 R0, RZ, RZ, R27 ;  /* 0x000000ffff007224 */ /* 0x000fc600078e001b */
[----:B------:R2:W-:Y:S01]  /*139c0*/  STL.64 [R1+0x3b20], R22 ;  /* 0x003b201601007387 */ /* 0x0005e20000100a00 */
[----:B0-----:R-:W-:-:S03]  /*139d0*/  MOV R24, R18 ;  /* 0x0000001200187202 */ /* 0x001fc60000000f00 */
[----:B------:R-:W3:Y:S01]  /*139e0*/  LDL.LU R18, [R1+0x3b90] ;  /* 0x003b900001127983 */ /* 0x000ee20000300800 */
[----:B------:R-:W-:-:S03]  /*139f0*/  MOV R25, R19 ;  /* 0x0000001300197202 */ /* 0x000fc60000000f00 */
[----:B------:R-:W3:Y:S04]  /*13a00*/  LDL.LU R19, [R1+0x3b8c] ;  /* 0x003b8c0001137983 */ /* 0x000ee80000300800 */
[----:B-1----:R-:W4:Y:S04]  /*13a10*/  LDL.LU R26, [R1+0x8] ;  /* 0x00000800011a7983 */ /* 0x002f280000300800 */
[----:B------:R-:W4:Y:S01]  /*13a20*/  LDL.LU R27, [R1+0xc] ;  /* 0x00000c00011b7983 */ /* 0x000f220000300800 */
[----:B--2---:R-:W-:Y:S11]  /*13a30*/  HMMA.16816.F32.BF16 R20, R8, R16, RZ ;  /* 0x000000100814723c */ /* 0x004ff600000418ff */
[----:B------:R-:W-:Y:S11]  /*13a40*/  @!UPT UIADD3 URZ, URZ, URZ, URZ ;  /* 0x0000003f3f3ff290 */ /* 0x000ff6000fffe03f */
[----:B------:R-:W-:Y:S02]  /*13a50*/  @!UPT UIADD3 URZ, URZ, URZ, URZ ;  /* 0x0000003f3f3ff290 */ /* 0x000fe4000fffe03f */
[----:B------:R-:W-:Y:S01]  /*13a60*/  MOV R14, R22 ;  /* 0x00000016000e7202 */ /* 0x000fe20000000f00 */
[----:B------:R-:W-:Y:S01]  /*13a70*/  IMAD.MOV.U32 R15, RZ, RZ, R23 ;  /* 0x000000ffff0f7224 */ /* 0x000fe200078e0017 */
[----:B------:R-:W-:Y:S01]  /*13a80*/  MOV R13, R21 ;  /* 0x00000015000d7202 */ /* 0x000fe20000000f00 */
[----:B------:R-:W-:Y:S01]  /*13a90*/  IMAD.MOV.U32 R12, RZ, RZ, R20 ;  /* 0x000000ffff0c7224 */ /* 0x000fe200078e0014 */
[----:B----4-:R-:W-:Y:S04]  /*13aa0*/  STL.64 [R1+0x3ae0], R26 ;  /* 0x003ae01a01007387 */ /* 0x010fe80000100a00 */
[----:B------:R-:W-:Y:S04]  /*13ab0*/  STL.64 [R1+0x3ad8], R24 ;  /* 0x003ad81801007387 */ /* 0x000fe80000100a00 */
[----:B---3--:R-:W-:Y:S04]  /*13ac0*/  STL.64 [R1+0x3b18], R18 ;  /* 0x003b181201007387 */ /* 0x008fe80000100a00 */
[----:B------:R0:W-:Y:S04]  /*13ad0*/  STL.64 [R1+0x3a70], R14 ;  /* 0x003a700e01007387 */ /* 0x0001e80000100a00 */
[----:B------:R1:W-:Y:S01]  /*13ae0*/  STL.64 [R1+0x3a68], R12 ;  /* 0x003a680c01007387 */ /* 0x0003e20000100a00 */
[----:B0-----:R-:W-:Y:S01]  /*13af0*/  IMAD.MOV.U32 R14, RZ, RZ, R29 ;  /* 0x000000ffff0e7224 */ /* 0x001fe200078e001d */
[----:B------:R-:W-:-:S02]  /*13b00*/  MOV R15, R28 ;  /* 0x0000001c000f7202 */ /* 0x000fc40000000f00 */
[----:B-1----:R-:W-:Y:S02]  /*13b10*/  MOV R12, R6 ;  /* 0x00000006000c7202 */ /* 0x002fe40000000f00 */
[----:B------:R-:W2:Y:S01]  /*13b20*/  LDL.LU R6, [R1+0x3b88] ;  /* 0x003b880001067983 */ /* 0x000ea20000300800 */
[----:B------:R-:W-:-:S03]  /*13b30*/  MOV R13, R7 ;  /* 0x00000007000d7202 */ /* 0x000fc60000000f00 */
[----:B------:R-:W3:Y:S04]  /*13b40*/  LDL.LU R7, [R1+0x3b84] ;  /* 0x003b840001077983 */ /* 0x000ee80000300800 */
[----:B------:R-:W4:Y:S04]  /*13b50*/  LDL.LU R29, [R1+0x3b80] ;  /* 0x003b8000011d7983 */ /* 0x000f280000300800 */
[----:B------:R-:W5:Y:S04]  /*13b60*/  LDL.LU R28, [R1+0x3b7c] ;  /* 0x003b7c00011c7983 */ /* 0x000f680000300800 */
[----:B------:R-:W-:Y:S04]  /*13b70*/  STL.64 [R1+0x3a80], R14 ;  /* 0x003a800e01007387 */ /* 0x000fe80000100a00 */
[----:B------:R0:W-:Y:S04]  /*13b80*/  STL.64 [R1+0x3a78], R12 ;  /* 0x003a780c01007387 */ /* 0x0001e80000100a00 */
[----:B0-----:R-:W2:Y:S04]  /*13b90*/  LDL.LU R12, [R1+0x60] ;  /* 0x00006000010c7983 */ /* 0x001ea80000300800 */
[----:B------:R-:W2:Y:S04]  /*13ba0*/  LDL.LU R13, [R1+0x64] ;  /* 0x00006400010d7983 */ /* 0x000ea80000300800 */
[----:B------:R-:W2:Y:S04]  /*13bb0*/  LDL.LU R14, [R1+0x68] ;  /* 0x00006800010e7983 */ /* 0x000ea80000300800 */
[----:B------:R-:W2:Y:S04]  /*13bc0*/  LDL.LU R15, [R1+0x6c] ;  /* 0x00006c00010f7983 */ /* 0x000ea80000300800 */
[----:B------:R-:W2:Y:S04]  /*13bd0*/  LDL.LU R24, [R1+0x20] ;  /* 0x0000200001187983 */ /* 0x000ea80000300800 */
[----:B------:R-:W2:Y:S04]  /*13be0*/  LDL.LU R25, [R1+0x24] ;  /* 0x0000240001197983 */ /* 0x000ea80000300800 */
[----:B------:R-:W2:Y:S04]  /*13bf0*/  LDL.LU R26, [R1+0x28] ;  /* 0x00002800011a7983 */ /* 0x000ea80000300800 */
[----:B------:R-:W2:Y:S04]  /*13c00*/  LDL.LU R27, [R1+0x2c] ;  /* 0x00002c00011b7983 */ /* 0x000ea80000300800 */
[----:B--2---:R-:W-:Y:S04]  /*13c10*/  STL.64 [R1+0x3b30], R26 ;  /* 0x003b301a01007387 */ /* 0x004fe80000100a00 */
[----:B------:R-:W-:Y:S04]  /*13c20*/  STL.64 [R1+0x3b28], R24 ;  /* 0x003b281801007387 */ /* 0x000fe80000100a00 */
[----:B------:R3:W-:Y:S04]  /*13c30*/  STL.64 [R1+0x3aa0], R14 ;  /* 0x003aa00e01007387 */ /* 0x0007e80000100a00 */
[----:B------:R5:W-:Y:S01]  /*13c40*/  STL.64 [R1+0x3a98], R12 ;  /* 0x003a980c01007387 */ /* 0x000be20000100a00 */
[----:B---3--:R-:W-:-:S02]  /*13c50*/  MOV R14, R7 ;  /* 0x00000007000e7202 */ /* 0x008fc40000000f00 */
[----:B------:R-:W-:Y:S02]  /*13c60*/  MOV R15, R6 ;  /* 0x00000006000f7202 */ /* 0x000fe40000000f00 */
[----:B-----5:R-:W-:Y:S01]  /*13c70*/  MOV R12, R28 ;  /* 0x0000001c000c7202 */ /* 0x020fe20000000f00 */
[----:B----4-:R-:W-:Y:S01]  /*13c80*/  IMAD.MOV.U32 R13, RZ, RZ, R29 ;  /* 0x000000ffff0d7224 */ /* 0x010fe200078e001d */
[----:B------:R-:W2:Y:S04]  /*13c90*/  LDL.LU R28, [R1+0x3b78] ;  /* 0x003b7800011c7983 */ /* 0x000ea80000300800 */
        /* <DEDUP_REMOVED lines=9> */
[----:B--2---:R3:W-:Y:S04]  /*13d30*/  STL.64 [R1+0x3ac0], R14 ;  /* 0x003ac00e01007387 */ /* 0x0047e80000100a00 */
[----:B------:R5:W-:Y:S01]  /*13d40*/  STL.64 [R1+0x3ab8], R12 ;  /* 0x003ab80c01007387 */ /* 0x000be20000100a00 */
[----:B---3--:R-:W-:Y:S01]  /*13d50*/  MOV R14, R29 ;  /* 0x0000001d000e7202 */ /* 0x008fe20000000f00 */
[----:B-----5:R-:W-:Y:S01]  /*13d60*/  IMAD.MOV.U32 R12, RZ, RZ, R6 ;  /* 0x000000ffff0c7224 */ /* 0x020fe200078e0006 */
[----:B----4-:R-:W-:Y:S01]  /*13d70*/  MOV R13, R7 ;  /* 0x00000007000d7202 */ /* 0x010fe20000000f00 */
[----:B------:R-:W2:Y:S04]  /*13d80*/  LDL.LU R6, [R1+0x3b68] ;  /* 0x003b680001067983 */ /* 0x000ea80000300800 */
[----:B------:R-:W3:Y:S04]  /*13d90*/  LDL.LU R7, [R1+0x3b64] ;  /* 0x003b640001077983 */ /* 0x000ee80000300800 */
[----:B------:R-:W4:Y:S01]  /*13da0*/  LDL.LU R29, [R1+0x3b60] ;  /* 0x003b6000011d7983 */ /* 0x000f220000300800 */
[----:B------:R-:W-:-:S03]  /*13db0*/  IMAD.MOV.U32 R15, RZ, RZ, R28 ;  /* 0x000000ffff0f7224 */ /* 0x000fc600078e001c */
[----:B------:R-:W5:Y:S04]  /*13dc0*/  LDL.LU R28, [R1+0x3b5c] ;  /* 0x003b5c00011c7983 */ /* 0x000f680000300800 */
[----:B------:R-:W5:Y:S04]  /*13dd0*/  LDL.LU R16, [R1+0x100] ;  /* 0x0001000001107983 */ /* 0x000f680000300800 */
[----:B------:R-:W5:Y:S04]  /*13de0*/  LDL.LU R17, [R1+0x104] ;  /* 0x0001040001117983 */ /* 0x000f680000300800 */
[----:B------:R-:W5:Y:S04]  /*13df0*/  LDL.LU R18, [R1+0x108] ;  /* 0x0001080001127983 */ /* 0x000f680000300800 */
[----:B------:R-:W5:Y:S04]  /*13e00*/  LDL.LU R19, [R1+0x10c] ;  /* 0x00010c0001137983 */ /* 0x000f680000300800 */
[----:B------:R2:W-:Y:S04]  /*13e10*/  STL.64 [R1+0x3ad0], R14 ;  /* 0x003ad00e01007387 */ /* 0x0005e80000100a00 */
[----:B------:R3:W-:Y:S01]  /*13e20*/  STL.64 [R1+0x3ac8], R12 ;  /* 0x003ac80c01007387 */ /* 0x0007e20000100a00 */
[----:B--2---:R-:W-:-:S02]  /*13e30*/  MOV R14, R6 ;  /* 0x00000006000e7202 */ /* 0x004fc40000000f00 */
[----:B---3--:R-:W-:Y:S01]  /*13e40*/  MOV R13, R7 ;  /* 0x00000007000d7202 */ /* 0x008fe20000000f00 */
[----:B----4-:R-:W-:Y:S02]  /*13e50*/  IMAD.MOV.U32 R12, RZ, RZ, R29 ;  /* 0x000000ffff0c7224 */ /* 0x010fe400078e001d */
[----:B------:R-:W2:Y:S04]  /*13e60*/  LDL.LU R29, [R1+0x3b58] ;  /* 0x003b5800011d7983 */ /* 0x000ea80000300800 */
[----:B------:R-:W3:Y:S04]  /*13e70*/  LDL.LU R7, [R1+0x3b54] ;  /* 0x003b540001077983 */ /* 0x000ee80000300800 */
[----:B------:R-:W4:Y:S04]  /*13e80*/  LDL.LU R6, [R1+0x3b50] ;  /* 0x003b500001067983 */ /* 0x000f280000300800 */
[----:B------:R-:W2:Y:S01]  /*13e90*/  LDL.LU R15, [R1+0xbc] ;  /* 0x0000bc00010f7983 */ /* 0x000ea20000300800 */
[----:B------:R-:W-:Y:S03]  /*13ea0*/  HMMA.16816.F32.BF16 R24, R8, R4, RZ ;  /* 0x000000040818723c */ /* 0x000fe600000418ff */
[----:B--2---:R3:W-:Y:S04]  /*13eb0*/  STL.64 [R1+0x3af0], R14 ;  /* 0x003af00e01007387 */ /* 0x0047e80000100a00 */
[----:B------:R5:W-:Y:S01]  /*13ec0*/  STL.64 [R1+0x3ae8], R12 ;  /* 0x003ae80c01007387 */ /* 0x000be20000100a00 */
[----:B---3--:R-:W-:Y:S01]  /*13ed0*/  MOV R14, R7 ;  /* 0x00000007000e7202 */ /* 0x008fe20000000f00 */
[----:B----4-:R-:W-:-:S02]  /*13ee0*/  IMAD.MOV.U32 R15, RZ, RZ, R6 ;  /* 0x000000ffff0f7224 */ /* 0x010fc400078e0006 */
[----:B-----5:R-:W-:Y:S01]  /*13ef0*/  IMAD.MOV.U32 R12, RZ, RZ, R28 ;  /* 0x000000ffff0c7224 */ /* 0x020fe200078e001c */
[----:B------:R-:W-:Y:S01]  /*13f00*/  MOV R13, R29 ;  /* 0x0000001d000d7202 */ /* 0x000fe20000000f00 */
        /* <DEDUP_REMOVED lines=9> */
[----:B------:R-:W2:Y:S01]  /*13fa0*/  LDL.LU R15, [R1+0xec] ;  /* 0x0000ec00010f7983 */ /* 0x000ea20000300800 */
[----:B------:R-:W-:-:S02]  /*13fb0*/  MOV R21, R2 ;  /* 0x0000000200157202 */ /* 0x000fc40000000f00 */
[----:B------:R-:W-:Y:S01]  /*13fc0*/  MOV R2, R27 ;  /* 0x0000001b00027202 */ /* 0x000fe20000000f00 */
[----:B--2---:R-:W-:Y:S04]  /*13fd0*/  STL.64 [R1+0x3b10], R14 ;  /* 0x003b100e01007387 */ /* 0x004fe80000100a00 */
[----:B------:R5:W-:Y:S02]  /*13fe0*/  STL.64 [R1+0x3b08], R12 ;  /* 0x003b080c01007387 */ /* 0x000be40000100a00 */
[----:B-----5:R-:W-:Y:S02]  /*13ff0*/  MOV R12, R6 ;  /* 0x00000006000c7202 */ /* 0x020fe40000000f00 */
[----:B------:R-:W2:Y:S01]  /*14000*/  LDL.LU R6, [R1+0x3b3c] ;  /* 0x003b3c0001067983 */ /* 0x000ea20000300800 */
[----:B----4-:R-:W-:-:S03]  /*14010*/  MOV R13, R7 ;  /* 0x00000007000d7202 */ /* 0x010fc60000000f00 */
[----:B------:R-:W2:Y:S04]  /*14020*/  LDL.LU R7, [R1+0x3b38] ;  /* 0x003b380001077983 */ /* 0x000ea80000300800 */
[----:B------:R-:W-:Y:S04]  /*14030*/  STL.64 [R1+0x110], R24 ;  /* 0x0001101801007387 */ /* 0x000fe80000100a00 */
[----:B------:R0:W-:Y:S04]  /*14040*/  STL [R1+0x118], R26 ;  /* 0x0001181a01007387 */ /* 0x0001e80000100800 */
[----:B0-----:R-:W4:Y:S04]  /*14050*/  LDL.LU.64 R26, [R1+0x3b30] ;  /* 0x003b3000011a7983 */ /* 0x001f280000300a00 */
[----:B------:R-:W4:Y:S04]  /*14060*/  LDL.LU.64 R24, [R1+0x3b28] ;  /* 0x003b280001187983 */ /* 0x000f280000300a00 */
[----:B------:R-:W4:Y:S01]  /*14070*/  LDL.LU.64 R22, [R1+0x3b20] ;  /* 0x003b200001167983 */ /* 0x000f220000300a00 */
[----:B------:R-:W-:-:S07]  /*14080*/  MOV R20, R3 ;  /* 0x0000000300147202 */ /* 0x000fce0000000f00 */
[----:B------:R-:W-:Y:S01]  /*14090*/  HMMA.16816.F32.BF16 R8, R8, R20, RZ ;  /* 0x000000140808723c */ /* 0x000fe200000418ff */
[----:B---3--:R-:W-:Y:S01]  /*140a0*/  IMAD.MOV.U32 R14, RZ, RZ, R29 ;  /* 0x000000ffff0e7224 */ /* 0x008fe200078e001d */
[----:B------:R-:W-:Y:S11]  /*140b0*/  MOV R15, R28 ;  /* 0x0000001c000f7202 */ /* 0x000ff60000000f00 */
[----:B------:R-:W-:Y:S10]  /*140c0*/  @!UPT UIADD3 URZ, URZ, URZ, URZ ;  /* 0x0000003f3f3ff290 */ /* 0x000ff4000fffe03f */
[----:B------:R-:W-:Y:S01]  /*140d0*/  STL [R1+0x120], R8 ;  /* 0x0001200801007387 */ /* 0x000fe20000100800 */
[----:B------:R-:W-:Y:S02]  /*140e0*/  MOV R29, R10 ;  /* 0x0000000a001d7202 */ /* 0x000fe40000000f00 */
[----:B------:R-:W-:Y:S02]  /*140f0*/  MOV R28, R11 ;  /* 0x0000000b001c7202 */ /* 0x000fe40000000f00 */
[----:B------:R-:W3:Y:S01]  /*14100*/  LDL.LU.64 R10, [R1+0x38] ;  /* 0x00003800010a7983 */ /* 0x000ee20000300a00 */
[C---:B----4-:R-:W-:Y:S11]  /*14110*/  HMMA.16816.F32.BF16 R16, R24.reuse, R22, R16 ;  /* 0x000000161810723c */ /* 0x050ff60000041810 */
[----:B------:R-:W-:Y:S11]  /*14120*/  @!UPT UIADD3 URZ, URZ, URZ, URZ ;  /* 0x0000003f3f3ff290 */ /* 0x000ff6000fffe03f */
[----:B------:R-:W-:Y:S01]  /*14130*/  @!UPT UIADD3 URZ, URZ, URZ, URZ ;  /* 0x0000003f3f3ff290 */ /* 0x000fe2000fffe03f */
[----:B------:R-:W-:Y:S04]  /*14140*/  STL.64 [R1+0x100], R16 ;  /* 0x0001001001007387 */ /* 0x000fe80000100a00 */
[----:B------:R0:W-:Y:S04]  /*14150*/  STL.64 [R1+0x108], R18 ;  /* 0x0001081201007387 */ /* 0x0001e80000100a00 */
[----:B0-----:R-:W4:Y:S02]  /*14160*/  LDL.LU.64 R18, [R1+0x3b18] ;  /* 0x003b180001127983 */ /* 0x001f240000300a00 */
[C---:B----4-:R-:W-:Y:S11]  /*14170*/  HMMA.16816.F32.BF16 R12, R24.reuse, R18, R12 ;  /* 0x00000012180c723c */ /* 0x050ff6000004180c */
[----:B------:R-:W-:Y:S11]  /*14180*/  @!UPT UIADD3 URZ, URZ, URZ, URZ ;  /* 0x0000003f3f3ff290 */ /* 0x000ff6000fffe03f */
[----:B------:R-:W-:Y:S01]  /*14190*/  @!UPT UIADD3 URZ, URZ, URZ, URZ ;  /* 0x0000003f3f3ff290 */ /* 0x000fe2000fffe03f */
[----:B------:R0:W-:Y:S01]  /*141a0*/  STL.64 [R1+0x130], R12 ;  /* 0x0001300c01007387 */ /* 0x0001e20000100a00 */
[----:B------:R-:W-:Y:S01]  /*141b0*/  IMAD.MOV.U32 R17, RZ, RZ, R14 ;  /* 0x000000ffff117224 */ /* 0x000fe200078e000e */
[----:B------:R-:W-:Y:S02]  /*141c0*/  MOV R16, R15 ;  /* 0x0000000f00107202 */ /* 0x000fe40000000f00 */
[----:B------:R-:W2:Y:S04]  /*141d0*/  LDL.LU.64 R14, [R1+0x3b10] ;  /* 0x003b1000010e7983 */ /* 0x000ea80000300a00 */
[----:B0-----:R-:W2:Y:S04]  /*141e0*/  LDL.LU.64 R12, [R1+0x3b08] ;  /* 0x003b0800010c7983 */ /* 0x001ea80000300a00 */
[----:B------:R-:W-:Y:S04]  /*141f0*/  STL [R1+0x39f4], R16 ;  /* 0x0039f41001007387 */ /* 0x000fe80000100800 */
[----:B------:R-:W-:Y:S01]  /*14200*/  STL [R1+0x39f0], R17 ;  /* 0x0039f01101007387 */ /* 0x000fe20000100800 */
[C---:B--2---:R-:W-:Y:S11]  /*14210*/  HMMA.16816.F32.BF16 R12, R24.reuse, R6, R12 ;  /* 0x00000006180c723c */ /* 0x044ff6000004180c */
[----:B------:R-:W-:Y:S11]  /*14220*/  @!UPT UIADD3 URZ, URZ, URZ, URZ ;  /* 0x0000003f3f3ff290 */ /* 0x000ff6000fffe03f */
[----:B------:R-:W-:Y:S01]  /*14230*/  @!UPT UIADD3 URZ, URZ, URZ, URZ ;  /* 0x0000003f3f3ff290 */ /* 0x000fe2000fffe03f */
[----:B------:R0:W-:Y:S01]  /*14240*/  STL.64 [R1+0x1c0], R12 ;  /* 0x0001c00c01007387 */ /* 0x0001e20000100a00 */
[----:B------:R-:W-:Y:S01]  /*14250*/  MOV R21, R14 ;  /* 0x0000000e00157202 */ /* 0x000fe20000000f00 */
[----:B------:R-:W-:Y:S02]  /*14260*/  IMAD.MOV.U32 R20, RZ, RZ, R15 ;  /* 0x000000ffff147224 */ /* 0x000fe400078e000f */
[----:B------:R-:W3:Y:S04]  /*14270*/  LDL.LU.64 R14, [R1+0x3b00] ;  /* 0x003b0000010e7983 */ /* 0x000ee80000300a00 */
[----:B0-----:R-:W3:Y:S02]  /*14280*/  LDL.LU.64 R12, [R1+0x3af8] ;  /* 0x003af800010c7983 */ /* 0x001ee40000300a00 */
[----:B---3--:R-:W-:Y:S02]  /*14290*/  HMMA.16816.F32.BF16 R24, R24, R10, R12 ;  /* 0x0000000a1818723c */ /* 0x008fe4000004180c */
[----:B------:R-:W2:Y:S04]  /*142a0*/  LDL.LU.64 R14, [R1+0x3af0] ;  /* 0x003af000010e7983 */ /* 0x000ea80000300a00 */
[----:B------:R-:W2:Y:S11]  /*142b0*/  LDL.LU.64 R12, [R1+0x3ae8] ;  /* 0x003ae800010c7983 */ /* 0x000eb60000300a00 */
[----:B------:R-:W-:Y:S06]  /*142c0*/  @!UPT UIADD3 URZ, URZ, URZ, URZ ;  /* 0x0000003f3f3ff290 */ /* 0x000fec000fffe03f */
[----:B------:R-:W-:Y:S04]  /*142d0*/  STL.64 [R1+0xe0], R24 ;  /* 0x0000e01801007387 */ /* 0x000fe80000100a00 */
[----:B------:R0:W-:Y:S04]  /*142e0*/  STL.64 [R1+0xe8], R26 ;  /* 0x0000e81a01007387 */ /* 0x0001e80000100a00 */
[----:B0-----:R-:W2:Y:S04]  /*142f0*/  LDL.LU.64 R26, [R1+0x3ae0] ;  /* 0x003ae000011a7983 */ /* 0x001ea80000300a00 */
[----:B------:R-:W2:Y:S02]  /*14300*/  LDL.LU.64 R24, [R1+0x3ad8] ;  /* 0x003ad80001187983 */ /* 0x000ea40000300a00 */
[C---:B--2---:R-:W-:Y:S11]  /*14310*/  HMMA.16816.F32.BF16 R12, R24.reuse, R22, R12 ;  /* 0x00000016180c723c */ /* 0x044ff6000004180c */
[----:B------:R-:W-:Y:S11]  /*14320*/  @!UPT UIADD3 URZ, URZ, URZ, URZ ;  /* 0x0000003f3f3ff290 */ /* 0x000ff6000fffe03f */
[----:B------:R-:W-:Y:S01]  /*14330*/  @!UPT UIADD3 URZ, URZ, URZ, URZ ;  /* 0x0000003f3f3ff290 */ /* 0x000fe2000fffe03f */
        /* <DEDUP_REMOVED lines=18> */
[----:B--2---:R-:W-:Y:S02]  /*14460*/  HMMA.16816.F32.BF16 R24, R24, R10, R12 ;  /* 0x0000000a1818723c */ /* 0x004fe4000004180c */
[----:B------:R-:W2:Y:S04]  /*14470*/  LDL.LU.64 R14, [R1+0x3aa0] ;  /* 0x003aa000010e7983 */ /* 0x000ea80000300a00 */
[----:B------:R-:W2:Y:S11]  /*14480*/  LDL.LU.64 R12, [R1+0x3a98] ;  /* 0x003a9800010c7983 */ /* 0x000eb60000300a00 */
[----:B------:R-:W-:Y:S06]  /*14490*/  @!UPT UIADD3 URZ, URZ, URZ, URZ ;  /* 0x0000003f3f3ff290 */ /* 0x000fec000fffe03f */
[----:B------:R-:W-:Y:S04]  /*144a0*/  STL.64 [R1], R24 ;  /* 0x0000001801007387 */ /* 0x000fe80000100a00 */
        /* <DEDUP_REMOVED lines=9> */
[----:B------:R-:W2:Y:S04]  /*14540*/  LDL.LU.64 R12, [R1+0x3a78] ;  /* 0x003a7800010c7983 */ /* 0x000ea80000300a00 */
[----:B------:R-:W-:Y:S04]  /*14550*/  STL.64 [R1+0x3a48], R22 ;  /* 0x003a481601007387 */ /* 0x000fe80000100a00 */
[----:B------:R0:W-:Y:S04]  /*14560*/  STL.64 [R1+0x3a40], R20 ;  /* 0x003a401401007387 */ /* 0x0001e80000100a00 */
[----:B0-----:R-:W3:Y:S04]  /*14570*/  LDL.LU R20, [R1+0x40] ;  /* 0x0000400001147983 */ /* 0x001ee80000300800 */
[----:B------:R-:W3:Y:S04]  /*14580*/  LDL.LU R21, [R1+0x44] ;  /* 0x0000440001157983 */ /* 0x000ee80000300800 */
[----:B------:R-:W3:Y:S04]  /*14590*/  LDL.LU R22, [R1+0x48] ;  /* 0x0000480001167983 */ /* 0x000ee80000300800 */
[----:B------:R-:W3:Y:S01]  /*145a0*/  LDL.LU R23, [R1+0x4c] ;  /* 0x00004c0001177983 */ /* 0x000ee20000300800 */
[C---:B--2---:R-:W-:Y:S11]  /*145b0*/  HMMA.16816.F32.BF16 R12, R24.reuse, R18, R12 ;  /* 0x00000012180c723c */ /* 0x044ff6000004180c */
[----:B------:R-:W-:Y:S11]  /*145c0*/  @!UPT UIADD3 URZ, URZ, URZ, URZ ;  /* 0x0000003f3f3ff290 */ /* 0x000ff6000fffe03f */
[----:B------:R-:W-:Y:S01]  /*145d0*/  @!UPT UIADD3 URZ, URZ, URZ, URZ ;  /* 0x0000003f3f3ff290 */ /* 0x000fe2000fffe03f */
[----:B------:R-:W-:Y:S04]  /*145e0*/  STL.64 [R1+0x170], R12 ;  /* 0x0001700c01007387 */ /* 0x000fe80000100a00 */
[----:B------:R0:W-:Y:S04]  /*145f0*/  STL.64 [R1+0x178], R14 ;  /* 0x0001780e01007387 */ /* 0x0001e80000100a00 */
[----:B0-----:R-:W2:Y:S04]  /*14600*/  LDL.LU.64 R14, [R1+0x3a70] ;  /* 0x003a7000010e7983 */ /* 0x001ea80000300a00 */
[----:B------:R-:W4:Y:S01]  /*14610*/  LDL.LU.64 R12, [R1+0x3a68] ;  /* 0x003a6800010c7983 */ /* 0x000f220000300a00 */
[----:B---3--:R-:W-:Y:S03]  /*14620*/  HMMA.16816.F32.BF16 R20, R24, R6, R20 ;  /* 0x000000061814723c */ /* 0x008fe60000041814 */
[----:B------:R2:W-:Y:S11]  /*14630*/  STL.64 [R1+0x3a20], R6 ;  /* 0x003a200601007387 */ /* 0x0005f60000100a00 */
[----:B------:R-:W-:Y:S09]  /*14640*/  @!UPT UIADD3 URZ, URZ, URZ, URZ ;  /* 0x0000003f3f3ff290 */ /* 0x000ff2000fffe03f */
[----:B------:R-:W-:Y:S04]  /*14650*/  STL.64 [R1+0x160], R20 ;  /* 0x0001601401007387 */ /* 0x000fe80000100a00 */
[----:B------:R-:W-:Y:S01]  /*14660*/  STL.64 [R1+0x168], R22 ;  /* 0x0001681601007387 */ /* 0x000fe20000100a00 */
[----:B--2---:R-:W-:Y:S01]  /*14670*/  IMAD.MOV.U32 R6, RZ, RZ, R14 ;  /* 0x000000ffff067224 */ /* 0x004fe200078e000e */
[----:B------:R-:W-:Y:S02]  /*14680*/  MOV R7, R15 ;  /* 0x0000000f00077202 */ /* 0x000fe40000000f00 */
[----:B----4-:R-:W-:Y:S02]  /*14690*/  MOV R4, R12 ;  /* 0x0000000c00047202 */ /* 0x010fe40000000f00 */
[----:B------:R-:W2:Y:S01]  /*146a0*/  LDL.LU R12, [R1+0x3a64] ;  /* 0x003a6400010c7983 */ /* 0x000ea20000300800 */
[----:B------:R-:W-:-:S03]  /*146b0*/  MOV R5, R13 ;  /* 0x0000000d00057202 */ /* 0x000fc60000000f00 */
[----:B------:R-:W2:Y:S04]  /*146c0*/  LDL.LU R13, [R1+0x3a60] ;  /* 0x003a6000010d7983 */ /* 0x000ea80000300800 */
[----:B------:R-:W2:Y:S04]  /*146d0*/  LDL.LU R14, [R1+0x3a5c] ;  /* 0x003a5c00010e7983 */ /* 0x000ea80000300800 */
[----:B------:R-:W2:Y:S04]  /*146e0*/  LDL.LU R15, [R1+0x3a58] ;  /* 0x003a5800010f7983 */ /* 0x000ea80000300800 */
[----:B------:R0:W-:Y:S04]  /*146f0*/  STL.64 [R1+0x3a38], R6 ;  /* 0x003a380601007387 */ /* 0x0001e80000100a00 */
[----:B------:R1:W-:Y:S01]  /*14700*/  STL.64 [R1+0x3a30], R4 ;  /* 0x003a300401007387 */ /* 0x0003e20000100a00 */
[----:B0-----:R-:W-:-:S03]  /*14710*/  MOV R7, R0 ;  /* 0x0000000000077202 */ /* 0x001fc60000000f00 */
[----:B-1----:R-:W3:Y:S04]  /*14720*/  LDL.LU R4, [R1+0x80] ;  /* 0x0000800001047983 */ /* 0x002ee80000300800 */
[----:B------:R-:W3:Y:S04]  /*14730*/  LDL.LU R5, [R1+0x84] ;  /* 0x0000840001057983 */ /* 0x000ee80000300800 */
[----:B------:R-:W3:Y:S04]  /*14740*/  LDL.LU R6, [R1+0x88] ;  /* 0x0000880001067983 */ /* 0x000ee80000300800 */
[----:B------:R-:W4:Y:S01]  /*14750*/  LDL.LU R0, [R1+0x3a54] ;  /* 0x003a540001007983 */ /* 0x000f220000300800 */
[----:B--2---:R-:W-:Y:S07]  /*14760*/  HMMA.16816.F32.BF16 R20, R24, R10, R12 ;  /* 0x0000000a1814723c */ /* 0x004fee000004180c */
[----:B------:R-:W-:Y:S11]  /*14770*/  MOV R27, R2 ;  /* 0x00000002001b7202 */ /* 0x000ff60000000f00 */
[----:B------:R-:W-:Y:S05]  /*14780*/  @!UPT UIADD3 URZ, URZ, URZ, URZ ;  /* 0x0000003f3f3ff290 */ /* 0x000fea000fffe03f */
[----:B------:R-:W-:Y:S04]  /*14790*/  STL.64 [R1+0x150], R20 ;  /* 0x0001501401007387 */ /* 0x000fe80000100a00 */
[----:B------:R-:W-:Y:S04]  /*147a0*/  STL.64 [R1+0x158], R22 ;  /* 0x0001581601007387 */ /* 0x000fe80000100a00 */
[----:B------:R-:W2:Y:S04]  /*147b0*/  LDL.LU R24, [R1+0x110] ;  /* 0x0001100001187983 */ /* 0x000ea80000300800 */
[----:B------:R-:W2:Y:S04]  /*147c0*/  LDL.LU R25, [R1+0x114] ;  /* 0x0001140001197983 */ /* 0x000ea80000300800 */
[----:B------:R-:W2:Y:S04]  /*147d0*/  LDL.LU R26, [R1+0x118] ;  /* 0x00011800011a7983 */ /* 0x000ea80000300800 */
[----:B------:R-:W5:Y:S01]  /*147e0*/  LDL.LU R2, [R1+0x3a50] ;  /* 0x003a500001027983 */ /* 0x000f620000300800 */
[----:B------:R-:W-:Y:S01]  /*147f0*/  IMAD.MOV.U32 R3, RZ, RZ, R9 ;  /* 0x000000ffff037224 */ /* 0x000fe200078e0009 */
[----:B------:R-:W-:Y:S01]  /*14800*/  MOV R12, R11 ;  /* 0x0000000b000c7202 */ /* 0x000fe20000000f00 */
[----:B------:R-:W-:-:S02]  /*14810*/  IMAD.MOV.U32 R13, RZ, RZ, R10 ;  /* 0x000000ffff0d7224 */ /* 0x000fc400078e000a */
[----:B----4-:R-:W0:Y:S04]  /*14820*/  LDSM.16.MT88.4 R8, [R0+0x11000] ;  /* 0x011000000008783b */ /* 0x010e280000004200 */
[----:B0-----:R0:W-:Y:S04]  /*14830*/  STL.64 [R1+0x3a00], R10 ;  /* 0x003a000a01007387 */ /* 0x0011e80000100a00 */
[----:B------:R1:W-:Y:S04]  /*14840*/  STL.64 [R1+0x39f8], R8 ;  /* 0x0039f80801007387 */ /* 0x0003e80000100a00 */
[----:B0-----:R-:W3:Y:S04]  /*14850*/  LDL R10, [R1+0x18] ;  /* 0x00001800010a7983 */ /* 0x001ee80000100800 */
[----:B-1----:R-:W3:Y:S04]  /*14860*/  LDL R8, [R1+0x10] ;  /* 0x0000100001087983 */ /* 0x002ee80000100800 */
[----:B------:R-:W3:Y:S04]  /*14870*/  LDL R9, [R1+0x14] ;  /* 0x0000140001097983 */ /* 0x000ee80000100800 */
[----:B------:R-:W3:Y:S04]  /*14880*/  LDL R11, [R1+0x1c] ;  /* 0x00001c00010b7983 */ /* 0x000ee80000100800 */
[----:B-----5:R-:W0:Y:S04]  /*14890*/  LDSM.16.M88.4 R20, [R2] ;  /* 0x000000000214783b */ /* 0x020e280000000200 */
[----:B0-----:R-:W-:Y:S04]  /*148a0*/  STL.64 [R1+0x20], R20 ;  /* 0x0000201401007387 */ /* 0x001fe80000100a00 */
[----:B------:R0:W-:Y:S04]  /*148b0*/  STL.64 [R1+0x28], R22 ;  /* 0x0000281601007387 */ /* 0x0001e80000100a00 */
[----:B0-----:R-:W3:Y:S01]  /*148c0*/  LDL.LU.64 R22, [R1+0x3a48] ;  /* 0x003a480001167983 */ /* 0x001ee20000300a00 */
[----:B------:R-:W-:Y:S01]  /*148d0*/  IMAD.MOV.U32 R16, RZ, RZ, R20 ;  /* 0x000000ffff107224 */ /* 0x000fe200078e0014 */
[----:B------:R-:W-:-:S02]  /*148e0*/  MOV R17, R21 ;  /* 0x0000001500117202 */ /* 0x000fc40000000f00 */
[----:B------:R-:W4:Y:S01]  /*148f0*/  LDL.LU.64 R20, [R1+0x3a40] ;  /* 0x003a400001147983 */ /* 0x000f220000300a00 */
[----:B---3--:R-:W-:Y:S03]  /*14900*/  HMMA.16816.F32.BF16 R8, R8, R22, R4 ;  /* 0x000000160808723c */ /* 0x008fe60000041804 */
[----:B------:R-:W3:Y:S04]  /*14910*/  LDL.LU.64 R6, [R1+0x3a38] ;  /* 0x003a380001067983 */ /* 0x000ee80000300a00 */
[----:B------:R-:W3:Y:S11]  /*14920*/  LDL.LU.64 R4, [R1+0x3a30] ;  /* 0x003a300001047983 */ /* 0x000ef60000300a00 */
[----:B------:R-:W-:Y:S05]  /*14930*/  @!UPT UIADD3 URZ, URZ, URZ, URZ ;  /* 0x0000003f3f3ff290 */ /* 0x000fea000fffe03f */
[----:B------:R-:W-:Y:S04]  /*14940*/  STL.64 [R1+0x140], R8 ;  /* 0x0001400801007387 */ /* 0x000fe80000100a00 */
[----:B------:R0:W-:Y:S02]  /*14950*/  STL.64 [R1+0x148], R10 ;  /* 0x0001480a01007387 */ /* 0x0001e40000100a00 */
[----:B0-----:R-:W-:Y:S01]  /*14960*/  MOV R10, R13 ;  /* 0x0000000d000a7202 */ /* 0x001fe20000000f00 */
[----:B------:R-:W-:Y:S02]  /*14970*/  IMAD.MOV.U32 R11, RZ, RZ, R12 ;  /* 0x000000ffff0b7224 */ /* 0x000fe400078e000c */
[----:B------:R-:W-:Y:S04]  /*14980*/  LDSM.16.M88.4 R12, [R2+0x4000] ;  /* 0x00400000020c783b */ /* 0x000fe80000000200 */
[----:B------:R0:W-:Y:S04]  /*14990*/  STL.64 [R1+0x3a18], R10 ;  /* 0x003a180a01007387 */ /* 0x0001e80000100a00 */
[----:B------:R-:W3:Y:S04]  /*149a0*/  LDL.LU.64 R8, [R1+0x10] ;  /* 0x0000100001087983 */ /* 0x000ee80000300a00 */
[----:B0-----:R-:W3:Y:S04]  /*149b0*/  LDL.LU.64 R10, [R1+0x18] ;  /* 0x00001800010a7983 */ /* 0x001ee80000300a00 */
[----:B----4-:R0:W-:Y:S04]  /*149c0*/  STL.64 [R1+0x39e8], R20 ;  /* 0x0039e81401007387 */ /* 0x0101e80000100a00 */
[----:B0-----:R-:W4:Y:S04]  /*149d0*/  LDL.LU R20, [R1+0x100] ;  /* 0x0001000001147983 */ /* 0x001f280000300800 */
[----:B------:R-:W4:Y:S04]  /*149e0*/  LDL.LU R21, [R1+0x104] ;  /* 0x0001040001157983 */ /* 0x000f280000300800 */
[----:B------:R-:W5:Y:S04]  /*149f0*/  LDL.LU R22, [R1+0x108] ;  /* 0x0001080001167983 */ /* 0x000f680000300800 */
[----:B------:R-:W5:Y:S01]  /*14a00*/  LDL.LU R23, [R1+0x10c] ;  /* 0x00010c0001177983 */ /* 0x000f620000300800 */
[----:B---3--:R-:W-:Y:S03]  /*14a10*/  HMMA.16816.F32.BF16 R4, R8, R18, R4 ;  /* 0x000000120804723c */ /* 0x008fe60000041804 */
[----:B-----5:R-:W-:Y:S04]  /*14a20*/  STL.64 [R1+0x3a10], R22 ;  /* 0x003a101601007387 */ /* 0x020fe80000100a00 */
[----:B----4-:R0:W-:Y:S04]  /*14a30*/  STL.64 [R1+0x3a08], R20 ;  /* 0x003a081401007387 */ /* 0x0101e80000100a00 */
[----:B0-----:R-:W3:Y:S01]  /*14a40*/  LDL.LU R20, [R1+0x120] ;  /* 0x0001200001147983 */ /* 0x001ee20000300800 */
[----:B------:R-:W-:-:S03]  /*14a50*/  MOV R21, R3 ;  /* 0x0000000300157202 */ /* 0x000fc60000000f00 */
[----:B------:R-:W4:Y:S08]  /*14a60*/  LDL.LU R3, [R1+0x3a28] ;  /* 0x003a280001037983 */ /* 0x000f300000300800 */
[----:B------:R-:W-:Y:S04]  /*14a70*/  STL.64 [R1+0xf0], R4 ;  /* 0x0000f00401007387 */ /* 0x000fe80000100a00 */
[----:B------:R-:W-:Y:S04]  /*14a80*/  STL.64 [R1+0xf8], R6 ;  /* 0x0000f80601007387 */ /* 0x000fe80000100a00 */
[----:B------:R-:W0:Y:S01]  /*14a90*/  LDSM.16.M88.4 R4, [R2+0x8000] ;  /* 0x008000000204783b */ /* 0x000e220000000200 */
[----:B------:R-:W-:Y:S01]  /*14aa0*/  MOV R22, R29 ;  /* 0x0000001d00167202 */ /* 0x000fe20000000f00 */
[----:B------:R-:W-:-:S02]  /*14ab0*/  IMAD.MOV.U32 R23, RZ, RZ, R28 ;  /* 0x000000ffff177224 */ /* 0x000fc400078e001c */
[----:B0-----:R-:W-:Y:S01]  /*14ac0*/  STL.64 [R1+0x40], R4 ;  /* 0x0000400401007387 */ /* 0x001fe20000100a00 */
[----:B------:R-:W-:Y:S02]  /*14ad0*/  MOV R28, R6 ;  /* 0x00000006001c7202 */ /* 0x000fe40000000f00 */
[----:B------:R-:W-:Y:S01]  /*14ae0*/  MOV R29, R7 ;  /* 0x00000007001d7202 */ /* 0x000fe20000000f00 */
[----:B------:R-:W-:Y:S04]  /*14af0*/  STL.64 [R1+0x48], R6 ;  /* 0x0000480601007387 */ /* 0x000fe80000100a00 */
[----:B------:R-:W0:Y:S04]  /*14b00*/  LDSM.16.M88.4 R4, [R2+0xc000] ;  /* 0x00c000000204783b */ /* 0x000e280000000200 */
[----:B------:R-:W-:Y:S04]  /*14b10*/  STL.64 [R1+0x50], R12 ;  /* 0x0000500c01007387 */ /* 0x000fe80000100a00 */
[----:B------:R-:W-:Y:S04]  /*14b20*/  STL.64 [R1+0x58], R14 ;  /* 0x0000580e01007387 */ /* 0x000fe80000100a00 */
[----:B------:R-:W-:Y:S04]  /*14b30*/  STL [R1+0x3924], R29 ;  /* 0x0039241d01007387 */ /* 0x000fe80000100800 */
[----:B------:R-:W-:Y:S04]  /*14b40*/  STL [R1+0x3920], R28 ;  /* 0x0039201c01007387 */ /* 0x000fe80000100800 */
[----:B0-----:R-:W-:Y:S04]  /*14b50*/  STL.64 [R1+0x60], R4 ;  /* 0x0000600401007387 */ /* 0x001fe80000100a00 */
[----:B------:R0:W-:Y:S04]  /*14b60*/  STL.64 [R1+0x68], R6 ;  /* 0x0000680601007387 */ /* 0x0001e80000100a00 */
[----:B0-----:R-:W2:Y:S04]  /*14b70*/  LDL.LU.64 R6, [R1+0x3a20] ;  /* 0x003a200001067983 */ /* 0x001ea80000300a00 */
[----:B------:R0:W-:Y:S01]  /*14b80*/  STL [R1+0x3660], R2 ;  /* 0x0036600201007387 */ /* 0x0001e20000100800 */
[----:B--2---:R-:W-:Y:S07]  /*14b90*/  HMMA.16816.F32.BF16 R24, R8, R6, R24 ;  /* 0x000000060818723c */ /* 0x004fee0000041818 */
[----:B------:R-:W-:Y:S01]  /*14ba0*/  MOV R6, R10 ;  /* 0x0000000a00067202 */ /* 0x000fe20000000f00 */
[----:B------:R-:W-:-:S02]  /*14bb0*/  IMAD.MOV.U32 R7, RZ, RZ, R11 ;  /* 0x000000ffff077224 */ /* 0x000fc400078e000b */
[----:B------:R-:W3:Y:S11]  /*14bc0*/  LDL.LU.64 R10, [R1+0x3a18] ;  /* 0x003a1800010a7983 */ /* 0x000ef60000300a00 */
[----:B------:R-:W-:Y:S02]  /*14bd0*/  @!UPT UIADD3 URZ, URZ, URZ, URZ ;  /* 0x0000003f3f3ff290 */ /* 0x000fe4000fffe03f */
[----:B------:R-:W-:Y:S01]  /*14be0*/  STL [R1+0xd0], R24 ;  /* 0x0000d01801007387 */ /* 0x000fe20000100800 */
[----:B------:R-:W-:Y:S01]  /*14bf0*/  MOV R29, R25 ;  /* 0x00000019001d7202 */ /* 0x000fe20000000f00 */
[----:B0-----:R-:W-:Y:S01]  /*14c00*/  IMAD.MOV.U32 R2, RZ, RZ, R27 ;  /* 0x000000ffff027224 */ /* 0x001fe200078e001b */
[----:B------:R-:W-:Y:S02]  /*14c10*/  MOV R28, R26 ;  /* 0x0000001a001c7202 */ /* 0x000fe40000000f00 */
[----:B----4-:R-:W0:Y:S04]  /*14c20*/  LDSM.16.MT88.4 R24, [R3+0x11000] ;  /* 0x011000000318783b */ /* 0x010e280000004200 */
[----:B------:R-:W-:Y:S04]  /*14c30*/  STL [R1+0x3930], R29 ;  /* 0x0039301d01007387 */ /* 0x000fe80000100800 */
[----:B------:R-:W-:Y:S04]  /*14c40*/  STL [R1+0x392c], R28 ;  /* 0x00392c1c01007387 */ /* 0x000fe80000100800 */
[----:B------:R-:W-:Y:S04]  /*14c50*/  STL [R1+0x3928], R2 ;  /* 0x0039280201007387 */ /* 0x000fe80000100800 */
[----:B0-----:R0:W-:Y:S04]  /*14c60*/  STL [R1+0x39d4], R27 ;  /* 0x0039d41b01007387 */ /* 0x0011e80000100800 */
[----:B0-----:R-:W2:Y:S01]  /*14c70*/  LDL R27, [R1+0x1060] ;  /* 0x00106000011b7983 */ /* 0x001ea20000100800 */
[----:B------:R-:W-:Y:S01]  /*14c80*/  IMAD.MOV.U32 R4, RZ, RZ, R8 ;  /* 0x000000ffff047224 */ /* 0x000fe200078e0008 */
[----:B------:R-:W-:-:S07]  /*14c90*/  MOV R5, R9 ;  /* 0x0000000900057202 */ /* 0x000fce0000000f00 */
[----:B---3--:R-:W-:Y:S01]  /*14ca0*/  HMMA.16816.F32.BF16 R4, R4, R10, R20 ;  /* 0x0000000a0404723c */ /* 0x008fe20000041814 */
[----:B------:R-:W3:Y:S04]  /*14cb0*/  LDL.LU.64 R22, [R1+0x3a10] ;  /* 0x003a100001167983 */ /* 0x000ee80000300a00 */
[----:B------:R-:W3:Y:S04]  /*14cc0*/  LDL.LU.64 R20, [R1+0x3a08] ;  /* 0x003a080001147983 */ /* 0x000ee80000300a00 */
[----:B------:R-:W3:Y:S04]  /*14cd0*/  LDL.LU.64 R10, [R1+0x3a00] ;  /* 0x003a0000010a7983 */ /* 0x000ee80000300a00 */
[----:B------:R-:W3:Y:S10]  /*14ce0*/  LDL.LU.64 R8, [R1+0x39f8] ;  /* 0x0039f80001087983 */ /* 0x000ef40000300a00 */
[----:B------:R-:W-:Y:S04]  /*14cf0*/  STL.64 [R1+0xc0], R4 ;  /* 0x0000c00401007387 */ /* 0x000fe80000100a00 */
[----:B------:R-:W-:Y:S04]  /*14d00*/  STL.64 [R1+0xc8], R6 ;  /* 0x0000c80601007387 */ /* 0x000fe80000100a00 */
[----:B--2---:R-:W0:Y:S04]  /*14d10*/  LDSM.16.MT88.4 R4, [R27+0x11000] ;  /* 0x011000001b04783b */ /* 0x004e280000004200 */
[----:B------:R-:W-:Y:S04]  /*14d20*/  STL.64 [R1+0x39e0], R26 ;  /* 0x0039e01a01007387 */ /* 0x000fe80000100a00 */
[----:B------:R1:W-:Y:S02]  /*14d30*/  STL.64 [R1+0x39d8], R24 ;  /* 0x0039d81801007387 */ /* 0x0003e40000100a00 */
[----:B-1----:R-:W-:-:S02]  /*14d40*/  MOV R24, R16 ;  /* 0x0000001000187202 */ /* 0x002fc40000000f00 */
[----:B------:R-:W2:Y:S01]  /*14d50*/  LDL.LU R16, [R1+0x39f4] ;  /* 0x0039f40001107983 */ /* 0x000ea20000300800 */
[----:B------:R-:W-:-:S03]  /*14d60*/  MOV R25, R17 ;  /* 0x0000001100197202 */ /* 0x000fc60000000f00 */
[----:B------:R-:W4:Y:S04]  /*14d70*/  LDL.LU R17, [R1+0x39f0] ;  /* 0x0039f00001117983 */ /* 0x000f280000300800 */
[----:B0-----:R0:W-:Y:S04]  /*14d80*/  STL.64 [R1+0x39a0], R6 ;  /* 0x0039a00601007387 */ /* 0x0011e80000100a00 */
[----:B0-----:R-:W5:Y:S04]  /*14d90*/  LDL R7, [R1+0x105c] ;  /* 0x00105c0001077983 */ /* 0x001f680000100800 */
[----:B------:R0:W-:Y:S01]  /*14da0*/  STL.64 [R1+0x3998], R4 ;  /* 0x0039980401007387 */ /* 0x0001e20000100a00 */
[----:B---3--:R-:W-:Y:S03]  /*14db0*/  HMMA.16816.F32.BF16 R24, R8, R24, R20 ;  /* 0x000000180818723c */ /* 0x008fe60000041814 */
[----:B------:R-:W3:Y:S11]  /*14dc0*/  LDL.LU.64 R20, [R1+0x39e8] ;  /* 0x0039e80001147983 */ /* 0x000ef60000300a00 */
[----:B------:R-:W-:Y:S10]  /*14dd0*/  @!UPT UIADD3 URZ, URZ, URZ, URZ ;  /* 0x0000003f3f3ff290 */ /* 0x000ff4000fffe03f */
[----:B------:R-:W-:Y:S01]  /*14de0*/  MOV R28, R25 ;  /* 0x00000019001c7202 */ /* 0x000fe20000000f00 */
[----:B------:R-:W-:Y:S01]  /*14df0*/  IMAD.MOV.U32 R29, RZ, RZ, R24 ;  /* 0x000000ffff1d7224 */ /* 0x000fe200078e0018 */
[----:B------:R1:W-:Y:S01]  /*14e00*/  STL [R1+0xbc], R27 ;  /* 0x0000bc1b01007387 */ /* 0x0003e20000100800 */
[----:B------:R-:W-:-:S03]  /*14e10*/  MOV R2, R26 ;  /* 0x0000001a00027202 */ /* 0x000fc60000000f00 */
[----:B------:R-:W2:Y:S04]  /*14e20*/  LDL.LU R24, [R1+0x1c0] ;  /* 0x0001c00001187983 */ /* 0x000ea80000300800 */
[----:B------:R-:W2:Y:S04]  /*14e30*/  LDL.LU R25, [R1+0x1c4] ;  /* 0x0001c40001197983 */ /* 0x000ea80000300800 */
[----:B------:R-:W-:Y:S04]  /*14e40*/  STL [R1+0x3944], R28 ;  /* 0x0039441c01007387 */ /* 0x000fe80000100800 */
[----:B------:R-:W-:Y:S04]  /*14e50*/  STL [R1+0x3940], R29 ;  /* 0x0039401d01007387 */ /* 0x000fe80000100800 */
[----:B------:R-:W-:Y:S04]  /*14e60*/  STL [R1+0x393c], R2 ;  /* 0x00393c0201007387 */ /* 0x000fe80000100800 */
[----:B-----5:R-:W-:Y:S04]  /*14e70*/  STL [R1+0x39d0], R7 ;  /* 0x0039d00701007387 */ /* 0x020fe80000100800 */
[----:B0-----:R-:W5:Y:S04]  /*14e80*/  LDL.LU R4, [R1+0x130] ;  /* 0x0001300001047983 */ /* 0x001f680000300800 */
[----:B------:R-:W5:Y:S01]  /*14e90*/  LDL.LU R5, [R1+0x134] ;  /* 0x0001340001057983 */ /* 0x000f620000300800 */
[----:B----4-:R-:W-:Y:S01]  /*14ea0*/  MOV R6, R17 ;  /* 0x0000001100067202 */ /* 0x010fe20000000f00 */
[----:B---3--:R-:W-:Y:S01]  /*14eb0*/  IMAD.MOV.U32 R26, RZ, RZ, R21 ;  /* 0x000000ffff1a7224 */ /* 0x008fe200078e0015 */
[----:B-1----:R-:W-:-:S02]  /*14ec0*/  MOV R27, R20 ;  /* 0x00000014001b7202 */ /* 0x002fc40000000f00 */
[----:B------:R2:W0:Y:S02]  /*14ed0*/  LDSM.16.MT88.4 R20, [R7+0x11000] ;  /* 0x011000000714783b */ /* 0x0004240000004200 */
[----:B--2---:R-:W-:Y:S02]  /*14ee0*/  IMAD.MOV.U32 R7, RZ, RZ, R16 ;  /* 0x000000ffff077224 */ /* 0x004fe400078e0010 */
[----:B------:R-:W1:Y:S04]  /*14ef0*/  LDSM.16.MT88.4 R16, [R0+0x11800] ;  /* 0x011800000010783b */ /* 0x000e680000004200 */
[----:B0-----:R-:W-:Y:S04]  /*14f00*/  STL [R1+0x394c], R20 ;  /* 0x00394c1401007387 */ /* 0x001fe80000100800 */
[----:B------:R0:W-:Y:S04]  /*14f10*/  STL [R1+0x3948], R21 ;  /* 0x0039481501007387 */ /* 0x0001e80000100800 */
[----:B------:R-:W-:Y:S04]  /*14f20*/  STL [R1+0x3938], R22 ;  /* 0x0039381601007387 */ /* 0x000fe80000100800 */
[----:B------:R-:W-:Y:S04]  /*14f30*/  STL [R1+0x3934], R23 ;  /* 0x0039341701007387 */ /* 0x000fe80000100800 */
[----:B0-----:R-:W2:Y:S04]  /*14f40*/  LDL.64 R20, [R1+0x60] ;  /* 0x0000600001147983 */ /* 0x001ea80000100a00 */
[----:B------:R-:W-:Y:S04]  /*14f50*/  STL [R1+0x3960], R0 ;  /* 0x0039600001007387 */ /* 0x000fe80000100800 */
[----:B-1----:R0:W-:Y:S04]  /*14f60*/  STL.64 [R1+0x38e0], R18 ;  /* 0x0038e01201007387 */ /* 0x0021e80000100a00 */
[----:B------:R1:W-:Y:S01]  /*14f70*/  STL.64 [R1+0x38d8], R16 ;  /* 0x0038d81001007387 */ /* 0x0003e20000100a00 */
[----:B-----5:R-:W-:Y:S03]  /*14f80*/  HMMA.16816.F32.BF16 R12, R8, R12, R4 ;  /* 0x0000000c080c723c */ /* 0x020fe60000041804 */
[----:B------:R-:W3:Y:S04]  /*14f90*/  LDL.LU R4, [R1+0x1b0] ;  /* 0x0001b00001047983 */ /* 0x000ee80000300800 */
[----:B------:R-:W3:Y:S04]  /*14fa0*/  LDL.LU R5, [R1+0x1b4] ;  /* 0x0001b40001057983 */ /* 0x000ee80000300800 */
[----:B------:R-:W3:Y:S04]  /*14fb0*/  LDL.LU R6, [R1+0x1b8] ;  /* 0x0001b80001067983 */ /* 0x000ee80000300800 */
[----:B------:R-:W3:Y:S09]  /*14fc0*/  LDL.LU R7, [R1+0x1bc] ;  /* 0x0001bc0001077983 */ /* 0x000ef20000300800 */
[----:B0-----:R-:W-:Y:S01]  /*14fd0*/  MOV R19, R12 ;  /* 0x0000000c00137202 */ /* 0x001fe20000000f00 */
[----:B-1----:R-:W-:Y:S01]  /*14fe0*/  IMAD.MOV.U32 R17, RZ, RZ, R14 ;  /* 0x000000ffff117224 */ /* 0x002fe200078e000e */
[----:B------:R-:W-:-:S02]  /*14ff0*/  MOV R18, R13 ;  /* 0x0000000d00127202 */ /* 0x000fc40000000f00 */
[----:B------:R-:W-:Y:S02]  /*15000*/  MOV R16, R15 ;  /* 0x0000000f00107202 */ /* 0x000fe40000000f00 */
[----:B------:R-:W0:Y:S04]  /*15010*/  LDSM.16.MT88.4 R12, [R3+0x11800] ;  /* 0x01180000030c783b */ /* 0x000e280000004200 */
[----:B------:R-:W-:Y:S04]  /*15020*/  STL.64 [R1+0x3970], R18 ;  /* 0x0039701201007387 */ /* 0x000fe80000100a00 */
[----:B------:R1:W-:Y:S04]  /*15030*/  STL.64 [R1+0x3968], R16 ;  /* 0x0039681001007387 */ /* 0x0003e80000100a00 */
[----:B-1----:R-:W2:Y:S04]  /*15040*/  LDL.LU R16, [R1+0xe0] ;  /* 0x0000e00001107983 */ /* 0x002ea80000300800 */
[----:B------:R-:W2:Y:S04]  /*15050*/  LDL.LU R17, [R1+0xe4] ;  /* 0x0000e40001117983 */ /* 0x000ea80000300800 */
[----:B------:R-:W2:Y:S04]  /*15060*/  LDL.LU R18, [R1+0xe8] ;  /* 0x0000e80001127983 */ /* 0x000ea80000300800 */
[----:B------:R-:W2:Y:S04]  /*15070*/  LDL.LU R19, [R1+0xec] ;  /* 0x0000ec0001137983 */ /* 0x000ea80000300800 */
[----:B0-----:R-:W-:Y:S04]  /*15080*/  STL.64 [R1+0x3888], R14 ;  /* 0x0038880e01007387 */ /* 0x001fe80000100a00 */
[----:B------:R0:W-:Y:S04]  /*15090*/  STL.64 [R1+0x3880], R12 ;  /* 0x0038800c01007387 */ /* 0x0001e80000100a00 */
[----:B0-----:R-:W4:Y:S04]  /*150a0*/  LDL R12, [R1+0x40] ;  /* 0x00004000010c7983 */ /* 0x001f280000100800 */
[----:B------:R-:W4:Y:S04]  /*150b0*/  LDL R13, [R1+0x44] ;  /* 0x00004400010d7983 */ /* 0x000f280000100800 */
[----:B------:R-:W-:Y:S01]  /*150c0*/  STL [R1+0x3838], R3 ;  /* 0x0038380301007387 */ /* 0x000fe20000100800 */
[----:B----4-:R-:W-:Y:S03]  /*150d0*/  HMMA.16816.F32.BF16 R12, R8, R12, R24 ;  /* 0x0000000c080c723c */ /* 0x010fe60000041818 */
[----:B------:R-:W4:Y:S04]  /*150e0*/  LDL.LU.64 R26, [R1+0x39e0] ;  /* 0x0039e000011a7983 */ /* 0x000f280000300a00 */
[----:B------:R-:W3:Y:S11]  /*150f0*/  LDL.LU.64 R24, [R1+0x39d8] ;  /* 0x0039d80001187983 */ /* 0x000ef60000300a00 */
[----:B------:R-:W-:Y:S05]  /*15100*/  @!UPT UIADD3 URZ, URZ, URZ, URZ ;  /* 0x0000003f3f3ff290 */ /* 0x000fea000fffe03f */
[----:B------:R-:W-:Y:S01]  /*15110*/  STL.64 [R1+0x90], R12 ;  /* 0x0000900c01007387 */ /* 0x000fe20000100a00 */
[----:B------:R-:W-:-:S03]  /*15120*/  MOV R0, R15 ;  /* 0x0000000f00007202 */ /* 0x000fc60000000f00 */
[----:B------:R2:W-:Y:S02]  /*15130*/  STL [R1+0x98], R14 ;  /* 0x0000980e01007387 */ /* 0x0005e40000100800 */
[----:B--2---:R-:W-:Y:S11]  /*15140*/  HMMA.16816.F32.BF16 R12, R8, R20, R16 ;  /* 0x00000014080c723c */ /* 0x004ff60000041810 */
[----:B------:R-:W-:Y:S11]  /*15150*/  @!UPT UIADD3 URZ, URZ, URZ, URZ ;  /* 0x0000003f3f3ff290 */ /* 0x000ff6000fffe03f */
[----:B------:R-:W-:Y:S01]  /*15160*/  @!UPT UIADD3 URZ, URZ, URZ, URZ ;  /* 0x0000003f3f3ff290 */ /* 0x000fe2000fffe03f */
[----:B------:R-:W-:Y:S04]  /*15170*/  STL.64 [R1+0x3898], R14 ;  /* 0x0038980e01007387 */ /* 0x000fe80000100a00 */
[----:B------:R0:W-:Y:S04]  /*15180*/  STL.64 [R1+0x3890], R12 ;  /* 0x0038900c01007387 */ /* 0x0001e80000100a00 */
[----:B0-----:R-:W2:Y:S01]  /*15190*/  LDL.LU.64 R12, [R1+0x40] ;  /* 0x00004000010c7983 */ /* 0x001ea20000300a00 */
[----:B------:R-:W-:Y:S01]  /*151a0*/  IMAD.MOV.U32 R3, RZ, RZ, R20 ;  /* 0x000000ffff037224 */ /* 0x000fe200078e0014 */
[----:B------:R-:W-:-:S02]  /*151b0*/  MOV R2, R21 ;  /* 0x0000001500027202 */ /* 0x000fc40000000f00 */
[----:B----4-:R0:W1:Y:S04]  /*151c0*/  LDSM.16.MT88.4 R8, [R27+0x11800] ;  /* 0x011800001b08783b */ /* 0x0100680000004200 */
[----:B--2---:R2:W-:Y:S04]  /*151d0*/  STL.64 [R1+0x39c0], R12 ;  /* 0x0039c00c01007387 */ /* 0x0045e80000100a00 */
[----:B0-----:R-:W3:Y:S04]  /*151e0*/  LDL.LU R27, [R1+0x39d4] ;  /* 0x0039d400011b7983 */ /* 0x001ee80000300800 */
[----:B--2---:R-:W2:Y:S04]  /*151f0*/  LDL.LU R12, [R1+0x1a0] ;  /* 0x0001a000010c7983 */ /* 0x004ea80000300800 */
[----:B------:R-:W2:Y:S04]  /*15200*/  LDL.LU R13, [R1+0x1a4] ;  /* 0x0001a400010d7983 */ /* 0x000ea80000300800 */
[----:B------:R-:W2:Y:S04]  /*15210*/  LDL.LU R14, [R1+0x1a8] ;  /* 0x0001a800010e7983 */ /* 0x000ea80000300800 */
[----:B------:R-:W2:Y:S04]  /*15220*/  LDL.LU R15, [R1+0x1ac] ;  /* 0x0001ac00010f7983 */ /* 0x000ea80000300800 */
[----:B-1----:R-:W-:Y:S04]  /*15230*/  STL.64 [R1+0x3830], R10 ;  /* 0x0038300a01007387 */ /* 0x002fe80000100a00 */
[----:B------:R0:W-:Y:S02]  /*15240*/  STL.64 [R1+0x3828], R8 ;  /* 0x0038280801007387 */ /* 0x0001e40000100a00 */
[----:B0-----:R-:W-:Y:S01]  /*15250*/  MOV R8, R3 ;  /* 0x0000000300087202 */ /* 0x001fe20000000f00 */
[----:B------:R-:W-:-:S05]  /*15260*/  IMAD.MOV.U32 R9, RZ, RZ, R2 ;  /* 0x000000ffff097224 */ /* 0x000fca00078e0002 */
[----:B------:R0:W-:Y:S04]  /*15270*/  STL.64 [R1+0x39c8], R8 ;  /* 0x0039c80801007387 */ /* 0x0001e80000100a00 */
[----:B0-----:R-:W2:Y:S04]  /*15280*/  LDL.LU.64 R8, [R1+0x50] ;  /* 0x0000500001087983 */ /* 0x001ea80000300a00 */
[----:B------:R-:W4:Y:S04]  /*15290*/  LDL.LU R16, [R1+0x170] ;  /* 0x0001700001107983 */ /* 0x000f280000300800 */
[----:B------:R-:W4:Y:S04]  /*152a0*/  LDL.LU R17, [R1+0x174] ;  /* 0x0001740001117983 */ /* 0x000f280000300800 */
[----:B------:R-:W5:Y:S04]  /*152b0*/  LDL.LU R18, [R1+0x178] ;  /* 0x0001780001127983 */ /* 0x000f680000300800 */
[----:B------:R-:W5:Y:S04]  /*152c0*/  LDL.LU R19, [R1+0x17c] ;  /* 0x00017c0001137983 */ /* 0x000f680000300800 */
[----:B-----5:R-:W-:Y:S04]  /*152d0*/  STL.64 [R1+0x3980], R18 ;  /* 0x0039801201007387 */ /* 0x020fe80000100a00 */
[----:B----4-:R0:W-:Y:S04]  /*152e0*/  STL.64 [R1+0x3978], R16 ;  /* 0x0039781001007387 */ /* 0x0101e80000100a00 */
[----:B0-----:R-:W3:Y:S04]  /*152f0*/  LDL R16, [R1+0x20] ;  /* 0x0000200001107983 */ /* 0x001ee80000100800 */
[----:B------:R-:W3:Y:S02]  /*15300*/  LDL R17, [R1+0x24] ;  /* 0x0000240001117983 */ /* 0x000ee40000100800 */
[C---:B---3--:R-:W-:Y:S11]  /*15310*/  HMMA.16816.F32.BF16 R4, R24.reuse, R16, R4 ;  /* 0x000000101804723c */ /* 0x048ff60000041804 */
[----:B------:R-:W-:Y:S11]  /*15320*/  @!UPT UIADD3 URZ, URZ, URZ, URZ ;  /* 0x0000003f3f3ff290 */ /* 0x000ff6000fffe03f */
[----:B------:R-:W-:Y:S02]  /*15330*/  @!UPT UIADD3 URZ, URZ, URZ, URZ ;  /* 0x0000003f3f3ff290 */ /* 0x000fe4000fffe03f */
[----:B------:R-:W-:Y:S02]  /*15340*/  MOV R3, R7 ;  /* 0x0000000700037202 */ /* 0x000fe40000000f00 */
[----:B------:R-:W3:Y:S04]  /*15350*/  LDL.LU R7, [R1+0x39d0] ;  /* 0x0039d00001077983 */ /* 0x000ee80000300800 */
[----:B------:R0:W-:Y:S04]  /*15360*/  STL.64 [R1+0x39a8], R16 ;  /* 0x0039a81001007387 */ /* 0x0001e80000100a00 */
[----:B0-----:R-:W4:Y:S04]  /*15370*/  LDL.LU R16, [R1] ;  /* 0x0000000001107983 */ /* 0x001f280000300800 */
[----:B------:R-:W4:Y:S04]  /*15380*/  LDL.LU R17, [R1+0x4] ;  /* 0x0000040001117983 */ /* 0x000f280000300800 */
[----:B------:R-:W5:Y:S04]  /*15390*/  LDL.LU R18, [R1+0x8] ;  /* 0x0000080001127983 */ /* 0x000f680000300800 */
[----:B------:R-:W5:Y:S01]  /*153a0*/  LDL.LU R19, [R1+0xc] ;  /* 0x00000c0001137983 */ /* 0x000f620000300800 */
[----:B--2---:R-:W-:Y:S01]  /*153b0*/  HMMA.16816.F32.BF16 R12, R24, R8, R12 ;  /* 0x00000008180c723c */ /* 0x004fe2000004180c */
[----:B------:R-:W-:Y:S01]  /*153c0*/  MOV R2, R4 ;  /* 0x0000000400027202 */ /* 0x000fe20000000f00 */
[----:B------:R-:W-:Y:S01]  /*153d0*/  IMAD.MOV.U32 R4, RZ, RZ, R9 ;  /* 0x000000ffff047224 */ /* 0x000fe200078e0009 */
[----:B------:R-:W-:-:S02]  /*153e0*/  MOV R22, R5 ;  /* 0x0000000500167202 */ /* 0x000fc40000000f00 */
[----:B------:R-:W-:Y:S01]  /*153f0*/  MOV R5, R8 ;  /* 0x0000000800057202 */ /* 0x000fe20000000f00 */
[----:B------:R-:W-:Y:S11]  /*15400*/  IMAD.MOV.U32 R23, RZ, RZ, R6 ;  /* 0x000000ffff177224 */ /* 0x000ff600078e0006 */
[----:B------:R-:W-:Y:S07]  /*15410*/  @!UPT UIADD3 URZ, URZ, URZ, URZ ;  /* 0x0000003f3f3ff290 */ /* 0x000fee000fffe03f */
[----:B------:R-:W-:Y:S02]  /*15420*/  MOV R20, R12 ;  /* 0x0000000c00147202 */ /* 0x000fe40000000f00 */
[----:B------:R-:W-:Y:S01]  /*15430*/  MOV R21, R13 ;  /* 0x0000000d00157202 */ /* 0x000fe20000000f00 */
[----:B-----5:R-:W-:Y:S04]  /*15440*/  STL.64 [R1+0x39b8], R18 ;  /* 0x0039b81201007387 */ /* 0x020fe80000100a00 */
[----:B----4-:R0:W-:Y:S04]  /*15450*/  STL.64 [R1+0x39b0], R16 ;  /* 0x0039b01001007387 */ /* 0x0101e80000100a00 */
[----:B0-----:R-:W2:Y:S04]  /*15460*/  LDL.LU R16, [R1+0x190] ;  /* 0x0001900001107983 */ /* 0x001ea80000300800 */
[----:B------:R-:W2:Y:S04]  /*15470*/  LDL.LU R17, [R1+0x194] ;  /* 0x0001940001117983 */ /* 0x000ea80000300800 */
[----:B------:R-:W2:Y:S04]  /*15480*/  LDL.LU R18, [R1+0x198] ;  /* 0x0001980001127983 */ /* 0x000ea80000300800 */
[----:B------:R-:W2:Y:S04]  /*15490*/  LDL.LU R19, [R1+0x19c] ;  /* 0x00019c0001137983 */ /* 0x000ea80000300800 */
[----:B------:R-:W4:Y:S04]  /*154a0*/  LDL.LU.64 R8, [R1+0x39c8] ;  /* 0x0039c80001087983 */ /* 0x000f280000300a00 */
[----:B------:R-:W2:Y:S04]  /*154b0*/  LDL.LU.64 R12, [R1+0x39c0] ;  /* 0x0039c000010c7983 */ /* 0x000ea80000300a00 */
[----:B------:R-:W-:Y:S04]  /*154c0*/  STL.64 [R1+0x3958], R22 ;  /* 0x0039581601007387 */ /* 0x000fe80000100a00 */
[----:B------:R0:W-:Y:S04]  /*154d0*/  STL.64 [R1+0x3950], R20 ;  /* 0x0039501401007387 */ /* 0x0001e80000100a00 */
[----:B0-----:R-:W5:Y:S04]  /*154e0*/  LDL.LU R20, [R1+0x160] ;  /* 0x0001600001147983 */ /* 0x001f680000300800 */
[----:B------:R-:W5:Y:S04]  /*154f0*/  LDL.LU R21, [R1+0x164] ;  /* 0x0001640001157983 */ /* 0x000f680000300800 */
[----:B------:R-:W3:Y:S04]  /*15500*/  LDL.LU R22, [R1+0x168] ;  /* 0x0001680001167983 */ /* 0x000ee80000300800 */
[----:B------:R-:W3:Y:S01]  /*15510*/  LDL.LU R23, [R1+0x16c] ;  /* 0x00016c0001177983 */ /* 0x000ee20000300800 */
[----:B------:R-:W-:Y:S01]  /*15520*/  IMAD.MOV.U32 R28, RZ, RZ, R14 ;  /* 0x000000ffff1c7224 */ /* 0x000fe200078e000e */
[----:B--2---:R-:W-:Y:S11]  /*15530*/  HMMA.16816.F32.BF16 R16, R24, R12, R16 ;  /* 0x0000000c1810723c */ /* 0x004ff60000041810 */
[----:B------:R-:W-:Y:S11]  /*15540*/  @!UPT UIADD3 URZ, URZ, URZ, URZ ;  /* 0x0000003f3f3ff290 */ /* 0x000ff6000fffe03f */
[----:B------:R-:W-:Y:S02]  /*15550*/  @!UPT UIADD3 URZ, URZ, URZ, URZ ;  /* 0x0000003f3f3ff290 */ /* 0x000fe4000fffe03f */
[----:B------:R-:W-:Y:S01]  /*15560*/  MOV R10, R18 ;  /* 0x00000012000a7202 */ /* 0x000fe20000000f00 */
[----:B------:R-:W-:Y:S01]  /*15570*/  IMAD.MOV.U32 R11, RZ, RZ, R17 ;  /* 0x000000ffff0b7224 */ /* 0x000fe200078e0011 */
[----:B------:R-:W-:Y:S01]  /*15580*/  MOV R6, R19 ;  /* 0x0000001300067202 */ /* 0x000fe20000000f00 */
[----:B---3--:R-:W-:Y:S04]  /*15590*/  STL.64 [R1+0x3990], R22 ;  /* 0x0039901601007387 */ /* 0x008fe80000100a00 */
[----:B-----5:R0:W-:Y:S01]  /*155a0*/  STL.64 [R1+0x3988], R20 ;  /* 0x0039881401007387 */ /* 0x0201e20000100a00 */
[----:B------:R-:W-:-:S03]  /*155b0*/  MOV R14, R16 ;  /* 0x00000010000e7202 */ /* 0x000fc60000000f00 */
[----:B0-----:R-:W2:Y:S04]  /*155c0*/  LDL.LU R20, [R1+0x180] ;  /* 0x0001800001147983 */ /* 0x001ea80000300800 */
[----:B------:R-:W2:Y:S04]  /*155d0*/  LDL.LU R21, [R1+0x184] ;  /* 0x0001840001157983 */ /* 0x000ea80000300800 */
[----:B------:R-:W2:Y:S04]  /*155e0*/  LDL.LU R22, [R1+0x188] ;  /* 0x0001880001167983 */ /* 0x000ea80000300800 */
[----:B------:R-:W2:Y:S04]  /*155f0*/  LDL.LU R23, [R1+0x18c] ;  /* 0x00018c0001177983 */ /* 0x000ea80000300800 */
[----:B------:R-:W4:Y:S04]  /*15600*/  LDL.LU.64 R18, [R1+0x39b8] ;  /* 0x0039b80001127983 */ /* 0x000f280000300a00 */
[----:B------:R-:W4:Y:S02]  /*15610*/  LDL.LU.64 R16, [R1+0x39b0] ;  /* 0x0039b00001107983 */ /* 0x000f240000300a00 */
[----:B----4-:R-:W-:Y:S02]  /*15620*/  HMMA.16816.F32.BF16 R24, R24, R8, R16 ;  /* 0x000000081818723c */ /* 0x010fe40000041810 */
[----:B------:R-:W2:Y:S11]  /*15630*/  LDL.LU.64 R16, [R1+0x39a8] ;  /* 0x0039a80001107983 */ /* 0x000eb60000300a00 */
[----:B------:R-:W-:Y:S10]  /*15640*/  @!UPT UIADD3 URZ, URZ, URZ, URZ ;  /* 0x0000003f3f3ff290 */ /* 0x000ff4000fffe03f */
[----:B------:R0:W-:Y:S04]  /*15650*/  STL.64 [R1+0x3848], R26 ;  /* 0x0038481a01007387 */ /* 0x0001e80000100a00 */
[----:B------:R1:W-:Y:S01]  /*15660*/  STL.64 [R1+0x3840], R24 ;  /* 0x0038401801007387 */ /* 0x0003e20000100a00 */
[----:B0-----:R-:W-:Y:S01]  /*15670*/  MOV R26, R10 ;  /* 0x0000000a001a7202 */ /* 0x001fe20000000f00 */
[----:B------:R-:W-:Y:S02]  /*15680*/  IMAD.MOV.U32 R27, RZ, RZ, R6 ;  /* 0x000000ffff1b7224 */ /* 0x000fe400078e0006 */
[----:B-1----:R-:W-:Y:S01]  /*15690*/  IMAD.MOV.U32 R24, RZ, RZ, R14 ;  /* 0x000000ffff187224 */ /* 0x002fe200078e000e */
[----:B------:R-:W-:Y:S02]  /*156a0*/  MOV R25, R11 ;  /* 0x0000000b00197202 */ /* 0x000fe40000000f00 */
[----:B------:R0:W-:Y:S04]  /*156b0*/  STL.64 [R1+0x3858], R26 ;  /* 0x0038581a01007387 */ /* 0x0001e80000100a00 */
[----:B------:R1:W-:Y:S04]  /*156c0*/  STL.64 [R1+0x3850], R24 ;  /* 0x0038501801007387 */ /* 0x0003e80000100a00 */
[----:B0-----:R-:W3:Y:S01]  /*156d0*/  LDL R26, [R1+0x58] ;  /* 0x00005800011a7983 */ /* 0x001ee20000100800 */
[----:B-1----:R-:W-:-:S03]  /*156e0*/  MOV R24, R5 ;  /* 0x0000000500187202 */ /* 0x002fc60000000f00 */
[----:B------:R-:W3:Y:S01]  /*156f0*/  LDL R27, [R1+0x5c] ;  /* 0x00005c00011b7983 */ /* 0x000ee20000100800 */
[----:B------:R-:W-:-:S03]  /*15700*/  MOV R25, R4 ;  /* 0x0000000400197202 */ /* 0x000fc60000000f00 */
[----:B------:R-:W0:Y:S04]  /*15710*/  LDSM.16.MT88.4 R4, [R7+0x11800] ;  /* 0x011800000704783b */ /* 0x000e280000004200 */
[----:B0-----:R-:W-:Y:S04]  /*15720*/  STL.64 [R1], R4 ;  /* 0x0000000401007387 */ /* 0x001fe80000100a00 */
[----:B------:R0:W-:Y:S04]  /*15730*/  STL.64 [R1+0x8], R6 ;  /* 0x0000080601007387 */ /* 0x0001e80000100a00 */
[----:B0-----:R-:W2:Y:S04]  /*15740*/  LDL.LU.64 R6, [R1+0x39a0] ;  /* 0x0039a00001067983 */ /* 0x001ea80000300a00 */
[----:B------:R-:W2:Y:S02]  /*15750*/  LDL.LU.64 R4, [R1+0x3998] ;  /* 0x0039980001047983 */ /* 0x000ea40000300a00 */
[C---:B--2---:R-:W-:Y:S02]  /*15760*/  HMMA.16816.F32.BF16 R16, R4.reuse, R16, R20 ;  /* 0x000000100410723c */ /* 0x044fe40000041814 */
[----:B------:R-:W2:Y:S04]  /*15770*/  LDL.LU.64 R22, [R1+0x3990] ;  /* 0x0039900001167983 */ /* 0x000ea80000300a00 */
[----:B------:R-:W2:Y:S11]  /*15780*/  LDL.LU.64 R20, [R1+0x3988] ;  /* 0x0039880001147983 */ /* 0x000eb60000300a00 */
[----:B------:R-:W-:Y:S06]  /*15790*/  @!UPT UIADD3 URZ, URZ, URZ, URZ ;  /* 0x0000003f3f3ff290 */ /* 0x000fec000fffe03f */
[----:B------:R-:W-:Y:S04]  /*157a0*/  STL.64 [R1+0xe0], R16 ;  /* 0x0000e01001007387 */ /* 0x000fe80000100a00 */
[----:B------:R0:W-:Y:S04]  /*157b0*/  STL.64 [R1+0xe8], R18 ;  /* 0x0000e81201007387 */ /* 0x0001e80000100a00 */
[----:B0-----:R-:W4:Y:S04]  /*157c0*/  LDL.LU.64 R18, [R1+0x3980] ;  /* 0x0039800001127983 */ /* 0x001f280000300a00 */
[----:B------:R-:W4:Y:S01]  /*157d0*/  LDL.LU.64 R16, [R1+0x3978] ;  /* 0x0039780001107983 */ /* 0x000f220000300a00 */
[----:B------:R-:W-:Y:S01]  /*157e0*/  IMAD.MOV.U32 R11, RZ, RZ, R12 ;  /* 0x000000ffff0b7224 */ /* 0x000fe200078e000c */
[----:B------:R-:W-:Y:S01]  /*157f0*/  MOV R10, R13 ;  /* 0x0000000d000a7202 */ /* 0x000fe20000000f00 */
[C---:B--2---:R-:W-:Y:S08]  /*15800*/  HMMA.16816.F32.BF16 R20, R4.reuse, R12, R20 ;  /* 0x0000000c0414723c */ /* 0x044ff00000041814 */
[----:B----4-:R-:W-:Y:S11]  /*15810*/  HMMA.16816.F32.BF16 R16, R4, R24, R16 ;  /* 0x000000180410723c */ /* 0x010ff60000041810 */
[----:B------:R-:W-:Y:S11]  /*15820*/  @!UPT UIADD3 URZ, URZ, URZ, URZ ;  /* 0x0000003f3f3ff290 */ /* 0x000ff6000fffe03f */
[----:B------:R-:W-:Y:S01]  /*15830*/  @!UPT UIADD3 URZ, URZ, URZ, URZ ;  /* 0x0000003f3f3ff290 */ /* 0x000fe2000fffe03f */
[----:B------:R-:W-:Y:S04]  /*15840*/  STL.64 [R1+0x120], R16 ;  /* 0x0001201001007387 */ /* 0x000fe80000100a00 */
[----:B------:R0:W-:Y:S04]  /*15850*/  STL.64 [R1+0x128], R18 ;  /* 0x0001281201007387 */ /* 0x0001e80000100a00 */
[----:B0-----:R-:W2:Y:S04]  /*15860*/  LDL.LU.64 R18, [R1+0x3970] ;  /* 0x0039700001127983 */ /* 0x001ea80000300a00 */
[----:B------:R-:W4:Y:S04]  /*15870*/  LDL.LU.64 R16, [R1+0x3968] ;  /* 0x0039680001107983 */ /* 0x000f280000300a00 */
[----:B---3--:R-:W-:Y:S04]  /*15880*/  STL.64 [R1+0x3918], R26 ;  /* 0x0039181a01007387 */ /* 0x008fe80000100a00 */
[----:B------:R-:W-:Y:S04]  /*15890*/  STL.64 [R1+0x3910], R24 ;  /* 0x0039101801007387 */ /* 0x000fe80000100a00 */
[----:B------:R0:W-:Y:S04]  /*158a0*/  STL.64 [R1+0x130], R20 ;  /* 0x0001301401007387 */ /* 0x0001e80000100a00 */
[----:B------:R1:W-:Y:S04]  /*158b0*/  STL.64 [R1+0x138], R22 ;  /* 0x0001381601007387 */ /* 0x0003e80000100a00 */
[----:B0-----:R-:W3:Y:S04]  /*158c0*/  LDL.LU R20, [R1+0x150] ;  /* 0x0001500001147983 */ /* 0x001ee80000300800 */
[----:B------:R-:W3:Y:S04]  /*158d0*/  LDL.LU R21, [R1+0x154] ;  /* 0x0001540001157983 */ /* 0x000ee80000300800 */
[----:B-1----:R-:W3:Y:S04]  /*158e0*/  LDL.LU R22, [R1+0x158] ;  /* 0x0001580001167983 */ /* 0x002ee80000300800 */
[----:B------:R-:W3:Y:S04]  /*158f0*/  LDL.LU R23, [R1+0x15c] ;  /* 0x00015c0001177983 */ /* 0x000ee80000300800 */
[----:B------:R-:W5:Y:S04]  /*15900*/  LDL.LU R12, [R1+0x90] ;  /* 0x00009000010c7983 */ /* 0x000f680000300800 */
[----:B------:R-:W5:Y:S04]  /*15910*/  LDL.LU R13, [R1+0x94] ;  /* 0x00009400010d7983 */ /* 0x000f680000300800 */
[----:B------:R-:W2:Y:S01]  /*15920*/  LDL.LU R14, [R1+0x98] ;  /* 0x00009800010e7983 */ /* 0x000ea20000300800 */
[----:B------:R-:W-:-:S02]  /*15930*/  MOV R29, R15 ;  /* 0x0000000f001d7202 */ /* 0x000fc40000000f00 */
[----:B------:R-:W-:Y:S02]  /*15940*/  MOV R15, R0 ;  /* 0x00000000000f7202 */ /* 0x000fe40000000f00 */
[----:B------:R-:W3:Y:S04]  /*15950*/  LDL.LU R0, [R1+0x3960] ;  /* 0x0039600001007983 */ /* 0x000ee80000300800 */
[----:B--2---:R4:W-:Y:S04]  /*15960*/  STL.64 [R1+0x38a8], R14 ;  /* 0x0038a80e01007387 */ /* 0x0049e80000100a00 */
[----:B-----5:R0:W-:Y:S01]  /*15970*/  STL.64 [R1+0x38a0], R12 ;  /* 0x0038a00c01007387 */ /* 0x0201e20000100a00 */
[----:B----4-:R-:W-:Y:S01]  /*15980*/  IMAD.MOV.U32 R15, RZ, RZ, R16 ;  /* 0x000000ffff0f7224 */ /* 0x010fe200078e0010 */
[----:B------:R-:W-:-:S02]  /*15990*/  MOV R14, R17 ;  /* 0x00000011000e7202 */ /* 0x000fc40000000f00 */
[----:B------:R-:W2:Y:S01]  /*159a0*/  LDL.LU R16, [R1+0xc0] ;  /* 0x0000c00001107983 */ /* 0x000ea20000300800 */
[----:B0-----:R-:W-:Y:S01]  /*159b0*/  MOV R13, R18 ;  /* 0x00000012000d7202 */ /* 0x001fe20000000f00 */
[----:B------:R-:W-:Y:S02]  /*159c0*/  IMAD.MOV.U32 R12, RZ, RZ, R19 ;  /* 0x000000ffff0c7224 */ /* 0x000fe400078e0013 */
[----:B------:R-:W2:Y:S04]  /*159d0*/  LDL.LU R17, [R1+0xc4] ;  /* 0x0000c40001117983 */ /* 0x000ea80000300800 */
[----:B------:R-:W4:Y:S04]  /*159e0*/  LDL.LU R18, [R1+0xc8] ;  /* 0x0000c80001127983 */ /* 0x000f280000300800 */
[----:B------:R-:W4:Y:S01]  /*159f0*/  LDL.LU R19, [R1+0xcc] ;  /* 0x0000cc0001137983 */ /* 0x000f220000300800 */
[----:B---3--:R-:W-:Y:S03]  /*15a00*/  HMMA.16816.F32.BF16 R4, R4, R8, R20 ;  /* 0x000000080404723c */ /* 0x008fe60000041814 */
[----:B----4-:R-:W-:Y:S04]  /*15a10*/  STL.64 [R1+0x38f0], R18 ;  /* 0x0038f01201007387 */ /* 0x010fe80000100a00 */
[----:B--2---:R0:W-:Y:S02]  /*15a20*/  STL.64 [R1+0x38e8], R16 ;  /* 0x0038e81001007387 */ /* 0x0041e40000100a00 */
[----:B0-----:R-:W-:-:S02]  /*15a30*/  MOV R16, R11 ;  /* 0x0000000b00107202 */ /* 0x001fc40000000f00 */
[----:B------:R-:W-:-:S05]  /*15a40*/  MOV R17, R10 ;  /* 0x0000000a00117202 */ /* 0x000fca0000000f00 */
[----:B------:R0:W-:Y:S04]  /*15a50*/  STL.64 [R1+0x3908], R16 ;  /* 0x0039081001007387 */ /* 0x0001e80000100a00 */
[----:B0-----:R-:W2:Y:S04]  /*15a60*/  LDL.LU R16, [R1+0xf0] ;  /* 0x0000f00001107983 */ /* 0x001ea80000300800 */
[----:B------:R-:W2:Y:S04]  /*15a70*/  LDL.LU R17, [R1+0xf4] ;  /* 0x0000f40001117983 */ /* 0x000ea80000300800 */
[----:B------:R-:W2:Y:S04]  /*15a80*/  LDL.LU R18, [R1+0xf8] ;  /* 0x0000f80001127983 */ /* 0x000ea80000300800 */
[----:B------:R-:W2:Y:S04]  /*15a90*/  LDL.LU R19, [R1+0xfc] ;  /* 0x0000fc0001137983 */ /* 0x000ea80000300800 */
[----:B------:R-:W3:Y:S04]  /*15aa0*/  LDL.LU R24, [R1+0x140] ;  /* 0x0001400001187983 */ /* 0x000ee80000300800 */
[----:B------:R-:W3:Y:S04]  /*15ab0*/  LDL.LU R25, [R1+0x144] ;  /* 0x0001440001197983 */ /* 0x000ee80000300800 */
[----:B------:R-:W3:Y:S04]  /*15ac0*/  LDL.LU R26, [R1+0x148] ;  /* 0x00014800011a7983 */ /* 0x000ee80000300800 */
[----:B------:R-:W3:Y:S04]  /*15ad0*/  LDL.LU R27, [R1+0x14c] ;  /* 0x00014c00011b7983 */ /* 0x000ee80000300800 */
[----:B------:R-:W-:Y:S04]  /*15ae0*/  STL.64 [R1+0x38b8], R14 ;  /* 0x0038b80e01007387 */ /* 0x000fe80000100a00 */
[----:B------:R0:W-:Y:S04]  /*15af0*/  STL.64 [R1+0x38b0], R12 ;  /* 0x0038b00c01007387 */ /* 0x0001e80000100a00 */
[----:B0-----:R-:W3:Y:S04]  /*15b00*/  LDL.LU.64 R12, [R1+0x20] ;  /* 0x00002000010c7983 */ /* 0x001ee80000300a00 */
[----:B------:R-:W4:Y:S04]  /*15b10*/  LDL.LU.64 R14, [R1+0x28] ;  /* 0x00002800010e7983 */ /* 0x000f280000300a00 */
[----:B------:R-:W5:Y:S04]  /*15b20*/  LDL.LU.64 R22, [R1+0x3958] ;  /* 0x0039580001167983 */ /* 0x000f680000300a00 */
[----:B------:R-:W2:Y:S01]  /*15b30*/  LDL.LU.64 R20, [R1+0x3950] ;  /* 0x0039500001147983 */ /* 0x000ea20000300a00 */
[----:B------:R-:W-:Y:S01]  /*15b40*/  IMAD.MOV.U32 R11, RZ, RZ, R4 ;  /* 0x000000ffff0b7224 */ /* 0x000fe200078e0004 */
[----:B------:R-:W-:Y:S01]  /*15b50*/  MOV R10, R5 ;  /* 0x00000005000a7202 */ /* 0x000fe20000000f00 */
[----:B------:R-:W-:Y:S01]  /*15b60*/  IMAD.MOV.U32 R8, RZ, RZ, R7 ;  /* 0x000000ffff087224 */ /* 0x000fe200078e0007 */
[----:B------:R-:W-:-:S03]  /*15b70*/  MOV R9, R6 ;  /* 0x0000000600097202 */ /* 0x000fc60000000f00 */
[----:B------:R0:W-:Y:S04]  /*15b80*/  STL.64 [R1+0x3868], R10 ;  /* 0x0038680a01007387 */ /* 0x0001e80000100a00 */
[----:B------:R2:W-:Y:S01]  /*15b90*/  STL.64 [R1+0x3860], R8 ;  /* 0x0038600801007387 */ /* 0x0005e20000100a00 */
[----:B0-----:R-:W-:Y:S01]  /*15ba0*/  IMAD.MOV.U32 R10, RZ, RZ, R28 ;  /* 0x000000ffff0a7224 */ /* 0x001fe200078e001c */
[----:B------:R-:W-:Y:S02]  /*15bb0*/  MOV R11, R29 ;  /* 0x0000001d000b7202 */ /* 0x000fe40000000f00 */
[----:B--2---:R-:W-:Y:S02]  /*15bc0*/  MOV R8, R20 ;  /* 0x0000001400087202 */ /* 0x004fe40000000f00 */
[----:B------:R-:W3:Y:S01]  /*15bd0*/  LDL.LU R20, [R1+0x394c] ;  /* 0x00394c0001147983 */ /* 0x000ee20000300800 */
[----:B------:R-:W-:-:S03]  /*15be0*/  MOV R9, R21 ;  /* 0x0000001500097202 */ /* 0x000fc60000000f00 */
[----:B------:R-:W3:Y:S04]  /*15bf0*/  LDL.LU R21, [R1+0x3948] ;  /* 0x0039480001157983 */ /* 0x000ee80000300800 */
[----:B------:R-:W2:Y:S04]  /*15c00*/  LDL.LU R28, [R1+0x3944] ;  /* 0x00394400011c7983 */ /* 0x000ea80000300800 */
[----:B------:R-:W3:Y:S04]  /*15c10*/  LDL.LU R29, [R1+0x3940] ;  /* 0x00394000011d7983 */ /* 0x000ee80000300800 */
[----:B------:R-:W-:Y:S04]  /*15c20*/  STL.64 [R1+0x3878], R10 ;  /* 0x0038780a01007387 */ /* 0x000fe80000100a00 */
[----:B------:R0:W-:Y:S02]  /*15c30*/  STL.64 [R1+0x3870], R8 ;  /* 0x0038700801007387 */ /* 0x0001e40000100a00 */
[----:B0-----:R-:W-:-:S02]  /*15c40*/  MOV R8, R2 ;  /* 0x0000000200087202 */ /* 0x001fc40000000f00 */
[----:B------:R-:W4:Y:S01]  /*15c50*/  LDL.LU R2, [R1+0x393c] ;  /* 0x00393c0001027983 */ /* 0x000f220000300800 */
[----:B-----5:R-:W-:Y:S01]  /*15c60*/  IMAD.MOV.U32 R9, RZ, RZ, R22 ;  /* 0x000000ffff097224 */ /* 0x020fe200078e0016 */
[----:B------:R-:W-:Y:S02]  /*15c70*/  MOV R10, R23 ;  /* 0x00000017000a7202 */ /* 0x000fe40000000f00 */
[----:B------:R-:W5:Y:S04]  /*15c80*/  LDL.LU R22, [R1+0x3938] ;  /* 0x0039380001167983 */ /* 0x000f680000300800 */
[----:B------:R-:W5:Y:S01]  /*15c90*/  LDL.LU R23, [R1+0x3934] ;  /* 0x0039340001177983 */ /* 0x000f620000300800 */
[----:B------:R-:W-:-:S05]  /*15ca0*/  MOV R11, R3 ;  /* 0x00000003000b7202 */ /* 0x000fca0000000f00 */
[----:B------:R-:W-:Y:S04]  /*15cb0*/  STL.64 [R1+0x38c8], R10 ;  /* 0x0038c80a01007387 */ /* 0x000fe80000100a00 */
[----:B------:R2:W-:Y:S02]  /*15cc0*/  STL.64 [R1+0x38c0], R8 ;  /* 0x0038c00801007387 */ /* 0x0005e40000100a00 */
[----:B--2---:R-:W-:Y:S01]  /*15cd0*/  MOV R9, R28 ;  /* 0x0000001c00097202 */ /* 0x004fe20000000f00 */
[----:B---3--:R-:W-:Y:S02]  /*15ce0*/  IMAD.MOV.U32 R8, RZ, RZ, R29 ;  /* 0x000000ffff087224 */ /* 0x008fe400078e001d */
[----:B------:R-:W2:Y:S04]  /*15cf0*/  LDL.LU R29, [R1+0x3930] ;  /* 0x00393000011d7983 */ /* 0x000ea80000300800 */
[----:B------:R-:W3:Y:S01]  /*15d00*/  LDL.LU R28, [R1+0x392c] ;  /* 0x00392c00011c7983 */ /* 0x000ee20000300800 */
[----:B----4-:R-:W-:-:S03]  /*15d10*/  MOV R10, R2 ;  /* 0x00000002000a7202 */ /* 0x010fc60000000f00 */
[----:B------:R-:W4:Y:S04]  /*15d20*/  LDL.LU R2, [R1+0x3928] ;  /* 0x0039280001027983 */ /* 0x000f280000300800 */
[----:B------:R-:W2:Y:S01]  /*15d30*/  LDL.LU R11, [R1+0xbc] ;  /* 0x0000bc00010b7983 */ /* 0x000ea20000300800 */
[----:B-----5:R-:W-:Y:S11]  /*15d40*/  HMMA.16816.F32.BF16 R24, R20, R12, R24 ;  /* 0x0000000c1418723c */ /* 0x020ff60000041818 */
[----:B------:R-:W-:Y:S11]  /*15d50*/  @!UPT UIADD3 URZ, URZ, URZ, URZ ;  /* 0x0000003f3f3ff290 */ /* 0x000ff6000fffe03f */
[----:B------:R-:W-:Y:S02]  /*15d60*/  @!UPT UIADD3 URZ, URZ, URZ, URZ ;  /* 0x0000003f3f3ff290 */ /* 0x000fe4000fffe03f */
[----:B------:R-:W-:Y:S01]  /*15d70*/  IMAD.MOV.U32 R3, RZ, RZ, R27 ;  /* 0x000000ffff037224 */ /* 0x000fe200078e001b */
[----:B--2---:R3:W-:Y:S04]  /*15d80*/  STL.64 [R1+0x3900], R10 ;  /* 0x0039000a01007387 */ /* 0x0047e80000100a00 */
[----:B------:R0:W-:Y:S01]  /*15d90*/  STL.64 [R1+0x38f8], R8 ;  /* 0x0038f80801007387 */ /* 0x0001e20000100a00 */
[----:B---3--:R-:W-:-:S03]  /*15da0*/  MOV R10, R28 ;  /* 0x0000001c000a7202 */ /* 0x008fc60000000f00 */
[----:B0-----:R-:W2:Y:S01]  /*15db0*/  LDL.LU R8, [R1+0xd0] ;  /* 0x0000d00001087983 */ /* 0x001ea20000300800 */
[----:B------:R-:W-:-:S03]  /*15dc0*/  IMAD.MOV.U32 R9, RZ, RZ, R29 ;  /* 0x000000ffff097224 */ /* 0x000fc600078e001d */
[----:B------:R-:W3:Y:S04]  /*15dd0*/  LDL.LU R29, [R1+0x3924] ;  /* 0x00392400011d7983 */ /* 0x000ee80000300800 */
[----:B------:R-:W5:Y:S04]  /*15de0*/  LDL.LU R28, [R1+0x3920] ;  /* 0x00392000011c7983 */ /* 0x000f680000300800 */
[----:B------:R-:W2:Y:S04]  /*15df0*/  LDL.LU.64 R4, [R1+0x60] ;  /* 0x0000600001047983 */ /* 0x000ea80000300a00 */
[----:B------:R-:W2:Y:S04]  /*15e00*/  LDL.LU.64 R6, [R1+0x68] ;  /* 0x0000680001067983 */ /* 0x000ea80000300a00 */
[----:B------:R-:W-:Y:S04]  /*15e10*/  STL.64 [R1+0x140], R24 ;  /* 0x0001401801007387 */ /* 0x000fe80000100a00 */
[----:B------:R0:W-:Y:S04]  /*15e20*/  STL [R1+0x148], R26 ;  /* 0x0001481a01007387 */ /* 0x0001e80000100800 */
[----:B0-----:R-:W2:Y:S04]  /*15e30*/  LDL.LU.64 R26, [R1+0x3918] ;  /* 0x00391800011a7983 */ /* 0x001ea80000300a00 */
[----:B------:R-:W2:Y:S02]  /*15e40*/  LDL.LU.64 R24, [R1+0x3910] ;  /* 0x0039100001187983 */ /* 0x000ea40000300a00 */
[----:B--2---:R-:W-:Y:S11]  /*15e50*/  HMMA.16816.F32.BF16 R16, R20, R24, R16 ;  /* 0x000000181410723c */ /* 0x004ff60000041810 */
[----:B------:R-:W-:Y:S11]  /*15e60*/  @!UPT UIADD3 URZ, URZ, URZ, URZ ;  /* 0x0000003f3f3ff290 */ /* 0x000ff6000fffe03f */
[----:B------:R-:W-:Y:S01]  /*15e70*/  @!UPT UIADD3 URZ, URZ, URZ, URZ ;  /* 0x0000003f3f3ff290 */ /* 0x000fe2000fffe03f */
[----:B------:R0:W-:Y:S04]  /*15e80*/  STL.64 [R1+0x190], R16 ;  /* 0x0001901001007387 */ /* 0x0001e80000100a00 */
[----:B------:R1:W-:Y:S04]  /*15e90*/  STL.64 [R1+0x198], R18 ;  /* 0x0001981201007387 */ /* 0x0003e80000100a00 */
[----:B0-----:R-:W1:Y:S01]  /*15ea0*/  LDL.LU.64 R16, [R1+0x3908] ;  /* 0x0039080001107983 */ /* 0x001e620000300a00 */
[----:B----4-:R-:W-:-:S07]  /*15eb0*/  MOV R11, R2 ;  /* 0x00000002000b7202 */ /* 0x010fce0000000f00 */
[C---:B-1----:R-:W-:Y:S01]  /*15ec0*/  HMMA.16816.F32.BF16 R16, R20.reuse, R16, R8 ;  /* 0x000000101410723c */ /* 0x042fe20000041808 */
[----:B------:R-:W2:Y:S04]  /*15ed0*/  LDL.LU.64 R10, [R1+0x3900] ;  /* 0x00390000010a7983 */ /* 0x000ea80000300a00 */
[----:B------:R-:W2:Y:S11]  /*15ee0*/  LDL.LU.64 R8, [R1+0x38f8] ;  /* 0x0038f80001087983 */ /* 0x000eb60000300a00 */
[----:B------:R-:W-:Y:S07]  /*15ef0*/  @!UPT UIADD3 URZ, URZ, URZ, URZ ;  /* 0x0000003f3f3ff290 */ /* 0x000fee000fffe03f */
[----:B------:R-:W-:Y:S04]  /*15f00*/  STL.64 [R1+0x1e0], R16 ;  /* 0x0001e01001007387 */ /* 0x000fe80000100a00 */
[----:B------:R0:W-:Y:S04]  /*15f10*/  STL.64 [R1+0x1e8], R18 ;  /* 0x0001e81201007387 */ /* 0x0001e80000100a00 */
[----:B0-----:R-:W4:Y:S04]  /*15f20*/  LDL.LU.64 R18, [R1+0x38f0] ;  /* 0x0038f00001127983 */ /* 0x001f280000300a00 */
[----:B------:R-:W4:Y:S02]  /*15f30*/  LDL.LU.64 R16, [R1+0x38e8] ;  /* 0x0038e80001107983 */ /* 0x000f240000300a00 */
[----:B----4-:R-:W-:Y:S02]  /*15f40*/  HMMA.16816.F32.BF16 R20, R20, R4, R16 ;  /* 0x000000041414723c */ /* 0x010fe40000041810 */
[----:B------:R-:W2:Y:S04]  /*15f50*/  LDL.LU.64 R18, [R1+0x38e0] ;  /* 0x0038e00001127983 */ /* 0x000ea80000300a00 */
[----:B------:R-:W2:Y:S01]  /*15f60*/  LDL.LU.64 R16, [R1+0x38d8] ;  /* 0x0038d80001107983 */ /* 0x000ea20000300a00 */
[----:B------:R-:W-:Y:S01]  /*15f70*/  MOV R2, R15 ;  /* 0x0000000f00027202 */ /* 0x000fe20000000f00 */
[----:B------:R-:W-:Y:S11]  /*15f80*/  IMAD.MOV.U32 R4, RZ, RZ, R14 ;  /* 0x000000ffff047224 */ /* 0x000ff600078e000e */
[----:B------:R-:W-:Y:S04]  /*15f90*/  @!UPT UIADD3 URZ, URZ, URZ, URZ ;  /* 0x0000003f3f3ff290 */ /* 0x000fe8000fffe03f */
[----:B------:R-:W-:Y:S04]  /*15fa0*/  STL.64 [R1+0x1d0], R20 ;  /* 0x0001d01401007387 */ /* 0x000fe80000100a00 */
[----:B------:R5:W-:Y:S02]  /*15fb0*/  STL.64 [R1+0x1d8], R22 ;  /* 0x0001d81601007387 */ /* 0x000be40000100a00 */
[----:B-----5:R-:W-:Y:S02]  /*15fc0*/  MOV R22, R28 ;  /* 0x0000001c00167202 */ /* 0x020fe40000000f00 */
[----:B------:R-:W4:Y:S01]  /*15fd0*/  LDL.LU R28, [R1+0x38d0] ;  /* 0x0038d000011c7983 */ /* 0x000f220000300800 */
[C---:B--2---:R-:W-:Y:S11]  /*15fe0*/  HMMA.16816.F32.BF16 R8, R16.reuse, R14, R8 ;  /* 0x0000000e1008723c */ /* 0x044ff60000041808 */
[----:B------:R-:W-:Y:S11]  /*15ff0*/  @!UPT UIADD3 URZ, URZ, URZ, URZ ;  /* 0x0000003f3f3ff290 */ /* 0x000ff6000fffe03f */
[----:B------:R-:W-:Y:S01]  /*16000*/  @!UPT UIADD3 URZ, URZ, URZ, URZ ;  /* 0x0000003f3f3ff290 */ /* 0x000fe2000fffe03f */
[----:B------:R-:W-:Y:S04]  /*16010*/  STL.64 [R1+0x1c0], R8 ;  /* 0x0001c00801007387 */ /* 0x000fe80000100a00 */
[----:B------:R0:W-:Y:S04]  /*16020*/  STL.64 [R1+0x1c8], R10 ;  /* 0x0001c80a01007387 */ /* 0x0001e80000100a00 */
[----:B0-----:R-:W2:Y:S04]  /*16030*/  LDL.LU.64 R10, [R1+0x38c8] ;  /* 0x0038c800010a7983 */ /* 0x001ea80000300a00 */
[----:B------:R-:W2:Y:S04]  /*16040*/  LDL.LU.64 R8, [R1+0x38c0] ;  /* 0x0038c00001087983 */ /* 0x000ea80000300a00 */
[----:B------:R-:W5:Y:S04]  /*16050*/  LDL.LU.64 R14, [R1+0x38b8] ;  /* 0x0038b800010e7983 */ /* 0x000f680000300a00 */
[----:B------:R-:W5:Y:S02]  /*16060*/  LDL.LU.64 R12, [R1+0x38b0] ;  /* 0x0038b000010c7983 */ /* 0x000f640000300a00 */
[----:B-----5:R-:W-:Y:S11]  /*16070*/  HMMA.16816.F32.BF16 R12, R16, R26, R12 ;  /* 0x0000001a100c723c */ /* 0x020ff6000004180c */
[----:B------:R-:W-:Y:S11]  /*16080*/  @!UPT UIADD3 URZ, URZ, URZ, URZ ;  /* 0x0000003f3f3ff290 */ /* 0x000ff6000fffe03f */
[----:B------:R-:W-:Y:S01]  /*16090*/  @!UPT UIADD3 URZ, URZ, URZ, URZ ;  /* 0x0000003f3f3ff290 */ /* 0x000fe2000fffe03f */
[----:B------:R-:W-:Y:S04]  /*160a0*/  STL.64 [R1+0x1b0], R12 ;  /* 0x0001b00c01007387 */ /* 0x000fe80000100a00 */
[----:B------:R0:W-:Y:S04]  /*160b0*/  STL.64 [R1+0x1b8], R14 ;  /* 0x0001b80e01007387 */ /* 0x0001e80000100a00 */
[----:B0-----:R-:W5:Y:S04]  /*160c0*/  LDL.LU.64 R14, [R1+0x38a8] ;  /* 0x0038a800010e7983 */ /* 0x001f680000300a00 */
[----:B------:R-:W5:Y:S01]  /*160d0*/  LDL.LU.64 R12, [R1+0x38a0] ;  /* 0x0038a000010c7983 */ /* 0x000f620000300a00 */
[----:B---3--:R-:W-:-:S07]  /*160e0*/  MOV R23, R29 ;  /* 0x0000001d00177202 */ /* 0x008fce0000000f00 */
[C---:B-----5:R-:W-:Y:S11]  /*160f0*/  HMMA.16816.F32.BF16 R12, R16.reuse, R22, R12 ;  /* 0x00000016100c723c */ /* 0x060ff6000004180c */
[----:B------:R-:W-:Y:S11]  /*16100*/  @!UPT UIADD3 URZ, URZ, URZ, URZ ;  /* 0x0000003f3f3ff290 */ /* 0x000ff6000fffe03f */
[----:B------:R-:W-:Y:S01]  /*16110*/  @!UPT UIADD3 URZ, URZ, URZ, URZ ;  /* 0x0000003f3f3ff290 */ /* 0x000fe2000fffe03f */
[----:B------:R-:W-:Y:S04]  /*16120*/  STL.64 [R1+0x1a0], R12 ;  /* 0x0001a00c01007387 */ /* 0x000fe80000100a00 */
[----:B------:R0:W-:Y:S04]  /*16130*/  STL.64 [R1+0x1a8], R14 ;  /* 0x0001a80e01007387 */ /* 0x0001e80000100a00 */
[----:B0-----:R-:W3:Y:S04]  /*16140*/  LDL.LU.64 R14, [R1+0x3898] ;  /* 0x00389800010e7983 */ /* 0x001ee80000300a00 */
[----:B------:R-:W3:Y:S02]  /*16150*/  LDL.LU.64 R12, [R1+0x3890] ;  /* 0x00389000010c7983 */ /* 0x000ee40000300a00 */
[----:B---3--:R-:W-:Y:S02]  /*16160*/  HMMA.16816.F32.BF16 R16, R16, R6, R12 ;  /* 0x000000061010723c */ /* 0x008fe4000004180c */
[----:B------:R-:W2:Y:S04]  /*16170*/  LDL.LU.64 R14, [R1+0x3888] ;  /* 0x00388800010e7983 */ /* 0x000ea80000300a00 */
[----:B------:R-:W2:Y:S11]  /*16180*/  LDL.LU.64 R12, [R1+0x3880] ;  /* 0x00388000010c7983 */ /* 0x000eb60000300a00 */
[----:B------:R-:W-:Y:S06]  /*16190*/  @!UPT UIADD3 URZ, URZ, URZ, URZ ;  /* 0x0000003f3f3ff290 */ /* 0x000fec000fffe03f */
[----:B------:R-:W-:Y:S04]  /*161a0*/  STL.64 [R1+0x180], R16 ;  /* 0x0001801001007387 */ /* 0x000fe80000100a00 */
[----:B------:R0:W-:Y:S02]  /*161b0*/  STL.64 [R1+0x188], R18 ;  /* 0x0001881201007387 */ /* 0x0001e40000100a00 */
[----:B0-----:R-:W-:Y:S01]  /*161c0*/  MOV R18, R4 ;  /* 0x0000000400127202 */ /* 0x001fe20000000f00 */
[----:B------:R-:W-:-:S07]  /*161d0*/  IMAD.MOV.U32 R19, RZ, RZ, R2 ;  /* 0x000000ffff137224 */ /* 0x000fce00078e0002 */
[C---:B--2---:R-:W-:Y:S11]  /*161e0*/  HMMA.16816.F32.BF16 R8, R12.reuse, R18, R8 ;  /* 0x000000120c08723c */ /* 0x044ff60000041808 */
[----:B------:R-:W-:Y:S11]  /*161f0*/  @!UPT UIADD3 URZ, URZ, URZ, URZ ;  /* 0x0000003f3f3ff290 */ /* 0x000ff6000fffe03f */
[----:B------:R-:W-:Y:S01]  /*16200*/  @!UPT UIADD3 URZ, URZ, URZ, URZ ;  /* 0x0000003f3f3ff290 */ /* 0x000fe2000fffe03f */
[----:B------:R-:W-:Y:S04]  /*16210*/  STL.64 [R1+0x170], R8 ;  /* 0x0001700801007387 */ /* 0x000fe80000100a00 */
[----:B------:R0:W-:Y:S04]  /*16220*/  STL.64 [R1+0x178], R10 ;  /* 0x0001780a01007387 */ /* 0x0001e80000100a00 */
[----:B0-----:R-:W2:Y:S04]  /*16230*/  LDL.LU.64 R10, [R1+0x3878] ;  /* 0x00387800010a7983 */ /* 0x001ea80000300a00 */
[----:B------:R-:W2:Y:S02]  /*16240*/  LDL.LU.64 R8, [R1+0x3870] ;  /* 0x0038700001087983 */ /* 0x000ea40000300a00 */
[C---:B--2---:R-:W-:Y:S02]  /*16250*/  HMMA.16816.F32.BF16 R24, R12.reuse, R26, R8 ;  /* 0x0000001a0c18723c */ /* 0x044fe40000041808 */
[----:B------:R-:W2:Y:S04]  /*16260*/  LDL.LU.64 R10, [R1+0x3868] ;  /* 0x00386800010a7983 */ /* 0x000ea80000300a00 */
[----:B------:R-:W3:Y:S11]  /*16270*/  LDL.LU.64 R8, [R1+0x3860] ;  /* 0x0038600001087983 */ /* 0x000ef60000300a00 */
[----:B------:R-:W-:Y:S06]  /*16280*/  @!UPT UIADD3 URZ, URZ, URZ, URZ ;  /* 0x0000003f3f3ff290 */ /* 0x000fec000fffe03f */
[----:B------:R-:W-:Y:S04]  /*16290*/  STL.64 [R1+0x160], R24 ;  /* 0x0001601801007387 */ /* 0x000fe80000100a00 */
[----:B------:R0:W-:Y:S04]  /*162a0*/  STL.64 [R1+0x168], R26 ;  /* 0x0001681a01007387 */ /* 0x0001e80000100a00 */
[----:B0-----:R-:W5:Y:S04]  /*162b0*/  LDL.LU.64 R26, [R1+0x3858] ;  /* 0x00385800011a7983 */ /* 0x001f680000300a00 */
[----:B------:R-:W5:Y:S02]  /*162c0*/  LDL.LU.64 R24, [R1+0x3850] ;  /* 0x0038500001187983 */ /* 0x000f640000300a00 */
[C---:B-----5:R-:W-:Y:S02]  /*162d0*/  HMMA.16816.F32.BF16 R20, R12.reuse, R22, R24 ;  /* 0x000000160c14723c */ /* 0x060fe40000041818 */
[----:B------:R-:W5:Y:S04]  /*162e0*/  LDL.LU.64 R26, [R1+0x3848] ;  /* 0x00384800011a7983 */ /* 0x000f680000300a00 */
[----:B------:R-:W5:Y:S01]  /*162f0*/  LDL.LU.64 R24, [R1+0x3840] ;  /* 0x0038400001187983 */ /* 0x000f620000300a00 */
[----:B------:R-:W-:Y:S11]  /*16300*/  IMAD.MOV.U32 R16, RZ, RZ, R6 ;  /* 0x000000ffff107224 */ /* 0x000ff600078e0006 */
[----:B------:R-:W-:Y:S06]  /*16310*/  @!UPT UIADD3 URZ, URZ, URZ, URZ ;  /* 0x0000003f3f3ff290 */ /* 0x000fec000fffe03f */
[----:B------:R-:W-:Y:S01]  /*16320*/  MOV R2, R23 ;  /* 0x0000001700027202 */ /* 0x000fe20000000f00 */
[----:B------:R-:W-:Y:S04]  /*16330*/  STL.64 [R1+0x150], R20 ;  /* 0x0001501401007387 */ /* 0x000fe80000100a00 */
[----:B------:R0:W-:Y:S02]  /*16340*/  STL [R1+0x37b4], R2 ;  /* 0x0037b40201007387 */ /* 0x0001e40000100800 */
[----:B0-----:R-:W-:Y:S02]  /*16350*/  MOV R2, R7 ;  /* 0x0000000700027202 */ /* 0x001fe40000000f00 */
[----:B------:R-:W-:Y:S02]  /*16360*/  MOV R29, R22 ;  /* 0x00000016001d7202 */ /* 0x000fe40000000f00 */
[----:B----4-:R-:W-:Y:S04]  /*16370*/  LDSM.16.M88.4 R20, [R28+0x8080] ;  /* 0x008080001c14783b */ /* 0x010fe80000000200 */
[----:B------:R-:W-:Y:S01]  /*16380*/  STL [R1+0x37b0], R29 ;  /* 0x0037b01d01007387 */ /* 0x000fe20000100800 */
[----:B-----5:R-:W-:Y:S03]  /*16390*/  HMMA.16816.F32.BF16 R12, R12, R6, R24 ;  /* 0x000000060c0c723c */ /* 0x020fe60000041818 */
[----:B------:R-:W0:Y:S11]  /*163a0*/  LDSM.16.MT88.4 R4, [R0+0x12000] ;  /* 0x012000000004783b */ /* 0x000e360000004200 */
[----:B------:R-:W-:Y:S09]  /*163b0*/  @!UPT UIADD3 URZ, URZ, URZ, URZ ;  /* 0x0000003f3f3ff290 */ /* 0x000ff2000fffe03f */
[----:B------:R-:W-:Y:S04]  /*163c0*/  STL.64 [R1+0x100], R12 ;  /* 0x0001000c01007387 */ /* 0x000fe80000100a00 */
[----:B------:R-:W-:Y:S04]  /*163d0*/  STL.64 [R1+0x108], R14 ;  /* 0x0001080e01007387 */ /* 0x000fe80000100a00 */
[----:B------:R-:W-:Y:S04]  /*163e0*/  STL [R1+0x37e0], R0 ;  /* 0x0037e00001007387 */ /* 0x000fe80000100800 */
[----:B------:R-:W1:Y:S04]  /*163f0*/  LDSM.16.M88.4 R12, [R28+0x80] ;  /* 0x000080001c0c783b */ /* 0x000e680000000200 */
[----:B0-----:R0:W-:Y:S04]  /*16400*/  STL.64 [R1+0x37c0], R6 ;  /* 0x0037c00601007387 */ /* 0x0011e80000100a00 */
[----:B------:R-:W-:Y:S01]  /*16410*/  STL.64 [R1+0x37b8], R4 ;  /* 0x0037b80401007387 */ /* 0x000fe20000100a00 */
[----:B0-----:R-:W-:Y:S01]  /*16420*/  MOV R6, R16 ;  /* 0x0000001000067202 */ /* 0x001fe20000000f00 */
[----:B------:R-:W-:-:S05]  /*16430*/  IMAD.MOV.U32 R7, RZ, RZ, R2 ;  /* 0x000000ffff077224 */ /* 0x000fca00078e0002 */
[----:B------:R-:W-:Y:S04]  /*16440*/  STL.64 [R1+0x3820], R6 ;  /* 0x0038200601007387 */ /* 0x000fe80000100a00 */
[----:B------:R-:W0:Y:S01]  /*16450*/  LDSM.16.M88.4 R4, [R28+0x4080] ;  /* 0x004080001c04783b */ /* 0x000e220000000200 */
[----:B-1----:R-:W-:Y:S02]  /*16460*/  MOV R25, R12 ;  /* 0x0000000c00197202 */ /* 0x002fe40000000f00 */
[----:B------:R-:W-:Y:S01]  /*16470*/  MOV R24, R13 ;  /* 0x0000000d00187202 */ /* 0x000fe20000000f00 */
[----:B------:R-:W-:Y:S04]  /*16480*/  STL.64 [R1+0xa0], R12 ;  /* 0x0000a00c01007387 */ /* 0x000fe80000100a00 */
[----:B------:R-:W-:Y:S04]  /*16490*/  STL.64 [R1+0xa8], R14 ;  /* 0x0000a80e01007387 */ /* 0x000fe80000100a00 */
[----:B------:R1:W-:Y:S04]  /*164a0*/  STL.64 [R1+0x3808], R24 ;  /* 0x0038081801007387 */ /* 0x0003e80000100a00 */
[----:B0-----:R0:W-:Y:S04]  /*164b0*/  STL.64 [R1+0x90], R4 ;  /* 0x0000900401007387 */ /* 0x0011e80000100a00 */
[----:B------:R4:W-:Y:S04]  /*164c0*/  STL.64 [R1+0x98], R6 ;  /* 0x0000980601007387 */ /* 0x0009e80000100a00 */
[----:B-1----:R-:W5:Y:S04]  /*164d0*/  LDL.LU R24, [R1+0x130] ;  /* 0x0001300001187983 */ /* 0x002f680000300800 */
[----:B------:R-:W5:Y:S04]  /*164e0*/  LDL.LU R25, [R1+0x134] ;  /* 0x0001340001197983 */ /* 0x000f680000300800 */
[----:B------:R-:W2:Y:S04]  /*164f0*/  LDL.LU R26, [R1+0x138] ;  /* 0x00013800011a7983 */ /* 0x000ea80000300800 */
[----:B------:R-:W2:Y:S04]  /*16500*/  LDL.LU R27, [R1+0x13c] ;  /* 0x00013c00011b7983 */ /* 0x000ea80000300800 */
[----:B------:R-:W3:Y:S01]  /*16510*/  LDL.LU R12, [R1+0xe0] ;  /* 0x0000e000010c7983 */ /* 0x000ee20000300800 */
[----:B------:R-:W-:-:S03]  /*16520*/  IMAD.MOV.U32 R0, RZ, RZ, R5 ;  /* 0x000000ffff007224 */ /* 0x000fc600078e0005 */
[----:B------:R-:W3:Y:S04]  /*16530*/  LDL.LU R13, [R1+0xe4] ;  /* 0x0000e400010d7983 */ /* 0x000ee80000300800 */
[----:B------:R-:W3:Y:S04]  /*16540*/  LDL.LU R14, [R1+0xe8] ;  /* 0x0000e800010e7983 */ /* 0x000ee80000300800 */
[----:B------:R-:W3:Y:S04]  /*16550*/  LDL.LU R15, [R1+0xec] ;  /* 0x0000ec00010f7983 */ /* 0x000ee80000300800 */
[----:B0-----:R-:W3:Y:S04]  /*16560*/  LDL.LU R4, [R1+0x120] ;  /* 0x0001200001047983 */ /* 0x001ee80000300800 */
[----:B------:R-:W3:Y:S04]  /*16570*/  LDL.LU R5, [R1+0x124] ;  /* 0x0001240001057983 */ /* 0x000ee80000300800 */
[----:B----4-:R-:W4:Y:S04]  /*16580*/  LDL.LU R6, [R1+0x128] ;  /* 0x0001280001067983 */ /* 0x010f280000300800 */
[----:B------:R-:W4:Y:S04]  /*16590*/  LDL.LU R7, [R1+0x12c] ;  /* 0x00012c0001077983 */ /* 0x000f280000300800 */
[----:B--2---:R0:W-:Y:S04]  /*165a0*/  STL.64 [R1+0x3818], R26 ;  /* 0x0038181a01007387 */ /* 0x0041e80000100a00 */
[----:B-----5:R-:W-:Y:S04]  /*165b0*/  STL.64 [R1+0x3810], R24 ;  /* 0x0038101801007387 */ /* 0x020fe80000100a00 */
[----:B0-----:R-:W2:Y:S04]  /*165c0*/  LDL.LU.64 R26, [R1+0x58] ;  /* 0x00005800011a7983 */ /* 0x001ea80000300a00 */
[----:B------:R-:W-:Y:S04]  /*165d0*/  STL.64 [R1+0x80], R20 ;  /* 0x0000801401007387 */ /* 0x000fe80000100a00 */
[----:B------:R0:W-:Y:S04]  /*165e0*/  STL.64 [R1+0x88], R22 ;  /* 0x0000881601007387 */ /* 0x0001e80000100a00 */
[----:B0-----:R-:W5:Y:S01]  /*165f0*/  LDL R23, [R1+0x105c] ;  /* 0x00105c0001177983 */ /* 0x001f620000100800 */
[----:B------:R-:W-:-:S02]  /*16600*/  MOV R2, R20 ;  /* 0x0000001400027202 */ /* 0x000fc40000000f00 */
[----:B------:R-:W-:Y:S01]  /*16610*/  MOV R29, R21 ;  /* 0x00000015001d7202 */ /* 0x000fe20000000f00 */
[----:B-----5:R0:W-:Y:S04]  /*16620*/  STL [R1+0x37e4], R23 ;  /* 0x0037e41701007387 */ /* 0x0201e80000100800 */
[----:B------:R-:W5:Y:S04]  /*16630*/  LDL.LU R20, [R1+0x140] ;  /* 0x0001400001147983 */ /* 0x000f680000300800 */
[----:B------:R-:W5:Y:S04]  /*16640*/  LDL.LU R21, [R1+0x144] ;  /* 0x0001440001157983 */ /* 0x000f680000300800 */
[----:B------:R-:W2:Y:S01]  /*16650*/  LDL.LU R22, [R1+0x148] ;  /* 0x0001480001167983 */ /* 0x000ea20000300800 */
[----:B0-----:R-:W-:-:S03]  /*16660*/  IMAD.MOV.U32 R23, RZ, RZ, R3 ;  /* 0x000000ffff177224 */ /* 0x001fc600078e0003 */
[----:B------:R-:W3:Y:S04]  /*16670*/  LDL.LU R3, [R1+0x3838] ;  /* 0x0038380001037983 */ /* 0x000ee80000300800 */
[----:B--2---:R3:W-:Y:S04]  /*16680*/  STL.64 [R1+0x37f0], R22 ;  /* 0x0037f01601007387 */ /* 0x0047e80000100a00 */
[----:B-----5:R0:W-:Y:S01]  /*16690*/  STL.64 [R1+0x37e8], R20 ;  /* 0x0037e81401007387 */ /* 0x0201e20000100a00 */
[----:B---3--:R-:W-:Y:S01]  /*166a0*/  IMAD.MOV.U32 R22, RZ, RZ, R9 ;  /* 0x000000ffff167224 */ /* 0x008fe200078e0009 */
[----:B------:R-:W-:-:S02]  /*166b0*/  MOV R23, R8 ;  /* 0x0000000800177202 */ /* 0x000fc40000000f00 */
[----:B0-----:R-:W-:Y:S02]  /*166c0*/  MOV R20, R11 ;  /* 0x0000000b00147202 */ /* 0x001fe40000000f00 */
[----:B------:R-:W-:Y:S02]  /*166d0*/  MOV R21, R10 ;  /* 0x0000000a00157202 */ /* 0x000fe40000000f00 */
[----:B------:R-:W0:Y:S04]  /*166e0*/  LDSM.16.M88.4 R8, [R28+0xc080] ;  /* 0x00c080001c08783b */ /* 0x000e280000000200 */
[----:B------:R1:W-:Y:S04]  /*166f0*/  STL.64 [R1+0x3800], R22 ;  /* 0x0038001601007387 */ /* 0x0003e80000100a00 */
[----:B------:R-:W-:Y:S04]  /*16700*/  STL.64 [R1+0x37f8], R20 ;  /* 0x0037f81401007387 */ /* 0x000fe80000100a00 */
[----:B-1----:R-:W2:Y:S04]  /*16710*/  LDL.LU.64 R22, [R1+0x48] ;  /* 0x0000480001167983 */ /* 0x002ea80000300a00 */
[----:B------:R-:W-:Y:S04]  /*16720*/  STL [R1+0x37dc], R29 ;  /* 0x0037dc1d01007387 */ /* 0x000fe80000100800 */
[----:B------:R-:W-:Y:S04]  /*16730*/  STL [R1+0x37d8], R2 ;  /* 0x0037d80201007387 */ /* 0x000fe80000100800 */
[----:B0-----:R-:W-:Y:S04]  /*16740*/  STL.64 [R1+0x70], R8 ;  /* 0x0000700801007387 */ /* 0x001fe80000100a00 */
[----:B------:R0:W-:Y:S04]  /*16750*/  STL.64 [R1+0x78], R10 ;  /* 0x0000780a01007387 */ /* 0x0001e80000100a00 */
[----:B0-----:R-:W3:Y:S04]  /*16760*/  LDL.LU.64 R10, [R1+0x3830] ;  /* 0x00383000010a7983 */ /* 0x001ee80000300a00 */
[----:B------:R-:W3:Y:S04]  /*16770*/  LDL.LU.64 R8, [R1+0x3828] ;  /* 0x0038280001087983 */ /* 0x000ee80000300a00 */
[----:B------:R0:W-:Y:S04]  /*16780*/  STL [R1+0x33d0], R28 ;  /* 0x0033d01c01007387 */ /* 0x0001e80000100800 */
[----:B0-----:R-:W5:Y:S01]  /*16790*/  LDL R28, [R1+0x1060] ;  /* 0x00106000011c7983 */ /* 0x001f620000100800 */
[----:B------:R-:W-:Y:S01]  /*167a0*/  IMAD.MOV.U32 R2, RZ, RZ, R27 ;  /* 0x000000ffff027224 */ /* 0x000fe200078e001b */
[C---:B---3--:R-:W-:Y:S11]  /*167b0*/  HMMA.16816.F32.BF16 R12, R8.reuse, R18, R12 ;  /* 0x00000012080c723c */ /* 0x048ff6000004180c */
[----:B------:R-:W-:Y:S11]  /*167c0*/  @!UPT UIADD3 URZ, URZ, URZ, URZ ;  /* 0x0000003f3f3ff290 */ /* 0x000ff6000fffe03f */
[----:B------:R-:W-:Y:S01]  /*167d0*/  @!UPT UIADD3 URZ, URZ, URZ, URZ ;  /* 0x0000003f3f3ff290 */ /* 0x000fe2000fffe03f */
[----:B------:R-:W-:Y:S04]  /*167e0*/  STL.64 [R1+0xf0], R12 ;  /* 0x0000f00c01007387 */ /* 0x000fe80000100a00 */
[----:B------:R-:W-:Y:S04]  /*167f0*/  STL.64 [R1+0xf8], R14 ;  /* 0x0000f80e01007387 */ /* 0x000fe80000100a00 */
[----:B------:R-:W0:Y:S01]  /*16800*/  LDSM.16.MT88.4 R12, [R3+0x12000] ;  /* 0x01200000030c783b */ /* 0x000e220000004200 */
[----:B----4-:R-:W-:Y:S03]  /*16810*/  HMMA.16816.F32.BF16 R4, R8, R26, R4 ;  /* 0x0000001a0804723c */ /* 0x010fe60000041804 */
[----:B0-----:R-:W-:Y:S04]  /*16820*/  STL.64 [R1+0x3768], R14 ;  /* 0x0037680e01007387 */ /* 0x001fe80000100a00 */
[----:B------:R0:W-:Y:S04]  /*16830*/  STL.64 [R1+0x3760], R12 ;  /* 0x0037600c01007387 */ /* 0x0001e80000100a00 */
[----:B0-----:R-:W3:Y:S04]  /*16840*/  LDL.LU.64 R12, [R1] ;  /* 0x00000000010c7983 */ /* 0x001ee80000300a00 */
[----:B------:R-:W3:Y:S08]  /*16850*/  LDL.LU.64 R14, [R1+0x8] ;  /* 0x00000800010e7983 */ /* 0x000ef00000300a00 */
[----:B------:R0:W-:Y:S04]  /*16860*/  STL.64 [R1+0xe0], R4 ;  /* 0x0000e00401007387 */ /* 0x0001e80000100a00 */
[----:B------:R1:W-:Y:S01]  /*16870*/  STL.64 [R1+0xe8], R6 ;  /* 0x0000e80601007387 */ /* 0x0003e20000100a00 */
[----:B0-----:R-:W-:-:S03]  /*16880*/  MOV R4, R26 ;  /* 0x0000001a00047202 */ /* 0x001fc60000000f00 */
[----:B-1----:R-:W4:Y:S04]  /*16890*/  LDL.LU.64 R6, [R1+0x3820] ;  /* 0x0038200001067983 */ /* 0x002f280000300a00 */
[----:B------:R-:W2:Y:S04]  /*168a0*/  LDL.LU.64 R26, [R1+0x3818] ;  /* 0x00381800011a7983 */ /* 0x000ea80000300a00 */
[----:B------:R-:W2:Y:S02]  /*168b0*/  LDL.LU.64 R24, [R1+0x3810] ;  /* 0x0038100001187983 */ /* 0x000ea40000300a00 */
[----:B--2---:R-:W-:Y:S11]  /*168c0*/  HMMA.16816.F32.BF16 R24, R8, R22, R24 ;  /* 0x000000160818723c */ /* 0x004ff60000041818 */
[----:B------:R-:W-:Y:S11]  /*168d0*/  @!UPT UIADD3 URZ, URZ, URZ, URZ ;  /* 0x0000003f3f3ff290 */ /* 0x000ff6000fffe03f */
[----:B------:R-:W-:Y:S01]  /*168e0*/  @!UPT UIADD3 URZ, URZ, URZ, URZ ;  /* 0x0000003f3f3ff290 */ /* 0x000fe2000fffe03f */
[----:B------:R0:W-:Y:S04]  /*168f0*/  STL.64 [R1+0x120], R24 ;  /* 0x0001201801007387 */ /* 0x0001e80000100a00 */
[----:B------:R1:W-:Y:S04]  /*16900*/  STL.64 [R1+0x128], R26 ;  /* 0x0001281a01007387 */ /* 0x0003e80000100a00 */
[----:B0-----:R-:W2:Y:S01]  /*16910*/  LDL.LU.64 R24, [R1+0x3808] ;  /* 0x0038080001187983 */ /* 0x001ea20000300a00 */
[----:B-1----:R-:W-:Y:S02]  /*16920*/  MOV R27, R22 ;  /* 0x00000016001b7202 */ /* 0x002fe40000000f00 */
[----:B------:R-:W-:-:S02]  /*16930*/  MOV R26, R23 ;  /* 0x00000017001a7202 */ /* 0x000fc40000000f00 */
[----:B------:R-:W4:Y:S04]  /*16940*/  LDL.LU.64 R22, [R1+0x3800] ;  /* 0x0038000001167983 */ /* 0x000f280000300a00 */
[----:B------:R-:W4:Y:S02]  /*16950*/  LDL.LU.64 R20, [R1+0x37f8] ;  /* 0x0037f80001147983 */ /* 0x000f240000300a00 */
[----:B----4-:R-:W-:Y:S11]  /*16960*/  HMMA.16816.F32.BF16 R20, R8, R6, R20 ;  /* 0x000000060814723c */ /* 0x010ff60000041814 */
[----:B------:R-:W-:Y:S11]  /*16970*/  @!UPT UIADD3 URZ, URZ, URZ, URZ ;  /* 0x0000003f3f3ff290 */ /* 0x000ff6000fffe03f */
[----:B------:R-:W-:Y:S01]  /*16980*/  @!UPT UIADD3 URZ, URZ, URZ, URZ ;  /* 0x0000003f3f3ff290 */ /* 0x000fe2000fffe03f */
[----:B------:R0:W-:Y:S01]  /*16990*/  STL.64 [R1+0x110], R20 ;  /* 0x0001101401007387 */ /* 0x0001e20000100a00 */
[----:B------:R-:W-:Y:S01]  /*169a0*/  IMAD.MOV.U32 R11, RZ, RZ, R22 ;  /* 0x000000ffff0b7224 */ /* 0x000fe200078e0016 */
[----:B------:R-:W-:Y:S02]  /*169b0*/  MOV R10, R23 ;  /* 0x00000017000a7202 */ /* 0x000fe40000000f00 */
[----:B------:R-:W3:Y:S04]  /*169c0*/  LDL.LU.64 R22, [R1+0x37f0] ;  /* 0x0037f00001167983 */ /* 0x000ee80000300a00 */
[----:B0-----:R-:W3:Y:S04]  /*169d0*/  LDL.LU.64 R20, [R1+0x37e8] ;  /* 0x0037e80001147983 */ /* 0x001ee80000300a00 */
[----:B------:R-:W-:Y:S04]  /*169e0*/  STL.64 [R1+0x37d0], R6 ;  /* 0x0037d00601007387 */ /* 0x000fe80000100a00 */
[----:B------:R0:W-:Y:S04]  /*169f0*/  STL.64 [R1+0x3770], R10 ;  /* 0x0037700a01007387 */ /* 0x0001e80000100a00 */
[----:B------:R-:W4:Y:S04]  /*16a00*/  LDL.LU R8, [R1+0x190] ;  /* 0x0001900001087983 */ /* 0x000f280000300800 */
[----:B------:R-:W4:Y:S04]  /*16a10*/  LDL.LU R9, [R1+0x194] ;  /* 0x0001940001097983 */ /* 0x000f280000300800 */
[----:B0-----:R-:W4:Y:S04]  /*16a20*/  LDL.LU R10, [R1+0x198] ;  /* 0x00019800010a7983 */ /* 0x001f280000300800 */
[----:B------:R-:W4:Y:S01]  /*16a30*/  LDL.LU R11, [R1+0x19c] ;  /* 0x00019c00010b7983 */ /* 0x000f220000300800 */
[----:B---3--:R-:W-:Y:S03]  /*16a40*/  HMMA.16816.F32.BF16 R16, R12, R18, R20 ;  /* 0x000000120c10723c */ /* 0x008fe60000041814 */
[----:B------:R-:W3:Y:S11]  /*16a50*/  LDL.LU R23, [R1+0x37e4] ;  /* 0x0037e40001177983 */ /* 0x000ef60000300800 */
[----:B------:R-:W-:Y:S09]  /*16a60*/  @!UPT UIADD3 URZ, URZ, URZ, URZ ;  /* 0x0000003f3f3ff290 */ /* 0x000ff2000fffe03f */
[----:B------:R-:W-:Y:S04]  /*16a70*/  STL.64 [R1+0xd0], R16 ;  /* 0x0000d01001007387 */ /* 0x000fe80000100a00 */
[----:B------:R-:W-:Y:S04]  /*16a80*/  STL.64 [R1+0xd8], R18 ;  /* 0x0000d81201007387 */ /* 0x000fe80000100a00 */
[----:B-----5:R-:W0:Y:S04]  /*16a90*/  LDSM.16.MT88.4 R16, [R28+0x12000] ;  /* 0x012000001c10783b */ /* 0x020e280000004200 */
[----:B0-----:R-:W-:Y:S04]  /*16aa0*/  STL.64 [R1+0x3728], R18 ;  /* 0x0037281201007387 */ /* 0x001fe80000100a00 */
[----:B------:R0:W-:Y:S04]  /*16ab0*/  STL.64 [R1+0x3720], R16 ;  /* 0x0037201001007387 */ /* 0x0001e80000100a00 */
[----:B0-----:R-:W5:Y:S01]  /*16ac0*/  LDL.LU.64 R16, [R1+0x70] ;  /* 0x0000700001107983 */ /* 0x001f620000300a00 */
[----:B------:R-:W-:Y:S01]  /*16ad0*/  MOV R6, R4 ;  /* 0x0000000400067202 */ /* 0x000fe20000000f00 */
[----:B------:R-:W-:-:S07]  /*16ae0*/  IMAD.MOV.U32 R7, RZ, RZ, R2 ;  /* 0x000000ffff077224 */ /* 0x000fce00078e0002 */
[----:B----4-:R-:W-:Y:S01]  /*16af0*/  HMMA.16816.F32.BF16 R8, R12, R6, R8 ;  /* 0x000000060c08723c */ /* 0x010fe20000041808 */
[----:B------:R-:W-:Y:S01]  /*16b00*/  MOV R29, R12 ;  /* 0x0000000c001d7202 */ /* 0x000fe20000000f00 */
[----:B------:R-:W-:Y:S01]  /*16b10*/  IMAD.MOV.U32 R5, RZ, RZ, R14 ;  /* 0x000000ffff057224 */ /* 0x000fe200078e000e */
[----:B------:R-:W-:Y:S02]  /*16b20*/  MOV R2, R13 ;  /* 0x0000000d00027202 */ /* 0x000fe40000000f00 */
[----:B------:R-:W-:Y:S11]  /*16b30*/  MOV R4, R15 ;  /* 0x0000000f00047202 */ /* 0x000ff60000000f00 */
[----:B------:R-:W-:Y:S08]  /*16b40*/  @!UPT UIADD3 URZ, URZ, URZ, URZ ;  /* 0x0000003f3f3ff290 */ /* 0x000ff0000fffe03f */
[----:B------:R-:W-:Y:S01]  /*16b50*/  MOV R19, R10 ;  /* 0x0000000a00137202 */ /* 0x000fe20000000f00 */
[----:B------:R-:W-:Y:S01]  /*16b60*/  IMAD.MOV.U32 R18, RZ, RZ, R11 ;  /* 0x000000ffff127224 */ /* 0x000fe200078e000b */
[----:B---3--:R-:W0:Y:S04]  /*16b70*/  LDSM.16.MT88.4 R20, [R23+0x12000] ;  /* 0x012000001714783b */ /* 0x008e280000004200 */
[----:B0-----:R-:W-:Y:S04]  /*16b80*/  STL.64 [R1+0x36e0], R22 ;  /* 0x0036e01601007387 */ /* 0x001fe80000100a00 */
[----:B------:R-:W-:Y:S04]  /*16b90*/  STL.64 [R1+0x36d8], R20 ;  /* 0x0036d81401007387 */ /* 0x000fe80000100a00 */
[----:B------:R-:W-:Y:S04]  /*16ba0*/  STL.64 [R1+0xc0], R8 ;  /* 0x0000c00801007387 */ /* 0x000fe80000100a00 */
[----:B------:R-:W-:Y:S04]  /*16bb0*/  STL.64 [R1+0x3780], R18 ;  /* 0x0037801201007387 */ /* 0x000fe80000100a00 */
[----:B-----5:R0:W-:Y:S04]  /*16bc0*/  STL.64 [R1+0x3778], R16 ;  /* 0x0037781001007387 */ /* 0x0201e80000100a00 */
[----:B------:R-:W3:Y:S04]  /*16bd0*/  LDL.LU R12, [R1+0x180] ;  /* 0x00018000010c7983 */ /* 0x000ee80000300800 */
[----:B------:R-:W3:Y:S04]  /*16be0*/  LDL.LU R13, [R1+0x184] ;  /* 0x00018400010d7983 */ /* 0x000ee80000300800 */
[----:B------:R-:W4:Y:S04]  /*16bf0*/  LDL.LU R14, [R1+0x188] ;  /* 0x00018800010e7983 */ /* 0x000f280000300800 */
[----:B------:R-:W4:Y:S01]  /*16c00*/  LDL.LU R15, [R1+0x18c] ;  /* 0x00018c00010f7983 */ /* 0x000f220000300800 */
[----:B0-----:R-:W-:-:S03]  /*16c10*/  MOV R17, R0 ;  /* 0x0000000000117202 */ /* 0x001fc60000000f00 */
[----:B----4-:R-:W-:Y:S04]  /*16c20*/  STL.64 [R1+0x3790], R14 ;  /* 0x0037900e01007387 */ /* 0x010fe80000100a00 */
[----:B---3--:R0:W-:Y:S04]  /*16c30*/  STL.64 [R1+0x3788], R12 ;  /* 0x0037880c01007387 */ /* 0x0081e80000100a00 */
[----:B------:R-:W3:Y:S04]  /*16c40*/  LDL R16, [R1+0x90] ;  /* 0x0000900001107983 */ /* 0x000ee80000100800 */
[----:B------:R-:W4:Y:S04]  /*16c50*/  LDL.LU R0, [R1+0x37e0] ;  /* 0x0037e00001007983 */ /* 0x000f280000300800 */
[----:B------:R-:W5:Y:S04]  /*16c60*/  LDL.LU R20, [R1+0x1e0] ;  /* 0x0001e00001147983 */ /* 0x000f680000300800 */
[----:B------:R-:W5:Y:S04]  /*16c70*/  LDL.LU R21, [R1+0x1e4] ;  /* 0x0001e40001157983 */ /* 0x000f680000300800 */
[----:B------:R-:W5:Y:S04]  /*16c80*/  LDL.LU R22, [R1+0x1e8] ;  /* 0x0001e80001167983 */ /* 0x000f680000300800 */
[----:B------:R-:W5:Y:S01]  /*16c90*/  LDL.LU R23, [R1+0x1ec] ;  /* 0x0001ec0001177983 */ /* 0x000f620000300800 */
[----:B------:R-:W-:Y:S01]  /*16ca0*/  MOV R6, R27 ;  /* 0x0000001b00067202 */ /* 0x000fe20000000f00 */
[----:B------:R-:W-:-:S02]  /*16cb0*/  IMAD.MOV.U32 R7, RZ, RZ, R26 ;  /* 0x000000ffff077224 */ /* 0x000fc400078e001a */
[----:B---3--:R2:W-:Y:S04]  /*16cc0*/  STL.64 [R1+0x3798], R16 ;  /* 0x0037981001007387 */ /* 0x0085e80000100a00 */
[----:B0-----:R-:W3:Y:S04]  /*16cd0*/  LDL.LU R12, [R1+0x1b0] ;  /* 0x0001b000010c7983 */ /* 0x001ee80000300800 */
[----:B------:R-:W3:Y:S04]  /*16ce0*/  LDL.LU R13, [R1+0x1b4] ;  /* 0x0001b400010d7983 */ /* 0x000ee80000300800 */
[----:B------:R-:W3:Y:S04]  /*16cf0*/  LDL.LU R14, [R1+0x1b8] ;  /* 0x0001b800010e7983 */ /* 0x000ee80000300800 */
[----:B------:R-:W3:Y:S01]  /*16d00*/  LDL.LU R15, [R1+0x1bc] ;  /* 0x0001bc00010f7983 */ /* 0x000ee20000300800 */
[----:B--2---:R-:W-:-:S02]  /*16d10*/  MOV R16, R25 ;  /* 0x0000001900107202 */ /* 0x004fc40000000f00 */
[----:B------:R-:W-:Y:S02]  /*16d20*/  MOV R17, R24 ;  /* 0x0000001800117202 */ /* 0x000fe40000000f00 */
[----:B----4-:R-:W0:Y:S04]  /*16d30*/  LDSM.16.MT88.4 R24, [R0+0x12800] ;  /* 0x012800000018783b */ /* 0x010e280000004200 */
[----:B---3--:R-:W-:Y:S04]  /*16d40*/  STL.64 [R1+0x37a8], R14 ;  /* 0x0037a80e01007387 */ /* 0x008fe80000100a00 */
[----:B------:R1:W-:Y:S04]  /*16d50*/  STL.64 [R1+0x37a0], R12 ;  /* 0x0037a00c01007387 */ /* 0x0003e80000100a00 */
[----:B------:R2:W-:Y:S04]  /*16d60*/  STL.64 [R1+0x37c8], R16 ;  /* 0x0037c81001007387 */ /* 0x0005e80000100a00 */
[----:B-1----:R-:W3:Y:S04]  /*16d70*/  LDL.LU R12, [R1+0x1c0] ;  /* 0x0001c000010c7983 */ /* 0x002ee80000300800 */
[----:B------:R-:W3:Y:S04]  /*16d80*/  LDL.LU R13, [R1+0x1c4] ;  /* 0x0001c400010d7983 */ /* 0x000ee80000300800 */
[----:B------:R-:W3:Y:S04]  /*16d90*/  LDL.LU R14, [R1+0x1c8] ;  /* 0x0001c800010e7983 */ /* 0x000ee80000300800 */
[----:B------:R-:W3:Y:S04]  /*16da0*/  LDL.LU R15, [R1+0x1cc] ;  /* 0x0001cc00010f7983 */ /* 0x000ee80000300800 */
[----:B--2---:R-:W2:Y:S04]  /*16db0*/  LDL.LU R16, [R1+0x1d0] ;  /* 0x0001d00001107983 */ /* 0x004ea80000300800 */
[----:B------:R-:W2:Y:S04]  /*16dc0*/  LDL.LU R17, [R1+0x1d4] ;  /* 0x0001d40001117983 */ /* 0x000ea80000300800 */
[----:B------:R-:W2:Y:S04]  /*16dd0*/  LDL.LU R18, [R1+0x1d8] ;  /* 0x0001d80001127983 */ /* 0x000ea80000300800 */
[----:B------:R-:W2:Y:S04]  /*16de0*/  LDL.LU R19, [R1+0x1dc] ;  /* 0x0001dc0001137983 */ /* 0x000ea80000300800 */
[----:B------:R-:W4:Y:S04]  /*16df0*/  LDL.LU R8, [R1+0x1a0] ;  /* 0x0001a00001087983 */ /* 0x000f280000300800 */
[----:B------:R-:W4:Y:S04]  /*16e00*/  LDL.LU R9, [R1+0x1a4] ;  /* 0x0001a40001097983 */ /* 0x000f280000300800 */
[----:B------:R-:W4:Y:S04]  /*16e10*/  LDL.LU R10, [R1+0x1a8] ;  /* 0x0001a800010a7983 */ /* 0x000f280000300800 */
[----:B------:R-:W4:Y:S04]  /*16e20*/  LDL.LU R11, [R1+0x1ac] ;  /* 0x0001ac00010b7983 */ /* 0x000f280000300800 */
[----:B0-----:R0:W-:Y:S04]  /*16e30*/  STL.64 [R1+0x3698], R26 ;  /* 0x0036981a01007387 */ /* 0x0011e80000100a00 */
[----:B------:R1:W-:Y:S01]  /*16e40*/  STL.64 [R1+0x3690], R24 ;  /* 0x0036901801007387 */ /* 0x0003e20000100a00 */
[----:B0-----:R-:W-:Y:S01]  /*16e50*/  MOV R26, R5 ;  /* 0x00000005001a7202 */ /* 0x001fe20000000f00 */
[----:B------:R-:W-:-:S02]  /*16e60*/  IMAD.MOV.U32 R27, RZ, RZ, R4 ;  /* 0x000000ffff1b7224 */ /* 0x000fc400078e0004 */
[----:B-1----:R-:W-:Y:S01]  /*16e70*/  IMAD.MOV.U32 R24, RZ, RZ, R29 ;  /* 0x000000ffff187224 */ /* 0x002fe200078e001d */
[----:B------:R-:W-:Y:S01]  /*16e80*/  MOV R25, R2 ;  /* 0x0000000200197202 */ /* 0x000fe20000000f00 */
[----:B------:R-:W2:Y:S04]  /*16e90*/  LDL.LU R29, [R1+0x37dc] ;  /* 0x0037dc00011d7983 */ /* 0x000ea80000300800 */
[----:B------:R-:W2:Y:S02]  /*16ea0*/  LDL.LU R2, [R1+0x37d8] ;  /* 0x0037d80001027983 */ /* 0x000ea40000300800 */
[C---:B-----5:R-:W-:Y:S02]  /*16eb0*/  HMMA.16816.F32.BF16 R4, R24.reuse, R6, R20 ;  /* 0x000000061804723c */ /* 0x060fe40000041814 */
[----:B------:R-:W-:Y:S11]  /*16ec0*/  STL [R1+0x3668], R0 ;  /* 0x0036680001007387 */ /* 0x000ff60000100800 */
[----:B------:R-:W-:Y:S11]  /*16ed0*/  @!UPT UIADD3 URZ, URZ, URZ, URZ ;  /* 0x0000003f3f3ff290 */ /* 0x000ff6000fffe03f */
[----:B------:R-:W-:Y:S01]  /*16ee0*/  MOV R23, R4 ;  /* 0x0000000400177202 */ /* 0x000fe20000000f00 */
[----:B------:R-:W-:Y:S01]  /*16ef0*/  IMAD.MOV.U32 R21, RZ, RZ, R6 ;  /* 0x000000ffff157224 */ /* 0x000fe200078e0006 */
[----:B------:R-:W-:Y:S02]  /*16f00*/  MOV R22, R5 ;  /* 0x0000000500167202 */ /* 0x000fe40000000f00 */
[----:B------:R-:W-:Y:S02]  /*16f10*/  MOV R20, R7 ;  /* 0x0000000700147202 */ /* 0x000fe40000000f00 */
[----:B------:R-:W0:Y:S04]  /*16f20*/  LDSM.16.MT88.4 R4, [R3+0x12800] ;  /* 0x012800000304783b */ /* 0x000e280000004200 */
[----:B------:R-:W-:Y:S04]  /*16f30*/  STL.64 [R1+0x3740], R22 ;  /* 0x0037401601007387 */ /* 0x000fe80000100a00 */
[----:B------:R1:W-:Y:S04]  /*16f40*/  STL.64 [R1+0x3738], R20 ;  /* 0x0037381401007387 */ /* 0x0003e80000100a00 */
[----:B-1----:R-:W5:Y:S04]  /*16f50*/  LDL.LU R20, [R1+0x160] ;  /* 0x0001600001147983 */ /* 0x002f680000300800 */
[----:B------:R-:W5:Y:S04]  /*16f60*/  LDL.LU R21, [R1+0x164] ;  /* 0x0001640001157983 */ /* 0x000f680000300800 */
[----:B------:R-:W2:Y:S04]  /*16f70*/  LDL.LU R22, [R1+0x168] ;  /* 0x0001680001167983 */ /* 0x000ea80000300800 */
[----:B------:R-:W2:Y:S04]  /*16f80*/  LDL.LU R23, [R1+0x16c] ;  /* 0x00016c0001177983 */ /* 0x000ea80000300800 */
[----:B--2---:R-:W-:Y:S04]  /*16f90*/  STL.64 [R1+0x3750], R22 ;  /* 0x0037501601007387 */ /* 0x004fe80000100a00 */
[----:B-----5:R1:W-:Y:S04]  /*16fa0*/  STL.64 [R1+0x3748], R20 ;  /* 0x0037481401007387 */ /* 0x0203e80000100a00 */
[----:B-1----:R-:W2:Y:S04]  /*16fb0*/  LDL.LU R20, [R1+0x170] ;  /* 0x0001700001147983 */ /* 0x002ea80000300800 */
[----:B------:R-:W2:Y:S04]  /*16fc0*/  LDL.LU R21, [R1+0x174] ;  /* 0x0001740001157983 */ /* 0x000ea80000300800 */
[----:B------:R-:W2:Y:S04]  /*16fd0*/  LDL.LU R22, [R1+0x178] ;  /* 0x0001780001167983 */ /* 0x000ea80000300800 */
[----:B------:R-:W2:Y:S04]  /*16fe0*/  LDL.LU R23, [R1+0x17c] ;  /* 0x00017c0001177983 */ /* 0x000ea80000300800 */
[----:B0-----:R-:W-:Y:S04]  /*16ff0*/  STL.64 [R1+0x10], R4 ;  /* 0x0000100401007387 */ /* 0x001fe80000100a00 */
[----:B------:R0:W-:Y:S04]  /*17000*/  STL.64 [R1+0x18], R6 ;  /* 0x0000180601007387 */ /* 0x0001e80000100a00 */
[----:B0-----:R-:W5:Y:S04]  /*17010*/  LDL.LU.64 R6, [R1+0x37d0] ;  /* 0x0037d00001067983 */ /* 0x001f680000300a00 */
[----:B------:R-:W-:Y:S01]  /*17020*/  STL [R1+0x3664], R3 ;  /* 0x0036640301007387 */ /* 0x000fe20000100800 */
[----:B-----5:R-:W-:Y:S03]  /*17030*/  HMMA.16816.F32.BF16 R24, R24, R6, R16 ;  /* 0x000000061818723c */ /* 0x020fe60000041810 */
[----:B------:R-:W3:Y:S04]  /*17040*/  LDL.LU.64 R16, [R1+0x37c8] ;  /* 0x0037c80001107983 */ /* 0x000ee80000300a00 */
[----:B------:R-:W3:Y:S04]  /*17050*/  LDL.LU.64 R6, [R1+0x37c0] ;  /* 0x0037c00001067983 */ /* 0x000ee80000300a00 */
[----:B------:R-:W3:Y:S11]  /*17060*/  LDL.LU.64 R4, [R1+0x37b8] ;  /* 0x0037b80001047983 */ /* 0x000ef60000300a00 */
[----:B------:R-:W-:Y:S01]  /*17070*/  @!UPT UIADD3 URZ, URZ, URZ, URZ ;  /* 0x0000003f3f3ff290 */ /* 0x000fe2000fffe03f */
[----:B------:R-:W-:Y:S04]  /*17080*/  STL.64 [R1+0x36a8], R26 ;  /* 0x0036a81a01007387 */ /* 0x000fe80000100a00 */
[----:B------:R0:W-:Y:S02]  /*17090*/  STL.64 [R1+0x36a0], R24 ;  /* 0x0036a01801007387 */ /* 0x0001e40000100a00 */
[----:B0-----:R-:W-:Y:S01]  /*170a0*/  MOV R24, R2 ;  /* 0x0000000200187202 */ /* 0x001fe20000000f00 */
[----:B------:R-:W-:Y:S01]  /*170b0*/  IMAD.MOV.U32 R25, RZ, RZ, R29 ;  /* 0x000000ffff197224 */ /* 0x000fe200078e001d */
[----:B------:R-:W5:Y:S04]  /*170c0*/  LDL.LU R2, [R1+0x37b4] ;  /* 0x0037b40001027983 */ /* 0x000f680000300800 */
[----:B------:R-:W2:Y:S01]  /*170d0*/  LDL.LU R29, [R1+0x37b0] ;  /* 0x0037b000011d7983 */ /* 0x000ea20000300800 */
[C---:B---3--:R-:W-:Y:S03]  /*170e0*/  HMMA.16816.F32.BF16 R16, R4.reuse, R16, R12 ;  /* 0x000000100410723c */ /* 0x048fe6000004180c */
[----:B------:R-:W3:Y:S04]  /*170f0*/  LDL.LU.64 R14, [R1+0x37a8] ;  /* 0x0037a800010e7983 */ /* 0x000ee80000300a00 */
[----:B------:R-:W3:Y:S11]  /*17100*/  LDL.LU.64 R12, [R1+0x37a0] ;  /* 0x0037a000010c7983 */ /* 0x000ef60000300a00 */
[----:B------:R-:W-:Y:S05]  /*17110*/  @!UPT UIADD3 URZ, URZ, URZ, URZ ;  /* 0x0000003f3f3ff290 */ /* 0x000fea000fffe03f */
[----:B------:R0:W-:Y:S04]  /*17120*/  STL.64 [R1+0x30], R16 ;  /* 0x0000301001007387 */ /* 0x0001e80000100a00 */
[----:B------:R3:W-:Y:S04]  /*17130*/  STL.64 [R1+0x38], R18 ;  /* 0x0000381201007387 */ /* 0x0007e80000100a00 */
[----:B0-----:R-:W3:Y:S02]  /*17140*/  LDL.LU.64 R16, [R1+0x3798] ;  /* 0x0037980001107983 */ /* 0x001ee40000300a00 */
[C---:B---3--:R-:W-:Y:S02]  /*17150*/  HMMA.16816.F32.BF16 R16, R4.reuse, R16, R12 ;  /* 0x000000100410723c */ /* 0x048fe4000004180c */
[----:B------:R-:W3:Y:S04]  /*17160*/  LDL.LU.64 R14, [R1+0x3790] ;  /* 0x00379000010e7983 */ /* 0x000ee80000300a00 */
[----:B------:R-:W3:Y:S11]  /*17170*/  LDL.LU.64 R12, [R1+0x3788] ;  /* 0x00378800010c7983 */ /* 0x000ef60000300a00 */
[----:B------:R-:W-:Y:S06]  /*17180*/  @!UPT UIADD3 URZ, URZ, URZ, URZ ;  /* 0x0000003f3f3ff290 */ /* 0x000fec000fffe03f */
[----:B------:R-:W-:Y:S04]  /*17190*/  STL.64 [R1+0x20], R16 ;  /* 0x0000201001007387 */ /* 0x000fe80000100a00 */
[----:B------:R0:W-:Y:S04]  /*171a0*/  STL.64 [R1+0x28], R18 ;  /* 0x0000281201007387 */ /* 0x0001e80000100a00 */
[----:B0-----:R-:W2:Y:S04]  /*171b0*/  LDL.LU.64 R18, [R1+0x3780] ;  /* 0x0037800001127983 */ /* 0x001ea80000300a00 */
[----:B------:R-:W3:Y:S01]  /*171c0*/  LDL.LU.64 R16, [R1+0x3778] ;  /* 0x0037780001107983 */ /* 0x000ee20000300a00 */
[C---:B----4-:R-:W-:Y:S11]  /*171d0*/  HMMA.16816.F32.BF16 R8, R4.reuse, R24, R8 ;  /* 0x000000180408723c */ /* 0x050ff60000041808 */
[----:B------:R-:W-:Y:S11]  /*171e0*/  @!UPT UIADD3 URZ, URZ, URZ, URZ ;  /* 0x0000003f3f3ff290 */ /* 0x000ff6000fffe03f */
[----:B------:R-:W-:Y:S01]  /*171f0*/  @!UPT UIADD3 URZ, URZ, URZ, URZ ;  /* 0x0000003f3f3ff290 */ /* 0x000fe2000fffe03f */
[----:B------:R-:W-:Y:S04]  /*17200*/  STL.64 [R1], R8 ;  /* 0x0000000801007387 */ /* 0x000fe80000100a00 */
[----:B------:R0:W-:Y:S04]  /*17210*/  STL.64 [R1+0x8], R10 ;  /* 0x0000080a01007387 */ /* 0x0001e80000100a00 */
[----:B0-----:R-:W4:Y:S04]  /*17220*/  LDL.LU.64 R10, [R1+0x3770] ;  /* 0x00377000010a7983 */ /* 0x001f280000300a00 */
[----:B------:R0:W-:Y:S04]  /*17230*/  STL.64 [R1+0x3758], R24 ;  /* 0x0037581801007387 */ /* 0x0001e80000100a00 */
[----:B0-----:R-:W2:Y:S01]  /*17240*/  LDL.LU.64 R24, [R1+0xa0] ;  /* 0x0000a00001187983 */ /* 0x001ea20000300a00 */
[----:B---3--:R-:W-:Y:S03]  /*17250*/  HMMA.16816.F32.BF16 R4, R4, R16, R12 ;  /* 0x000000100404723c */ /* 0x008fe6000004180c */
[----:B------:R-:W3:Y:S04]  /*17260*/  LDL.LU.64 R14, [R1+0x3768] ;  /* 0x00376800010e7983 */ /* 0x000ee80000300a00 */
[----:B------:R-:W3:Y:S11]  /*17270*/  LDL.LU.64 R12, [R1+0x3760] ;  /* 0x00376000010c7983 */ /* 0x000ef60000300a00 */
[----:B------:R-:W-:Y:S05]  /*17280*/  @!UPT UIADD3 URZ, URZ, URZ, URZ ;  /* 0x0000003f3f3ff290 */ /* 0x000fea000fffe03f */
[----:B------:R-:W-:Y:S04]  /*17290*/  STL.64 [R1+0x3678], R6 ;  /* 0x0036780601007387 */ /* 0x000fe80000100a00 */
[----:B------:R0:W-:Y:S04]  /*172a0*/  STL.64 [R1+0x3670], R4 ;  /* 0x0036700401007387 */ /* 0x0001e80000100a00 */
[----:B0-----:R-:W4:Y:S04]  /*172b0*/  LDL.LU.64 R4, [R1+0x90] ;  /* 0x0000900001047983 */ /* 0x001f280000300a00 */
[----:B------:R-:W4:Y:S01]  /*172c0*/  LDL.64 R6, [R1+0x98] ;  /* 0x0000980001067983 */ /* 0x000f220000100a00 */
[----:B--2---:R-:W-:-:S02]  /*172d0*/  MOV R9, R24 ;  /* 0x0000001800097202 */ /* 0x004fc40000000f00 */
[----:B------:R-:W-:Y:S01]  /*172e0*/  MOV R8, R25 ;  /* 0x0000001900087202 */ /* 0x000fe20000000f00 */
[C---:B---3--:R-:W-:Y:S11]  /*172f0*/  HMMA.16816.F32.BF16 R20, R12.reuse, R24, R20 ;  /* 0x000000180c14723c */ /* 0x048ff60000041814 */
[----:B------:R-:W-:Y:S11]  /*17300*/  @!UPT UIADD3 URZ, URZ, URZ, URZ ;  /* 0x0000003f3f3ff290 */ /* 0x000ff6000fffe03f */
[----:B------:R-:W-:Y:S02]  /*17310*/  @!UPT UIADD3 URZ, URZ, URZ, URZ ;  /* 0x0000003f3f3ff290 */ /* 0x000fe4000fffe03f */
[----:B------:R-:W-:Y:S01]  /*17320*/  IMAD.MOV.U32 R0, RZ, RZ, R23 ;  /* 0x000000ffff007224 */ /* 0x000fe200078e0017 */
[----:B----4-:R-:W-:Y:S04]  /*17330*/  STL [R1+0x36d4], R6 ;  /* 0x0036d40601007387 */ /* 0x010fe80000100800 */
[----:B------:R-:W-:Y:S04]  /*17340*/  STL [R1+0x36d0], R7 ;  /* 0x0036d00701007387 */ /* 0x000fe80000100800 */
[----:B------:R-:W2:Y:S04]  /*17350*/  LDL.LU.64 R24, [R1+0x3758] ;  /* 0x0037580001187983 */ /* 0x000ea80000300a00 */
[----:B------:R-:W-:Y:S04]  /*17360*/  STL.64 [R1+0x50], R20 ;  /* 0x0000501401007387 */ /* 0x000fe80000100a00 */
[----:B------:R0:W-:Y:S04]  /*17370*/  STL [R1+0x58], R22 ;  /* 0x0000581601007387 */ /* 0x0001e80000100800 */
[----:B0-----:R-:W3:Y:S04]  /*17380*/  LDL.LU.64 R22, [R1+0x3750] ;  /* 0x0037500001167983 */ /* 0x001ee80000300a00 */
[----:B------:R-:W3:Y:S04]  /*17390*/  LDL.LU.64 R20, [R1+0x3748] ;  /* 0x0037480001147983 */ /* 0x000ee80000300a00 */
[----:B------:R-:W-:Y:S01]  /*173a0*/  STL.64 [R1+0x3730], R8 ;  /* 0x0037300801007387 */ /* 0x000fe20000100a00 */
[----:B---3--:R-:W-:Y:S11]  /*173b0*/  HMMA.16816.F32.BF16 R20, R12, R4, R20 ;  /* 0x000000040c14723c */ /* 0x008ff60000041814 */
[----:B------:R-:W-:Y:S11]  /*173c0*/  @!UPT UIADD3 URZ, URZ, URZ, URZ ;  /* 0x0000003f3f3ff290 */ /* 0x000ff6000fffe03f */
[----:B------:R-:W-:Y:S01]  /*173d0*/  @!UPT UIADD3 URZ, URZ, URZ, URZ ;  /* 0x0000003f3f3ff290 */ /* 0x000fe2000fffe03f */
[----:B------:R-:W-:Y:S04]  /*173e0*/  STL.64 [R1+0x140], R20 ;  /* 0x0001401401007387 */ /* 0x000fe80000100a00 */
[----:B------:R0:W-:Y:S04]  /*173f0*/  STL.64 [R1+0x148], R22 ;  /* 0x0001481601007387 */ /* 0x0001e80000100a00 */
[----:B0-----:R-:W3:Y:S04]  /*17400*/  LDL.LU.64 R22, [R1+0x3740] ;  /* 0x0037400001167983 */ /* 0x001ee80000300a00 */
[----:B------:R-:W4:Y:S04]  /*17410*/  LDL.LU.64 R20, [R1+0x3738] ;  /* 0x0037380001147983 */ /* 0x000f280000300a00 */
[----:B------:R0:W-:Y:S04]  /*17420*/  STL.64 [R1+0x3718], R4 ;  /* 0x0037180401007387 */ /* 0x0001e80000100a00 */
[----:B0-----:R-:W2:Y:S04]  /*17430*/  LDL.LU R4, [R1+0x150] ;  /* 0x0001500001047983 */ /* 0x001ea80000300800 */
[----:B------:R-:W2:Y:S01]  /*17440*/  LDL.LU R5, [R1+0x154] ;  /* 0x0001540001057983 */ /* 0x000ea20000300800 */
[----:B------:R-:W-:-:S02]  /*17450*/  MOV R6, R29 ;  /* 0x0000001d00067202 */ /* 0x000fc40000000f00 */
[----:B-----5:R-:W-:-:S07]  /*17460*/  MOV R7, R2 ;  /* 0x0000000200077202 */ /* 0x020fce0000000f00 */
[----:B--2---:R-:W-:Y:S11]  /*17470*/  HMMA.16816.F32.BF16 R24, R12, R24, R4 ;  /* 0x000000180c18723c */ /* 0x004ff60000041804 */
[----:B------:R-:W-:Y:S11]  /*17480*/  @!UPT UIADD3 URZ, URZ, URZ, URZ ;  /* 0x0000003f3f3ff290 */ /* 0x000ff6000fffe03f */
[----:B------:R-:W-:Y:S01]  /*17490*/  @!UPT UIADD3 URZ, URZ, URZ, URZ ;  /* 0x0000003f3f3ff290 */ /* 0x000fe2000fffe03f */
[----:B------:R0:W-:Y:S01]  /*174a0*/  STL [R1+0x150], R24 ;  /* 0x0001501801007387 */ /* 0x0001e20000100800 */
[----:B------:R-:W-:Y:S01]  /*174b0*/  MOV R29, R27 ;  /* 0x0000001b001d7202 */ /* 0x000fe20000000f00 */
[----:B----4-:R-:W-:Y:S01]  /*174c0*/  IMAD.MOV.U32 R27, RZ, RZ, R20 ;  /* 0x000000ffff1b7224 */ /* 0x010fe200078e0014 */
[----:B------:R-:W-:Y:S01]  /*174d0*/  MOV R2, R26 ;  /* 0x0000001a00027202 */ /* 0x000fe20000000f00 */
[----:B------:R-:W2:Y:S01]  /*174e0*/  LDL.LU R20, [R1+0x110] ;  /* 0x0001100001147983 */ /* 0x000ea20000300800 */
[----:B------:R-:W-:-:S03]  /*174f0*/  MOV R26, R21 ;  /* 0x00000015001a7202 */ /* 0x000fc60000000f00 */
[----:B------:R-:W2:Y:S01]  /*17500*/  LDL.LU R21, [R1+0x114] ;  /* 0x0001140001157983 */ /* 0x000ea20000300800 */
[----:B------:R-:W-:Y:S01]  /*17510*/  IMAD.MOV.U32 R3, RZ, RZ, R25 ;  /* 0x000000ffff037224 */ /* 0x000fe200078e0019 */
[----:B---3--:R-:W-:Y:S01]  /*17520*/  MOV R25, R22 ;  /* 0x0000001600197202 */ /* 0x008fe20000000f00 */
[----:B0-----:R-:W-:Y:S01]  /*17530*/  IMAD.MOV.U32 R24, RZ, RZ, R23 ;  /* 0x000000ffff187224 */ /* 0x001fe200078e0017 */
[----:B------:R-:W-:Y:S01]  /*17540*/  MOV R22, R11 ;  /* 0x0000000b00167202 */ /* 0x000fe20000000f00 */
[----:B------:R-:W3:Y:S01]  /*17550*/  LDL.LU R8, [R1+0x100] ;  /* 0x0001000001087983 */ /* 0x000ee20000300800 */
[----:B------:R-:W-:-:S03]  /*17560*/  MOV R23, R10 ;  /* 0x0000000a00177202 */ /* 0x000fc60000000f00 */
[----:B------:R-:W3:Y:S04]  /*17570*/  LDL.LU R9, [R1+0x104] ;  /* 0x0001040001097983 */ /* 0x000ee80000300800 */
[----:B------:R-:W3:Y:S04]  /*17580*/  LDL.LU R10, [R1+0x108] ;  /* 0x00010800010a7983 */ /* 0x000ee80000300800 */
[----:B------:R-:W3:Y:S04]  /*17590*/  LDL.LU R11, [R1+0x10c] ;  /* 0x00010c00010b7983 */ /* 0x000ee80000300800 */
[----:B------:R-:W-:Y:S04]  /*175a0*/  STL.64 [R1+0x36f0], R22 ;  /* 0x0036f01601007387 */ /* 0x000fe80000100a00 */
[----:B--2---:R0:W-:Y:S04]  /*175b0*/  STL.64 [R1+0x36e8], R20 ;  /* 0x0036e81401007387 */ /* 0x0041e80000100a00 */
[----:B0-----:R-:W2:Y:S04]  /*175c0*/  LDL.LU R20, [R1+0x120] ;  /* 0x0001200001147983 */ /* 0x001ea80000300800 */
[----:B------:R-:W2:Y:S04]  /*175d0*/  LDL.LU R21, [R1+0x124] ;  /* 0x0001240001157983 */ /* 0x000ea80000300800 */
[----:B------:R-:W4:Y:S04]  /*175e0*/  LDL.LU R22, [R1+0x128] ;  /* 0x0001280001167983 */ /* 0x000f280000300800 */
[----:B------:R-:W4:Y:S04]  /*175f0*/  LDL.LU R23, [R1+0x12c] ;  /* 0x00012c0001177983 */ /* 0x000f280000300800 */
[----:B------:R-:W5:Y:S04]  /*17600*/  LDL.LU R4, [R1+0xf0] ;  /* 0x0000f00001047983 */ /* 0x000f680000300800 */
[----:B------:R-:W5:Y:S04]  /*17610*/  LDL.LU R5, [R1+0xf4] ;  /* 0x0000f40001057983 */ /* 0x000f680000300800 */
[----:B------:R-:W5:Y:S04]  /*17620*/  LDL.LU R6, [R1+0xf8] ;  /* 0x0000f80001067983 */ /* 0x000f680000300800 */
[----:B------:R-:W5:Y:S04]  /*17630*/  LDL.LU R7, [R1+0xfc] ;  /* 0x0000fc0001077983 */ /* 0x000f680000300800 */
[----:B----4-:R-:W-:Y:S04]  /*17640*/  STL.64 [R1+0x3710], R22 ;  /* 0x0037101601007387 */ /* 0x010fe80000100a00 */
[----:B--2---:R0:W-:Y:S04]  /*17650*/  STL.64 [R1+0x3708], R20 ;  /* 0x0037081401007387 */ /* 0x0041e80000100a00 */
[----:B0-----:R-:W2:Y:S04]  /*17660*/  LDL.LU R20, [R1+0xe0] ;  /* 0x0000e00001147983 */ /* 0x001ea80000300800 */
[----:B------:R-:W2:Y:S04]  /*17670*/  LDL.LU R21, [R1+0xe4] ;  /* 0x0000e40001157983 */ /* 0x000ea80000300800 */
[----:B------:R-:W2:Y:S04]  /*17680*/  LDL.LU R22, [R1+0xe8] ;  /* 0x0000e80001167983 */ /* 0x000ea80000300800 */
[----:B------:R-:W2:Y:S04]  /*17690*/  LDL.LU R23, [R1+0xec] ;  /* 0x0000ec0001177983 */ /* 0x000ea80000300800 */
[----:B------:R-:W-:Y:S04]  /*176a0*/  STL.64 [R1+0x36b8], R26 ;  /* 0x0036b81a01007387 */ /* 0x000fe80000100a00 */
[----:B------:R0:W-:Y:S04]  /*176b0*/  STL.64 [R1+0x36b0], R24 ;  /* 0x0036b01801007387 */ /* 0x0001e80000100a00 */
[----:B0-----:R-:W4:Y:S04]  /*176c0*/  LDL.LU R24, [R1+0xc0] ;  /* 0x0000c00001187983 */ /* 0x001f280000300800 */
[----:B------:R-:W4:Y:S01]  /*176d0*/  LDL.LU R25, [R1+0xc4] ;  /* 0x0000c40001197983 */ /* 0x000f220000300800 */
[----:B------:R-:W-:Y:S01]  /*176e0*/  IMAD.MOV.U32 R26, RZ, RZ, R19 ;  /* 0x000000ffff1a7224 */ /* 0x000fe200078e0013 */
[----:B------:R-:W-:-:S05]  /*176f0*/  MOV R27, R18 ;  /* 0x00000012001b7202 */ /* 0x000fca0000000f00 */
[----:B------:R-:W-:Y:S04]  /*17700*/  STL.64 [R1+0x36c8], R26 ;  /* 0x0036c81a01007387 */ /* 0x000fe80000100a00 */
[----:B----4-:R0:W-:Y:S04]  /*17710*/  STL.64 [R1+0x36c0], R24 ;  /* 0x0036c01801007387 */ /* 0x0101e80000100a00 */
[----:B0-----:R-:W4:Y:S04]  /*17720*/  LDL.LU R24, [R1+0xd0] ;  /* 0x0000d00001187983 */ /* 0x001f280000300800 */
[----:B------:R-:W4:Y:S04]  /*17730*/  LDL.LU R25, [R1+0xd4] ;  /* 0x0000d40001197983 */ /* 0x000f280000300800 */
[----:B------:R-:W2:Y:S04]  /*17740*/  LDL.LU R26, [R1+0xd8] ;  /* 0x0000d800011a7983 */ /* 0x000ea80000300800 */
[----:B------:R-:W2:Y:S01]  /*17750*/  LDL.LU R27, [R1+0xdc] ;  /* 0x0000dc00011b7983 */ /* 0x000ea20000300800 */
[----:B---3--:R-:W-:Y:S03]  /*17760*/  HMMA.16816.F32.BF16 R12, R12, R16, R8 ;  /* 0x000000100c0c723c */ /* 0x008fe60000041808 */
[----:B--2---:R-:W-:Y:S04]  /*17770*/  STL.64 [R1+0x3700], R26 ;  /* 0x0037001a01007387 */ /* 0x004fe80000100a00 */
[----:B----4-:R0:W-:Y:S04]  /*17780*/  STL.64 [R1+0x36f8], R24 ;  /* 0x0036f81801007387 */ /* 0x0101e80000100a00 */
[----:B0-----:R-:W2:Y:S04]  /*17790*/  LDL.LU.64 R24, [R1+0x80] ;  /* 0x0000800001187983 */ /* 0x001ea80000300a00 */
[----:B------:R-:W3:Y:S01]  /*177a0*/  LDL.LU.64 R8, [R1+0x3730] ;  /* 0x0037300001087983 */ /* 0x000ee20000300a00 */
[----:B------:R-:W-:Y:S01]  /*177b0*/  MOV R27, R16 ;  /* 0x00000010001b7202 */ /* 0x000fe20000000f00 */
[----:B------:R-:W-:-:S06]  /*177c0*/  IMAD.MOV.U32 R26, RZ, RZ, R17 ;  /* 0x000000ffff1a7224 */ /* 0x000fcc00078e0011 */
[----:B------:R-:W-:Y:S04]  /*177d0*/  STL.64 [R1+0x130], R12 ;  /* 0x0001300c01007387 */ /* 0x000fe80000100a00 */
[----:B------:R0:W-:Y:S04]  /*177e0*/  STL.64 [R1+0x138], R14 ;  /* 0x0001380e01007387 */ /* 0x0001e80000100a00 */
[----:B------:R-:W5:Y:S04]  /*177f0*/  LDL.LU.64 R18, [R1+0x3728] ;  /* 0x0037280001127983 */ /* 0x000f680000300a00 */
[----:B------:R-:W5:Y:S04]  /*17800*/  LDL.LU.64 R16, [R1+0x3720] ;  /* 0x0037200001107983 */ /* 0x000f680000300a00 */
[----:B0-----:R-:W4:Y:S04]  /*17810*/  LDL R14, [R1+0xa8] ;  /* 0x0000a800010e7983 */ /* 0x001f280000100800 */
[----:B------:R-:W4:Y:S01]  /*17820*/  LDL R15, [R1+0xac] ;  /* 0x0000ac00010f7983 */ /* 0x000f220000100800 */
[----:B---3--:R-:W-:-:S02]  /*17830*/  MOV R12, R9 ;  /* 0x00000009000c7202 */ /* 0x008fc40000000f00 */
[----:B------:R-:W-:Y:S02]  /*17840*/  MOV R13, R8 ;  /* 0x00000008000d7202 */ /* 0x000fe40000000f00 */
[----:B------:R-:W0:Y:S05]  /*17850*/  LDSM.16.MT88.4 R8, [R28+0x12800] ;  /* 0x012800001c08783b */ /* 0x000e2a0000004200 */
[C---:B-----5:R-:W-:Y:S01]  /*17860*/  HMMA.16816.F32.BF16 R4, R16.reuse, R12, R4 ;  /* 0x0000000c1004723c */ /* 0x060fe20000041804 */
[----:B0-----:R-:W-:Y:S04]  /*17870*/  STL [R1+0x3634], R8 ;  /* 0x0036340801007387 */ /* 0x001fe80000100800 */
[----:B------:R-:W-:Y:S04]  /*17880*/  STL [R1+0x3630], R9 ;  /* 0x0036300901007387 */ /* 0x000fe80000100800 */
[----:B------:R0:W-:Y:S04]  /*17890*/  STL [R1+0x362c], R10 ;  /* 0x00362c0a01007387 */ /* 0x0001e80000100800 */
[----:B------:R1:W-:Y:S04]  /*178a0*/  STL [R1+0x3628], R11 ;  /* 0x0036280b01007387 */ /* 0x0003e80000100800 */
[----:B0-----:R-:W3:Y:S04]  /*178b0*/  LDL R10, [R1+0x78] ;  /* 0x00007800010a7983 */ /* 0x001ee80000100800 */
[----:B-1----:R-:W3:Y:S04]  /*178c0*/  LDL R11, [R1+0x7c] ;  /* 0x00007c00010b7983 */ /* 0x002ee80000100800 */
[----:B------:R0:W-:Y:S04]  /*178d0*/  STL.64 [R1+0x100], R4 ;  /* 0x0001000401007387 */ /* 0x0001e80000100a00 */
[----:B------:R-:W-:Y:S04]  /*178e0*/  STL.64 [R1+0x108], R6 ;  /* 0x0001080601007387 */ /* 0x000fe80000100a00 */
[----:B0-----:R-:W5:Y:S02]  /*178f0*/  LDL.LU.64 R4, [R1+0x3718] ;  /* 0x0037180001047983 */ /* 0x001f640000300a00 */
[C---:B-----5:R-:W-:Y:S11]  /*17900*/  HMMA.16816.F32.BF16 R20, R16.reuse, R4, R20 ;  /* 0x000000041014723c */ /* 0x060ff60000041814 */
[----:B------:R-:W-:Y:S11]  /*17910*/  @!UPT UIADD3 URZ, URZ, URZ, URZ ;  /* 0x0000003f3f3ff290 */ /* 0x000ff6000fffe03f */
[----:B------:R-:W-:Y:S01]  /*17920*/  @!UPT UIADD3 URZ, URZ, URZ, URZ ;  /* 0x0000003f3f3ff290 */ /* 0x000fe2000fffe03f */
[----:B------:R-:W-:Y:S04]  /*17930*/  STL.64 [R1+0xf0], R20 ;  /* 0x0000f01401007387 */ /* 0x000fe80000100a00 */
[----:B------:R0:W-:Y:S04]  /*17940*/  STL.64 [R1+0xf8], R22 ;  /* 0x0000f81601007387 */ /* 0x0001e80000100a00 */
[----:B0-----:R-:W5:Y:S04]  /*17950*/  LDL.LU.64 R22, [R1+0x3710] ;  /* 0x0037100001167983 */ /* 0x001f680000300a00 */
[----:B------:R-:W5:Y:S01]  /*17960*/  LDL.LU.64 R20, [R1+0x3708] ;  /* 0x0037080001147983 */ /* 0x000f620000300a00 */
[----:B------:R-:W-:Y:S01]  /*17970*/  IMAD.MOV.U32 R8, RZ, RZ, R27 ;  /* 0x000000ffff087224 */ /* 0x000fe200078e001b */
[----:B------:R-:W-:Y:S01]  /*17980*/  MOV R9, R26 ;  /* 0x0000001a00097202 */ /* 0x000fe20000000f00 */
[----:B--2---:R-:W-:Y:S01]  /*17990*/  IMAD.MOV.U32 R7, RZ, RZ, R25 ;  /* 0x000000ffff077224 */ /* 0x004fe200078e0019 */
[----:B------:R-:W-:Y:S01]  /*179a0*/  MOV R6, R24 ;  /* 0x0000001800067202 */ /* 0x000fe20000000f00 */
[----:B------:R-:W2:Y:S01]  /*179b0*/  LDL.LU.64 R26, [R1+0x3700] ;  /* 0x00370000011a7983 */ /* 0x000ea20000300a00 */
[----:B-----5:R-:W-:Y:S03]  /*179c0*/  HMMA.16816.F32.BF16 R20, R16, R24, R20 ;  /* 0x000000181014723c */ /* 0x020fe60000041814 */
[----:B------:R-:W2:Y:S11]  /*179d0*/  LDL.LU.64 R24, [R1+0x36f8] ;  /* 0x0036f80001187983 */ /* 0x000eb60000300a00 */
[----:B------:R-:W-:Y:S09]  /*179e0*/  @!UPT UIADD3 URZ, URZ, URZ, URZ ;  /* 0x0000003f3f3ff290 */ /* 0x000ff2000fffe03f */
[----:B------:R-:W-:Y:S01]  /*179f0*/  STL.64 [R1+0xe0], R20 ;  /* 0x0000e01401007387 */ /* 0x000fe20000100a00 */
[----:B------:R-:W-:-:S03]  /*17a00*/  MOV R28, R23 ;  /* 0x00000017001c7202 */ /* 0x000fc60000000f00 */
[----:B------:R0:W-:Y:S04]  /*17a10*/  STL [R1+0xe8], R22 ;  /* 0x0000e81601007387 */ /* 0x0001e80000100800 */
[----:B0-----:R-:W5:Y:S04]  /*17a20*/  LDL.LU.64 R22, [R1+0x36f0] ;  /* 0x0036f00001167983 */ /* 0x001f680000300a00 */
[----:B------:R-:W5:Y:S02]  /*17a30*/  LDL.LU.64 R20, [R1+0x36e8] ;  /* 0x0036e80001147983 */ /* 0x000f640000300a00 */
[----:B-----5:R-:W-:Y:S02]  /*17a40*/  HMMA.16816.F32.BF16 R16, R16, R8, R20 ;  /* 0x000000081010723c */ /* 0x020fe40000041814 */
[----:B------:R-:W2:Y:S04]  /*17a50*/  LDL.LU.64 R22, [R1+0x36e0] ;  /* 0x0036e00001167983 */ /* 0x000ea80000300a00 */
[----:B------:R-:W2:Y:S11]  /*17a60*/  LDL.LU.64 R20, [R1+0x36d8] ;  /* 0x0036d80001147983 */ /* 0x000eb60000300a00 */
[----:B------:R-:W-:Y:S06]  /*17a70*/  @!UPT UIADD3 URZ, URZ, URZ, URZ ;  /* 0x0000003f3f3ff290 */ /* 0x000fec000fffe03f */
[----:B------:R0:W-:Y:S04]  /*17a80*/  STL.64 [R1+0x110], R16 ;  /* 0x0001101001007387 */ /* 0x0001e80000100a00 */
[----:B------:R1:W-:Y:S01]  /*17a90*/  STL.64 [R1+0x118], R18 ;  /* 0x0001181201007387 */ /* 0x0003e20000100a00 */
[----:B0-----:R-:W-:Y:S01]  /*17aa0*/  MOV R16, R6 ;  /* 0x0000000600107202 */ /* 0x001fe20000000f00 */
[----:B------:R-:W-:Y:S02]  /*17ab0*/  IMAD.MOV.U32 R17, RZ, RZ, R7 ;  /* 0x000000ffff117224 */ /* 0x000fe400078e0007 */
[----:B------:R-:W5:Y:S04]  /*17ac0*/  LDL.LU R6, [R1+0x36d4] ;  /* 0x0036d40001067983 */ /* 0x000f680000300800 */
[----:B------:R-:W5:Y:S04]  /*17ad0*/  LDL.LU R7, [R1+0x36d0] ;  /* 0x0036d00001077983 */ /* 0x000f680000300800 */
[----:B-1----:R-:W3:Y:S04]  /*17ae0*/  LDL R18, [R1+0x88] ;  /* 0x0000880001127983 */ /* 0x002ee80000100800 */
[----:B------:R-:W3:Y:S01]  /*17af0*/  LDL R19, [R1+0x8c] ;  /* 0x00008c0001137983 */ /* 0x000ee20000100800 */
        /* <DEDUP_REMOVED lines=14> */
[----:B-----5:R0:W-:Y:S04]  /*17be0*/  STL.64 [R1+0x3688], R6 ;  /* 0x0036880601007387 */ /* 0x0201e80000100a00 */
[----:B------:R-:W4:Y:S04]  /*17bf0*/  LDL.LU R4, [R1+0x30] ;  /* 0x0000300001047983 */ /* 0x000f280000300800 */
[----:B------:R-:W4:Y:S04]  /*17c00*/  LDL.LU R5, [R1+0x34] ;  /* 0x0000340001057983 */ /* 0x000f280000300800 */
[----:B0-----:R-:W4:Y:S04]  /*17c10*/  LDL.LU R6, [R1+0x38] ;  /* 0x0000380001067983 */ /* 0x001f280000300800 */
        /* <DEDUP_REMOVED lines=8> */
[----:B---3--:R0:W-:Y:S04]  /*17ca0*/  STL.64 [R1+0x3680], R18 ;  /* 0x0036801201007387 */ /* 0x0081e80000100a00 */
[----:B------:R-:W3:Y:S04]  /*17cb0*/  LDL.LU R16, [R1+0x20] ;  /* 0x0000200001107983 */ /* 0x000ee80000300800 */
[----:B------:R-:W3:Y:S04]  /*17cc0*/  LDL.LU R17, [R1+0x24] ;  /* 0x0000240001117983 */ /* 0x000ee80000300800 */
[----:B0-----:R-:W3:Y:S04]  /*17cd0*/  LDL.LU R18, [R1+0x28] ;  /* 0x0000280001127983 */ /* 0x001ee80000300800 */
[----:B------:R-:W3:Y:S01]  /*17ce0*/  LDL.LU R19, [R1+0x2c] ;  /* 0x00002c0001137983 */ /* 0x000ee20000300800 */
[----:B--2---:R-:W-:Y:S03]  /*17cf0*/  HMMA.16816.F32.BF16 R20, R20, R8, R24 ;  /* 0x000000081414723c */ /* 0x004fe60000041818 */
[----:B------:R-:W4:Y:S04]  /*17d00*/  LDL.LU.64 R26, [R1+0x3698] ;  /* 0x00369800011a7983 */ /* 0x000f280000300a00 */
[----:B------:R-:W4:Y:S11]  /*17d10*/  LDL.LU.64 R24, [R1+0x3690] ;  /* 0x0036900001187983 */ /* 0x000f360000300a00 */
[----:B------:R-:W-:Y:S05]  /*17d20*/  @!UPT UIADD3 URZ, URZ, URZ, URZ ;  /* 0x0000003f3f3ff290 */ /* 0x000fea000fffe03f */
[----:B------:R-:W-:Y:S04]  /*17d30*/  STL.64 [R1+0x190], R20 ;  /* 0x0001901401007387 */ /* 0x000fe80000100a00 */
[----:B------:R0:W-:Y:S04]  /*17d40*/  STL.64 [R1+0x198], R22 ;  /* 0x0001981601007387 */ /* 0x0001e80000100a00 */
[----:B0-----:R-:W2:Y:S01]  /*17d50*/  LDL R23, [R1+0x105c] ;  /* 0x00105c0001177983 */ /* 0x001ea20000100800 */
[C---:B----4-:R-:W-:Y:S11]  /*17d60*/  HMMA.16816.F32.BF16 R4, R24.reuse, R14, R4 ;  /* 0x0000000e1804723c */ /* 0x050ff60000041804 */
[----:B------:R-:W-:Y:S11]  /*17d70*/  @!UPT UIADD3 URZ, URZ, URZ, URZ ;  /* 0x0000003f3f3ff290 */ /* 0x000ff6000fffe03f */
[----:B------:R-:W-:Y:S01]  /*17d80*/  @!UPT UIADD3 URZ, URZ, URZ, URZ ;  /* 0x0000003f3f3ff290 */ /* 0x000fe2000fffe03f */
[----:B------:R-:W-:Y:S04]  /*17d90*/  STL.64 [R1+0x180], R4 ;  /* 0x0001800401007387 */ /* 0x000fe80000100a00 */
[----:B------:R0:W-:Y:S04]  /*17da0*/  STL.64 [R1+0x188], R6 ;  /* 0x0001880601007387 */ /* 0x0001e80000100a00 */
[----:B0-----:R-:W3:Y:S04]  /*17db0*/  LDL.LU.64 R6, [R1+0x3688] ;  /* 0x0036880001067983 */ /* 0x001ee80000300a00 */
[----:B------:R0:W-:Y:S04]  /*17dc0*/  STL.64 [R1+0x3658], R14 ;  /* 0x0036580e01007387 */ /* 0x0001e80000100a00 */
[----:B------:R-:W4:Y:S04]  /*17dd0*/  LDL.LU R12, [R1] ;  /* 0x00000000010c7983 */ /* 0x000f280000300800 */
[----:B------:R-:W4:Y:S04]  /*17de0*/  LDL.LU R13, [R1+0x4] ;  /* 0x00000400010d7983 */ /* 0x000f280000300800 */
[----:B0-----:R-:W4:Y:S04]  /*17df0*/  LDL.LU R14, [R1+0x8] ;  /* 0x00000800010e7983 */ /* 0x001f280000300800 */
[----:B------:R-:W4:Y:S01]  /*17e00*/  LDL.LU R15, [R1+0xc] ;  /* 0x00000c00010f7983 */ /* 0x000f220000300800 */
[----:B---3--:R-:W-:Y:S01]  /*17e10*/  HMMA.16816.F32.BF16 R16, R24, R6, R16 ;  /* 0x000000061810723c */ /* 0x008fe20000041810 */
[----:B------:R-:W-:-:S02]  /*17e20*/  MOV R21, R6 ;  /* 0x0000000600157202 */ /* 0x000fc40000000f00 */
[----:B------:R-:W-:Y:S11]  /*17e30*/  MOV R20, R7 ;  /* 0x0000000700147202 */ /* 0x000ff60000000f00 */
[----:B------:R-:W-:Y:S09]  /*17e40*/  @!UPT UIADD3 URZ, URZ, URZ, URZ ;  /* 0x0000003f3f3ff290 */ /* 0x000ff2000fffe03f */
[----:B------:R-:W-:Y:S04]  /*17e50*/  STL.64 [R1+0x170], R16 ;  /* 0x0001701001007387 */ /* 0x000fe80000100a00 */
[----:B------:R0:W-:Y:S04]  /*17e60*/  STL.64 [R1+0x178], R18 ;  /* 0x0001781201007387 */ /* 0x0001e80000100a00 */
[----:B0-----:R-:W4:Y:S04]  /*17e70*/  LDL.LU.64 R18, [R1+0x3680] ;  /* 0x0036800001127983 */ /* 0x001f280000300a00 */
[----:B------:R-:W3:Y:S04]  /*17e80*/  LDL.LU.64 R6, [R1+0x3678] ;  /* 0x0036780001067983 */ /* 0x000ee80000300a00 */
[----:B------:R-:W3:Y:S01]  /*17e90*/  LDL.LU.64 R4, [R1+0x3670] ;  /* 0x0036700001047983 */ /* 0x000ee20000300a00 */
[C---:B----4-:R-:W-:Y:S08]  /*17ea0*/  HMMA.16816.F32.BF16 R12, R24.reuse, R18, R12 ;  /* 0x00000012180c723c */ /* 0x050ff0000004180c */
[----:B---3--:R-:W-:Y:S01]  /*17eb0*/  HMMA.16816.F32.BF16 R4, R24, R10, R4 ;  /* 0x0000000a1804723c */ /* 0x008fe20000041804 */
[----:B------:R-:W3:Y:S11]  /*17ec0*/  LDL.LU.64 R24, [R1+0x10] ;  /* 0x0000100001187983 */ /* 0x000ef60000300a00 */
[----:B------:R-:W-:Y:S03]  /*17ed0*/  @!UPT UIADD3 URZ, URZ, URZ, URZ ;  /* 0x0000003f3f3ff290 */ /* 0x000fe6000fffe03f */
[----:B------:R-:W-:Y:S04]  /*17ee0*/  STL.64 [R1+0x160], R12 ;  /* 0x0001600c01007387 */ /* 0x000fe80000100a00 */
[----:B------:R-:W-:Y:S04]  /*17ef0*/  STL.64 [R1+0x168], R14 ;  /* 0x0001680e01007387 */ /* 0x000fe80000100a00 */
[----:B------:R-:W3:Y:S04]  /*17f00*/  LDL.LU.64 R26, [R1+0x18] ;  /* 0x00001800011a7983 */ /* 0x000ee80000300a00 */
[----:B------:R-:W-:Y:S04]  /*17f10*/  STL.64 [R1+0x60], R4 ;  /* 0x0000600401007387 */ /* 0x000fe80000100a00 */
[----:B------:R-:W-:Y:S04]  /*17f20*/  STL.64 [R1+0x68], R6 ;  /* 0x0000680601007387 */ /* 0x000fe80000100a00 */
[----:B------:R-:W4:Y:S04]  /*17f30*/  LDL R19, [R1+0x1060] ;  /* 0x0010600001137983 */ /* 0x000f280000100800 */
[----:B--2---:R-:W0:Y:S04]  /*17f40*/  LDSM.16.MT88.4 R4, [R23+0x12800] ;  /* 0x012800001704783b */ /* 0x004e280000004200 */
[----:B----4-:R1:W-:Y:S04]  /*17f50*/  STL [R1+0x3644], R19 ;  /* 0x0036441301007387 */ /* 0x0103e80000100800 */
[----:B------:R-:W2:Y:S04]  /*17f60*/  LDL.LU R16, [R1+0x140] ;  /* 0x0001400001107983 */ /* 0x000ea80000300800 */
[----:B------:R-:W2:Y:S04]  /*17f70*/  LDL.LU R17, [R1+0x144] ;  /* 0x0001440001117983 */ /* 0x000ea80000300800 */
[----:B------:R-:W4:Y:S04]  /*17f80*/  LDL.LU R18, [R1+0x148] ;  /* 0x0001480001127983 */ /* 0x000f280000300800 */
[----:B-1----:R-:W4:Y:S04]  /*17f90*/  LDL.LU R19, [R1+0x14c] ;  /* 0x00014c0001137983 */ /* 0x002f280000300800 */
[----:B----4-:R1:W-:Y:S04]  /*17fa0*/  STL.64 [R1+0x3650], R18 ;  /* 0x0036501201007387 */ /* 0x0103e80000100a00 */
[----:B--2---:R2:W-:Y:S01]  /*17fb0*/  STL.64 [R1+0x3648], R16 ;  /* 0x0036481001007387 */ /* 0x0045e20000100a00 */
[----:B-1----:R-:W-:-:S03]  /*17fc0*/  IMAD.MOV.U32 R19, RZ, RZ, R0 ;  /* 0x000000ffff137224 */ /* 0x002fc600078e0000 */
[----:B--2---:R-:W3:Y:S04]  /*17fd0*/  LDL.LU R16, [R1+0x50] ;  /* 0x0000500001107983 */ /* 0x004ee80000300800 */
[----:B------:R-:W3:Y:S04]  /*17fe0*/  LDL.LU R17, [R1+0x54] ;  /* 0x0000540001117983 */ /* 0x000ee80000300800 */
[----:B------:R-:W3:Y:S04]  /*17ff0*/  LDL.LU R18, [R1+0x58] ;  /* 0x0000580001127983 */ /* 0x000ee80000300800 */
[----:B------:R-:W2:Y:S04]  /*18000*/  LDL.LU R0, [R1+0x3668] ;  /* 0x0036680001007983 */ /* 0x000ea80000300800 */
[----:B------:R1:W-:Y:S04]  /*18010*/  STL [R1+0x35fc], R23 ;  /* 0x0035fc1701007387 */ /* 0x0003e80000100800 */
[----:B-1----:R-:W4:Y:S04]  /*18020*/  LDL.LU.64 R22, [R1+0x88] ;  /* 0x0000880001167983 */ /* 0x002f280000300a00 */
[----:B0-----:R-:W-:Y:S04]  /*18030*/  STL [R1+0x35f8], R7 ;  /* 0x0035f80701007387 */ /* 0x001fe80000100800 */
[----:B------:R0:W-:Y:S04]  /*18040*/  STL [R1+0x3640], R6 ;  /* 0x0036400601007387 */ /* 0x0001e80000100800 */
[----:B------:R1:W-:Y:S01]  /*18050*/  STL.64 [R1+0x3638], R4 ;  /* 0x0036380401007387 */ /* 0x0003e20000100a00 */
[----:B0-----:R-:W-:-:S03]  /*18060*/  MOV R6, R2 ;  /* 0x0000000200067202 */ /* 0x001fc60000000f00 */
[----:B-1----:R-:W4:Y:S01]  /*18070*/  LDL.LU R4, [R1+0x150] ;  /* 0x0001500001047983 */ /* 0x002f220000300800 */
[----:B------:R-:W-:-:S03]  /*18080*/  MOV R5, R3 ;  /* 0x0000000300057202 */ /* 0x000fc60000000f00 */
[----:B------:R-:W5:Y:S04]  /*18090*/  LDL.LU R3, [R1+0x3664] ;  /* 0x0036640001037983 */ /* 0x000f680000300800 */
[----:B------:R-:W3:Y:S04]  /*180a0*/  LDL.LU R2, [R1+0x3660] ;  /* 0x0036600001027983 */ /* 0x000ee80000300800 */
[----:B--2---:R-:W0:Y:S02]  /*180b0*/  LDSM.16.MT88.4 R12, [R0+0x13000] ;  /* 0x01300000000c783b */ /* 0x004e240000004200 */
[----:B0-----:R-:W-:Y:S01]  /*180c0*/  IMAD.MOV.U32 R10, RZ, RZ, R14 ;  /* 0x000000ffff0a7224 */ /* 0x001fe200078e000e */
[----:B------:R-:W-:-:S02]  /*180d0*/  MOV R11, R15 ;  /* 0x0000000f000b7202 */ /* 0x000fc40000000f00 */
[----:B------:R-:W3:Y:S01]  /*180e0*/  LDL.LU.64 R14, [R1+0x3658] ;  /* 0x00365800010e7983 */ /* 0x000ee20000300a00 */
[----:B------:R-:W-:Y:S02]  /*180f0*/  MOV R8, R12 ;  /* 0x0000000c00087202 */ /* 0x000fe40000000f00 */
[----:B------:R-:W-:Y:S01]  /*18100*/  MOV R9, R13 ;  /* 0x0000000d00097202 */ /* 0x000fe20000000f00 */
[----:B------:R-:W-:Y:S01]  /*18110*/  IMAD.MOV.U32 R7, RZ, RZ, R29 ;  /* 0x000000ffff077224 */ /* 0x000fe200078e001d */
[----:B---3--:R-:W-:Y:S01]  /*18120*/  HMMA.16816.F32.BF16 R12, R24, R14, R16 ;  /* 0x0000000e180c723c */ /* 0x008fe20000041810 */
[----:B------:R-:W2:Y:S04]  /*18130*/  LDL.LU.64 R18, [R1+0x3650] ;  /* 0x0036500001127983 */ /* 0x000ea80000300a00 */
[----:B------:R-:W2:Y:S11]  /*18140*/  LDL.LU.64 R16, [R1+0x3648] ;  /* 0x0036480001107983 */ /* 0x000eb60000300a00 */
[----:B------:R-:W-:Y:S07]  /*18150*/  @!UPT UIADD3 URZ, URZ, URZ, URZ ;  /* 0x0000003f3f3ff290 */ /* 0x000fee000fffe03f */
[----:B------:R-:W-:Y:S04]  /*18160*/  STL.64 [R1+0xb0], R12 ;  /* 0x0000b00c01007387 */ /* 0x000fe80000100a00 */
[----:B------:R-:W-:Y:S04]  /*18170*/  STL.64 [R1+0xb8], R14 ;  /* 0x0000b80e01007387 */ /* 0x000fe80000100a00 */
[----:B------:R-:W0:Y:S04]  /*18180*/  LDSM.16.M88.4 R12, [R2+0x80] ;  /* 0x00008000020c783b */ /* 0x000e280000000200 */
[----:B0-----:R-:W-:Y:S04]  /*18190*/  STL.64 [R1+0x50], R12 ;  /* 0x0000500c01007387 */ /* 0x001fe80000100a00 */
[----:B------:R-:W-:Y:S04]  /*181a0*/  STL.64 [R1+0x58], R14 ;  /* 0x0000580e01007387 */ /* 0x000fe80000100a00 */
[----:B------:R-:W0:Y:S04]  /*181b0*/  LDSM.16.M88.4 R12, [R2+0x4080] ;  /* 0x00408000020c783b */ /* 0x000e280000000200 */
[----:B0-----:R-:W-:Y:S04]  /*181c0*/  STL.64 [R1+0x40], R12 ;  /* 0x0000400c01007387 */ /* 0x001fe80000100a00 */
[----:B------:R-:W-:Y:S04]  /*181d0*/  STL.64 [R1+0x48], R14 ;  /* 0x0000480e01007387 */ /* 0x000fe80000100a00 */
[----:B------:R-:W0:Y:S04]  /*181e0*/  LDSM.16.M88.4 R12, [R2+0x8080] ;  /* 0x00808000020c783b */ /* 0x000e280000000200 */
[----:B0-----:R-:W-:Y:S01]  /*181f0*/  STL [R1+0x30], R12 ;  /* 0x0000300c01007387 */ /* 0x001fe20000100800 */
[----:B------:R-:W-:-:S03]  /*18200*/  MOV R29, R13 ;  /* 0x0000000d001d7202 */ /* 0x000fc60000000f00 */
[----:B------:R-:W-:Y:S04]  /*18210*/  STL.64 [R1+0x38], R14 ;  /* 0x0000380e01007387 */ /* 0x000fe80000100a00 */
[----:B------:R-:W0:Y:S04]  /*18220*/  LDSM.16.M88.4 R12, [R2+0xc080] ;  /* 0x00c08000020c783b */ /* 0x000e280000000200 */
[----:B------:R-:W-:Y:S04]  /*18230*/  STL [R1+0x3200], R2 ;  /* 0x0032000201007387 */ /* 0x000fe80000100800 */
[----:B0-----:R-:W-:Y:S04]  /*18240*/  STL.64 [R1+0x20], R12 ;  /* 0x0000200c01007387 */ /* 0x001fe80000100a00 */
[----:B------:R-:W-:Y:S04]  /*18250*/  STL.64 [R1+0x28], R14 ;  /* 0x0000280e01007387 */ /* 0x000fe80000100a00 */
[----:B-----5:R-:W0:Y:S04]  /*18260*/  LDSM.16.MT88.4 R12, [R3+0x13000] ;  /* 0x01300000030c783b */ /* 0x020e280000004200 */
[----:B0-----:R-:W-:Y:S04]  /*18270*/  STL [R1+0x355c], R12 ;  /* 0x00355c0c01007387 */ /* 0x001fe80000100800 */
[----:B------:R-:W-:Y:S04]  /*18280*/  STL [R1+0x3558], R13 ;  /* 0x0035580d01007387 */ /* 0x000fe80000100800 */
[----:B------:R0:W-:Y:S04]  /*18290*/  STL [R1+0x3554], R14 ;  /* 0x0035540e01007387 */ /* 0x0001e80000100800 */
[----:B------:R1:W-:Y:S01]  /*182a0*/  STL [R1+0x3550], R15 ;  /* 0x0035500f01007387 */ /* 0x0003e20000100800 */
[----:B0-----:R-:W-:Y:S01]  /*182b0*/  IMAD.MOV.U32 R14, RZ, RZ, R21 ;  /* 0x000000ffff0e7224 */ /* 0x001fe200078e0015 */
[----:B-1----:R-:W-:-:S07]  /*182c0*/  MOV R15, R20 ;  /* 0x00000014000f7202 */ /* 0x002fce0000000f00 */
[----:B--2---:R-:W-:Y:S01]  /*182d0*/  HMMA.16816.F32.BF16 R12, R24, R14, R16 ;  /* 0x0000000e180c723c */ /* 0x004fe20000041810 */
[----:B------:R-:W2:Y:S01]  /*182e0*/  LDL.LU R19, [R1+0x3644] ;  /* 0x0036440001137983 */ /* 0x000ea20000300800 */
[----:B------:R-:W-:Y:S11]  /*182f0*/  MOV R2, R27 ;  /* 0x0000001b00027202 */ /* 0x000ff60000000f00 */
[----:B------:R-:W-:Y:S10]  /*18300*/  @!UPT UIADD3 URZ, URZ, URZ, URZ ;  /* 0x0000003f3f3ff290 */ /* 0x000ff4000fffe03f */
[----:B------:R0:W-:Y:S04]  /*18310*/  STL.64 [R1+0xc0], R12 ;  /* 0x0000c00c01007387 */ /* 0x0001e80000100a00 */
[----:B------:R1:W-:Y:S01]  /*18320*/  STL.64 [R1+0xc8], R14 ;  /* 0x0000c80e01007387 */ /* 0x0003e20000100a00 */
[----:B0-----:R-:W-:Y:S01]  /*18330*/  IMAD.MOV.U32 R13, RZ, RZ, R25 ;  /* 0x000000ffff0d7224 */ /* 0x001fe200078e0019 */
[----:B------:R-:W-:Y:S02]  /*18340*/  MOV R12, R26 ;  /* 0x0000001a000c7202 */ /* 0x000fe40000000f00 */
[----:B-1----:R-:W-:Y:S02]  /*18350*/  MOV R14, R24 ;  /* 0x00000018000e7202 */ /* 0x002fe40000000f00 */
[----:B------:R-:W3:Y:S04]  /*18360*/  LDL.LU R24, [R1+0x100] ;  /* 0x0001000001187983 */ /* 0x000ee80000300800 */
[----:B------:R-:W3:Y:S04]  /*18370*/  LDL.LU R25, [R1+0x104] ;  /* 0x0001040001197983 */ /* 0x000ee80000300800 */
[----:B------:R-:W3:Y:S04]  /*18380*/  LDL.LU R26, [R1+0x108] ;  /* 0x00010800011a7983 */ /* 0x000ee80000300800 */
[----:B------:R-:W3:Y:S04]  /*18390*/  LDL.LU R27, [R1+0x10c] ;  /* 0x00010c00011b7983 */ /* 0x000ee80000300800 */
[----:B--2---:R-:W0:Y:S04]  /*183a0*/  LDSM.16.MT88.4 R16, [R19+0x13000] ;  /* 0x013000001310783b */ /* 0x004e280000004200 */
[----:B0-----:R0:W-:Y:S04]  /*183b0*/  STL.64 [R1+0x3508], R18 ;  /* 0x0035081201007387 */ /* 0x0011e80000100a00 */
[----:B------:R1:W-:Y:S01]  /*183c0*/  STL.64 [R1+0x3500], R16 ;  /* 0x0035001001007387 */ /* 0x0003e20000100a00 */
[----:B0-----:R-:W-:Y:S01]  /*183d0*/  MOV R18, R12 ;  /* 0x0000000c00127202 */ /* 0x001fe20000000f00 */
[----:B------:R-:W-:-:S02]  /*183e0*/  IMAD.MOV.U32 R19, RZ, RZ, R2 ;  /* 0x000000ffff137224 */ /* 0x000fc400078e0002 */
[----:B-1----:R-:W-:Y:S01]  /*183f0*/  IMAD.MOV.U32 R16, RZ, RZ, R14 ;  /* 0x000000ffff107224 */ /* 0x002fe200078e000e */
[----:B------:R-:W-:-:S07]  /*18400*/  MOV R17, R13 ;  /* 0x0000000d00117202 */ /* 0x000fce0000000f00 */
[----:B----4-:R-:W-:Y:S11]  /*18410*/  HMMA.16816.F32.BF16 R4, R16, R22, R4 ;  /* 0x000000161004723c */ /* 0x010ff60000041804 */
[----:B------:R-:W-:Y:S11]  /*18420*/  @!UPT UIADD3 URZ, URZ, URZ, URZ ;  /* 0x0000003f3f3ff290 */ /* 0x000ff6000fffe03f */
[----:B------:R-:W-:Y:S02]  /*18430*/  @!UPT UIADD3 URZ, URZ, URZ, URZ ;  /* 0x0000003f3f3ff290 */ /* 0x000fe4000fffe03f */
[----:B------:R-:W-:Y:S01]  /*18440*/  IMAD.MOV.U32 R14, RZ, RZ, R6 ;  /* 0x000000ffff0e7224 */ /* 0x000fe200078e0006 */
[----:B------:R-:W-:Y:S01]  /*18450*/  MOV R12, R4 ;  /* 0x00000004000c7202 */ /* 0x000fe20000000f00 */
[----:B------:R-:W2:Y:S01]  /*18460*/  LDL.LU R6, [R1+0x3640] ;  /* 0x0036400001067983 */ /* 0x000ea20000300800 */
[----:B------:R-:W-:-:S03]  /*18470*/  MOV R13, R5 ;  /* 0x00000005000d7202 */ /* 0x000fc60000000f00 */
[----:B------:R-:W4:Y:S04]  /*18480*/  LDL.LU.64 R4, [R1+0x3638] ;  /* 0x0036380001047983 */ /* 0x000f280000300a00 */
[----:B------:R0:W-:Y:S04]  /*18490*/  STL.64 [R1+0x3600], R22 ;  /* 0x0036001601007387 */ /* 0x0001e80000100a00 */
[----:B------:R-:W5:Y:S04]  /*184a0*/  LDL.LU R20, [R1+0xf0] ;  /* 0x0000f00001147983 */ /* 0x000f680000300800 */
[----:B------:R-:W5:Y:S04]  /*184b0*/  LDL.LU R21, [R1+0xf4] ;  /* 0x0000f40001157983 */ /* 0x000f680000300800 */
[----:B0-----:R-:W2:Y:S04]  /*184c0*/  LDL.LU R22, [R1+0xf8] ;  /* 0x0000f80001167983 */ /* 0x001ea80000300800 */
[----:B------:R-:W2:Y:S01]  /*184d0*/  LDL.LU R23, [R1+0xfc] ;  /* 0x0000fc0001177983 */ /* 0x000ea20000300800 */
[----:B------:R-:W-:-:S03]  /*184e0*/  MOV R15, R7 ;  /* 0x00000007000f7202 */ /* 0x000fc60000000f00 */
[----:B--2---:R0:W-:Y:S04]  /*184f0*/  STL.64 [R1+0x3610], R22 ;  /* 0x0036101601007387 */ /* 0x0041e80000100a00 */
[----:B-----5:R-:W-:Y:S04]  /*18500*/  STL.64 [R1+0x3608], R20 ;  /* 0x0036081401007387 */ /* 0x020fe80000100a00 */
[----:B0-----:R-:W2:Y:S04]  /*18510*/  LDL.LU.64 R22, [R1+0x78] ;  /* 0x0000780001167983 */ /* 0x001ea80000300a00 */
[----:B------:R-:W-:Y:S04]  /*18520*/  STL.64 [R1+0x3568], R14 ;  /* 0x0035680e01007387 */ /* 0x000fe80000100a00 */
[----:B------:R0:W-:Y:S04]  /*18530*/  STL.64 [R1+0x3560], R12 ;  /* 0x0035600c01007387 */ /* 0x0001e80000100a00 */
[----:B0-----:R-:W5:Y:S04]  /*18540*/  LDL.LU R12, [R1+0x130] ;  /* 0x00013000010c7983 */ /* 0x001f680000300800 */
[----:B------:R-:W5:Y:S04]  /*18550*/  LDL.LU R13, [R1+0x134] ;  /* 0x00013400010d7983 */ /* 0x000f680000300800 */
[----:B------:R-:W5:Y:S04]  /*18560*/  LDL.LU R14, [R1+0x138] ;  /* 0x00013800010e7983 */ /* 0x000f680000300800 */
[----:B------:R-:W5:Y:S01]  /*18570*/  LDL.LU R15, [R1+0x13c] ;  /* 0x00013c00010f7983 */ /* 0x000f620000300800 */
[----:B--2---:R-:W-:-:S05]  /*18580*/  MOV R7, R22 ;  /* 0x0000001600077202 */ /* 0x004fca0000000f00 */
[----:B------:R0:W-:Y:S04]  /*18590*/  STL.64 [R1+0x3620], R6 ;  /* 0x0036200601007387 */ /* 0x0001e80000100a00 */
[----:B----4-:R-:W-:Y:S04]  /*185a0*/  STL.64 [R1+0x3618], R4 ;  /* 0x0036180401007387 */ /* 0x010fe80000100a00 */
[----:B0-----:R-:W3:Y:S01]  /*185b0*/  LDL.LU.64 R6, [R1+0xa8] ;  /* 0x0000a80001067983 */ /* 0x001ee20000300a00 */
[----:B-----5:R-:W-:Y:S07]  /*185c0*/  HMMA.16816.F32.BF16 R16, R16, R22, R12 ;  /* 0x000000161010723c */ /* 0x020fee000004180c */
[----:B------:R-:W-:Y:S01]  /*185d0*/  MOV R12, R8 ;  /* 0x00000008000c7202 */ /* 0x000fe20000000f00 */
[----:B------:R-:W-:Y:S01]  /*185e0*/  IMAD.MOV.U32 R14, RZ, RZ, R10 ;  /* 0x000000ffff0e7224 */ /* 0x000fe200078e000a */
[----:B------:R-:W3:Y:S01]  /*185f0*/  LDL.LU R8, [R1+0x3634] ;  /* 0x0036340001087983 */ /* 0x000ee20000300800 */
[----:B------:R-:W-:-:S02]  /*18600*/  MOV R13, R9 ;  /* 0x00000009000d7202 */ /* 0x000fc40000000f00 */
[----:B------:R-:W-:Y:S01]  /*18610*/  MOV R15, R11 ;  /* 0x0000000b000f7202 */ /* 0x000fe20000000f00 */
[----:B------:R-:W3:Y:S04]  /*18620*/  LDL.LU R9, [R1+0x3630] ;  /* 0x0036300001097983 */ /* 0x000ee80000300800 */
[----:B------:R-:W3:Y:S04]  /*18630*/  LDL.LU R10, [R1+0x362c] ;  /* 0x00362c00010a7983 */ /* 0x000ee80000300800 */
[----:B------:R-:W3:Y:S01]  /*18640*/  LDL.LU R11, [R1+0x3628] ;  /* 0x00362800010b7983 */ /* 0x000ee20000300800 */
[----:B------:R-:W-:-:S03]  /*18650*/  IMAD.MOV.U32 R2, RZ, RZ, R23 ;  /* 0x000000ffff027224 */ /* 0x000fc600078e0017 */
[----:B------:R-:W-:Y:S04]  /*18660*/  STL.64 [R1+0x35a8], R14 ;  /* 0x0035a80e01007387 */ /* 0x000fe80000100a00 */
[----:B------:R0:W-:Y:S04]  /*18670*/  STL.64 [R1+0x35a0], R12 ;  /* 0x0035a00c01007387 */ /* 0x0001e80000100a00 */
[----:B0-----:R-:W2:Y:S04]  /*18680*/  LDL.LU R12, [R1+0xe0] ;  /* 0x0000e000010c7983 */ /* 0x001ea80000300800 */
[----:B------:R-:W2:Y:S04]  /*18690*/  LDL.LU R13, [R1+0xe4] ;  /* 0x0000e400010d7983 */ /* 0x000ea80000300800 */
[----:B------:R-:W2:Y:S04]  /*186a0*/  LDL.LU R14, [R1+0xe8] ;  /* 0x0000e800010e7983 */ /* 0x000ea80000300800 */
[----:B------:R0:W-:Y:S04]  /*186b0*/  STL.64 [R1+0x3518], R18 ;  /* 0x0035181201007387 */ /* 0x0001e80000100a00 */
[----:B------:R-:W-:Y:S01]  /*186c0*/  STL.64 [R1+0x3510], R16 ;  /* 0x0035101001007387 */ /* 0x000fe20000100a00 */
[----:B------:R-:W-:-:S03]  /*186d0*/  MOV R15, R28 ;  /* 0x0000001c000f7202 */ /* 0x000fc60000000f00 */
[----:B0-----:R-:W4:Y:S01]  /*186e0*/  LDL.LU.64 R18, [R1+0x98] ;  /* 0x0000980001127983 */ /* 0x001f220000300a00 */
[----:B---3--:R-:W-:Y:S07]  /*186f0*/  HMMA.16816.F32.BF16 R20, R8, R6, R24 ;  /* 0x000000060814723c */ /* 0x008fee0000041818 */
[----:B------:R-:W-:Y:S01]  /*18700*/  IMAD.MOV.U32 R25, RZ, RZ, R6 ;  /* 0x000000ffff197224 */ /* 0x000fe200078e0006 */
[----:B------:R-:W-:Y:S02]  /*18710*/  MOV R24, R7 ;  /* 0x0000000700187202 */ /* 0x000fe40000000f00 */
[----:B------:R-:W3:Y:S04]  /*18720*/  LDL.LU.64 R6, [R1+0x3620] ;  /* 0x0036200001067983 */ /* 0x000ee80000300a00 */
[----:B------:R-:W5:Y:S09]  /*18730*/  LDL.LU.64 R4, [R1+0x3618] ;  /* 0x0036180001047983 */ /* 0x000f720000300a00 */
[----:B------:R-:W-:Y:S01]  /*18740*/  STL.64 [R1+0xd0], R20 ;  /* 0x0000d01401007387 */ /* 0x000fe20000100a00 */
[----:B------:R-:W-:-:S03]  /*18750*/  MOV R28, R23 ;  /* 0x00000017001c7202 */ /* 0x000fc60000000f00 */
[----:B------:R0:W-:Y:S04]  /*18760*/  STL [R1+0xd8], R22 ;  /* 0x0000d81601007387 */ /* 0x0001e80000100800 */
[----:B0-----:R-:W4:Y:S04]  /*18770*/  LDL.LU.64 R22, [R1+0x3610] ;  /* 0x0036100001167983 */ /* 0x001f280000300a00 */
[----:B------:R-:W4:Y:S04]  /*18780*/  LDL.LU.64 R20, [R1+0x3608] ;  /* 0x0036080001147983 */ /* 0x000f280000300a00 */
[----:B------:R-:W-:Y:S01]  /*18790*/  STL [R1+0x3520], R28 ;  /* 0x0035201c01007387 */ /* 0x000fe20000100800 */
[C---:B----4-:R-:W-:Y:S11]  /*187a0*/  HMMA.16816.F32.BF16 R20, R8.reuse, R18, R20 ;  /* 0x000000120814723c */ /* 0x050ff60000041814 */
[----:B------:R-:W-:Y:S11]  /*187b0*/  @!UPT UIADD3 URZ, URZ, URZ, URZ ;  /* 0x0000003f3f3ff290 */ /* 0x000ff6000fffe03f */
[----:B------:R-:W-:Y:S01]  /*187c0*/  @!UPT UIADD3 URZ, URZ, URZ, URZ ;  /* 0x0000003f3f3ff290 */ /* 0x000fe2000fffe03f */
[----:B------:R-:W-:Y:S04]  /*187d0*/  STL.64 [R1+0x130], R20 ;  /* 0x0001301401007387 */ /* 0x000fe80000100a00 */
[----:B------:R0:W-:Y:S04]  /*187e0*/  STL.64 [R1+0x138], R22 ;  /* 0x0001381601007387 */ /* 0x0001e80000100a00 */
[----:B0-----:R-:W2:Y:S02]  /*187f0*/  LDL.LU.64 R22, [R1+0x3600] ;  /* 0x0036000001167983 */ /* 0x001ea40000300a00 */
[----:B--2---:R-:W-:Y:S01]  /*18800*/  HMMA.16816.F32.BF16 R12, R8, R22, R12 ;  /* 0x00000016080c723c */ /* 0x004fe2000004180c */
[----:B------:R-:W-:-:S02]  /*18810*/  IMAD.MOV.U32 R16, RZ, RZ, R23 ;  /* 0x000000ffff107224 */ /* 0x000fc400078e0017 */
[----:B------:R-:W2:Y:S11]  /*18820*/  LDL.LU R23, [R1+0x35fc] ;  /* 0x0035fc0001177983 */ /* 0x000eb60000300800 */
[----:B------:R-:W-:Y:S09]  /*18830*/  @!UPT UIADD3 URZ, URZ, URZ, URZ ;  /* 0x0000003f3f3ff290 */ /* 0x000ff2000fffe03f */
[----:B------:R0:W-:Y:S01]  /*18840*/  STL.64 [R1+0x120], R12 ;  /* 0x0001200c01007387 */ /* 0x0001e20000100a00 */
[----:B------:R-:W-:-:S03]  /*18850*/  MOV R28, R15 ;  /* 0x0000000f001c7202 */ /* 0x000fc60000000f00 */
[----:B------:R1:W-:Y:S04]  /*18860*/  STL [R1+0x128], R14 ;  /* 0x0001280e01007387 */ /* 0x0003e80000100800 */
[----:B0-----:R-:W4:Y:S04]  /*18870*/  LDL.LU R12, [R1+0x190] ;  /* 0x00019000010c7983 */ /* 0x001f280000300800 */
[----:B------:R-:W4:Y:S04]  /*18880*/  LDL.LU R13, [R1+0x194] ;  /* 0x00019400010d7983 */ /* 0x000f280000300800 */
[----:B-1----:R-:W3:Y:S04]  /*18890*/  LDL.LU R14, [R1+0x198] ;  /* 0x00019800010e7983 */ /* 0x002ee80000300800 */
[----:B------:R-:W3:Y:S01]  /*188a0*/  LDL.LU R15, [R1+0x19c] ;  /* 0x00019c00010f7983 */ /* 0x000ee20000300800 */
[----:B------:R-:W-:Y:S01]  /*188b0*/  MOV R17, R22 ;  /* 0x0000001600117202 */ /* 0x000fe20000000f00 */
[----:B------:R-:W-:Y:S01]  /*188c0*/  IMAD.MOV.U32 R27, RZ, RZ, R18 ;  /* 0x000000ffff1b7224 */ /* 0x000fe200078e0012 */
[----:B------:R-:W-:Y:S01]  /*188d0*/  MOV R26, R19 ;  /* 0x00000013001a7202 */ /* 0x000fe20000000f00 */
[----:B--2---:R-:W0:Y:S04]  /*188e0*/  LDSM.16.MT88.4 R20, [R23+0x13000] ;  /* 0x013000001714783b */ /* 0x004e280000004200 */
[----:B---3--:R1:W-:Y:S04]  /*188f0*/  STL.64 [R1+0x35b8], R14 ;  /* 0x0035b80e01007387 */ /* 0x0083e80000100a00 */
[----:B----4-:R-:W-:Y:S01]  /*18900*/  STL.64 [R1+0x35b0], R12 ;  /* 0x0035b00c01007387 */ /* 0x010fe20000100a00 */
[----:B-1----:R-:W-:Y:S01]  /*18910*/  MOV R14, R17 ;  /* 0x00000011000e7202 */ /* 0x002fe20000000f00 */
[----:B------:R-:W-:-:S02]  /*18920*/  IMAD.MOV.U32 R15, RZ, RZ, R16 ;  /* 0x000000ffff0f7224 */ /* 0x000fc400078e0010 */
[----:B------:R-:W2:Y:S04]  /*18930*/  LDL.LU R16, [R1+0x110] ;  /* 0x0001100001107983 */ /* 0x000ea80000300800 */
[----:B------:R-:W2:Y:S04]  /*18940*/  LDL.LU R17, [R1+0x114] ;  /* 0x0001140001117983 */ /* 0x000ea80000300800 */
[----:B------:R-:W2:Y:S04]  /*18950*/  LDL.LU R18, [R1+0x118] ;  /* 0x0001180001127983 */ /* 0x000ea80000300800 */
[----:B------:R-:W2:Y:S04]  /*18960*/  LDL.LU R19, [R1+0x11c] ;  /* 0x00011c0001137983 */ /* 0x000ea80000300800 */
[----:B------:R-:W-:Y:S04]  /*18970*/  STL.64 [R1+0x35c8], R14 ;  /* 0x0035c80e01007387 */ /* 0x000fe80000100a00 */
[----:B0-----:R-:W-:Y:S04]  /*18980*/  STL [R1+0x349c], R20 ;  /* 0x00349c1401007387 */ /* 0x001fe80000100800 */
[----:B------:R0:W-:Y:S04]  /*18990*/  STL [R1+0x3498], R21 ;  /* 0x0034981501007387 */ /* 0x0001e80000100800 */
[----:B------:R-:W-:Y:S04]  /*189a0*/  STL [R1+0x3494], R22 ;  /* 0x0034941601007387 */ /* 0x000fe80000100800 */
[----:B------:R-:W-:Y:S04]  /*189b0*/  STL [R1+0x3490], R23 ;  /* 0x0034901701007387 */ /* 0x000fe80000100800 */
[----:B0-----:R-:W3:Y:S04]  /*189c0*/  LDL.64 R20, [R1+0x50] ;  /* 0x0000500001147983 */ /* 0x001ee80000100a00 */
[----:B---3--:R0:W-:Y:S04]  /*189d0*/  STL.64 [R1+0x35c0], R20 ;  /* 0x0035c01401007387 */ /* 0x0081e80000100a00 */
[----:B0-----:R-:W3:Y:S04]  /*189e0*/  LDL.LU R20, [R1+0x1a0] ;  /* 0x0001a00001147983 */ /* 0x001ee80000300800 */
[----:B------:R-:W3:Y:S04]  /*189f0*/  LDL.LU R21, [R1+0x1a4] ;  /* 0x0001a40001157983 */ /* 0x000ee80000300800 */
[----:B------:R-:W4:Y:S04]  /*18a00*/  LDL.LU R22, [R1+0x1a8] ;  /* 0x0001a80001167983 */ /* 0x000f280000300800 */
[----:B------:R-:W4:Y:S01]  /*18a10*/  LDL.LU R23, [R1+0x1ac] ;  /* 0x0001ac0001177983 */ /* 0x000f220000300800 */
[----:B------:R-:W-:-:S02]  /*18a20*/  MOV R14, R27 ;  /* 0x0000001b000e7202 */ /* 0x000fc40000000f00 */
[----:B------:R-:W-:Y:S01]  /*18a30*/  MOV R15, R26 ;  /* 0x0000001a000f7202 */ /* 0x000fe20000000f00 */
[----:B----4-:R-:W-:Y:S04]  /*18a40*/  STL.64 [R1+0x35d8], R22 ;  /* 0x0035d81601007387 */ /* 0x010fe80000100a00 */
[----:B---3--:R0:W-:Y:S04]  /*18a50*/  STL.64 [R1+0x35d0], R20 ;  /* 0x0035d01401007387 */ /* 0x0081e80000100a00 */
[----:B------:R1:W-:Y:S04]  /*18a60*/  STL.64 [R1+0x35e0], R14 ;  /* 0x0035e00e01007387 */ /* 0x0003e80000100a00 */
[----:B0-----:R-:W3:Y:S04]  /*18a70*/  LDL.LU R20, [R1+0x1b0] ;  /* 0x0001b00001147983 */ /* 0x001ee80000300800 */
[----:B------:R-:W3:Y:S04]  /*18a80*/  LDL.LU R21, [R1+0x1b4] ;  /* 0x0001b40001157983 */ /* 0x000ee80000300800 */
[----:B------:R-:W4:Y:S04]  /*18a90*/  LDL.LU R22, [R1+0x1b8] ;  /* 0x0001b80001167983 */ /* 0x000f280000300800 */
[----:B------:R-:W4:Y:S01]  /*18aa0*/  LDL.LU R23, [R1+0x1bc] ;  /* 0x0001bc0001177983 */ /* 0x000f220000300800 */
[----:B-1----:R-:W-:Y:S01]  /*18ab0*/  IMAD.MOV.U32 R14, RZ, RZ, R25 ;  /* 0x000000ffff0e7224 */ /* 0x002fe200078e0019 */
[----:B------:R-:W-:-:S02]  /*18ac0*/  MOV R15, R24 ;  /* 0x00000018000f7202 */ /* 0x000fc40000000f00 */
[----:B------:R-:W0:Y:S04]  /*18ad0*/  LDSM.16.MT88.4 R24, [R0+0x13800] ;  /* 0x013800000018783b */ /* 0x000e280000004200 */
[----:B----4-:R-:W-:Y:S04]  /*18ae0*/  STL.64 [R1+0x35f0], R22 ;  /* 0x0035f01601007387 */ /* 0x010fe80000100a00 */
[----:B---3--:R1:W-:Y:S04]  /*18af0*/  STL.64 [R1+0x35e8], R20 ;  /* 0x0035e81401007387 */ /* 0x0083e80000100a00 */
[----:B-1----:R-:W5:Y:S04]  /*18b00*/  LDL.LU R20, [R1+0x1c0] ;  /* 0x0001c00001147983 */ /* 0x002f680000300800 */
[----:B------:R-:W5:Y:S04]  /*18b10*/  LDL.LU R21, [R1+0x1c4] ;  /* 0x0001c40001157983 */ /* 0x000f680000300800 */
[----:B------:R-:W5:Y:S04]  /*18b20*/  LDL.LU R22, [R1+0x1c8] ;  /* 0x0001c80001167983 */ /* 0x000f680000300800 */
[----:B------:R-:W5:Y:S04]  /*18b30*/  LDL.LU R23, [R1+0x1cc] ;  /* 0x0001cc0001177983 */ /* 0x000f680000300800 */
[----:B------:R-:W-:Y:S04]  /*18b40*/  STL [R1+0x3468], R0 ;  /* 0x0034680001007387 */ /* 0x000fe80000100800 */
[----:B0-----:R0:W-:Y:S02]  /*18b50*/  STL.64 [R1+0x3438], R26 ;  /* 0x0034381a01007387 */ /* 0x0011e40000100a00 */
[----:B0-----:R-:W-:Y:S01]  /*18b60*/  MOV R26, R7 ;  /* 0x00000007001a7202 */ /* 0x001fe20000000f00 */
[----:B------:R-:W-:-:S07]  /*18b70*/  IMAD.MOV.U32 R27, RZ, RZ, R2 ;  /* 0x000000ffff1b7224 */ /* 0x000fce00078e0002 */
[----:B--2---:R-:W-:Y:S01]  /*18b80*/  HMMA.16816.F32.BF16 R8, R8, R26, R16 ;  /* 0x0000001a0808723c */ /* 0x004fe20000041810 */
[----:B------:R-:W-:Y:S04]  /*18b90*/  STL.64 [R1+0x3430], R24 ;  /* 0x0034301801007387 */ /* 0x000fe80000100a00 */
[----:B------:R-:W5:Y:S04]  /*18ba0*/  LDL.LU R7, [R1+0x35f8] ;  /* 0x0035f80001077983 */ /* 0x000f680000300800 */
[----:B------:R-:W2:Y:S11]  /*18bb0*/  LDL.LU R16, [R1+0x170] ;  /* 0x0001700001107983 */ /* 0x000eb60000300800 */
[----:B------:R-:W-:Y:S03]  /*18bc0*/  @!UPT UIADD3 URZ, URZ, URZ, URZ ;  /* 0x0000003f3f3ff290 */ /* 0x000fe6000fffe03f */
[----:B------:R-:W-:Y:S04]  /*18bd0*/  STL.64 [R1+0x110], R8 ;  /* 0x0001100801007387 */ /* 0x000fe80000100a00 */
[----:B------:R-:W-:Y:S04]  /*18be0*/  STL.64 [R1+0x118], R10 ;  /* 0x0001180a01007387 */ /* 0x000fe80000100a00 */
[----:B------:R-:W2:Y:S04]  /*18bf0*/  LDL.LU R17, [R1+0x174] ;  /* 0x0001740001117983 */ /* 0x000ea80000300800 */
[----:B------:R-:W3:Y:S04]  /*18c00*/  LDL.LU R18, [R1+0x178] ;  /* 0x0001780001127983 */ /* 0x000ee80000300800 */
[----:B------:R-:W3:Y:S04]  /*18c10*/  LDL.LU R19, [R1+0x17c] ;  /* 0x00017c0001137983 */ /* 0x000ee80000300800 */
[----:B------:R-:W0:Y:S04]  /*18c20*/  LDSM.16.MT88.4 R8, [R3+0x13800] ;  /* 0x013800000308783b */ /* 0x000e280000004200 */
[----:B---3--:R-:W-:Y:S04]  /*18c30*/  STL.64 [R1+0x3598], R18 ;  /* 0x0035981201007387 */ /* 0x008fe80000100a00 */
[----:B--2---:R1:W-:Y:S04]  /*18c40*/  STL.64 [R1+0x3590], R16 ;  /* 0x0035901001007387 */ /* 0x0043e80000100a00 */
[----:B-1----:R-:W2:Y:S04]  /*18c50*/  LDL.LU R16, [R1+0x180] ;  /* 0x0001800001107983 */ /* 0x002ea80000300800 */
[----:B------:R-:W2:Y:S04]  /*18c60*/  LDL.LU R17, [R1+0x184] ;  /* 0x0001840001117983 */ /* 0x000ea80000300800 */
[----:B------:R-:W2:Y:S04]  /*18c70*/  LDL.LU R18, [R1+0x188] ;  /* 0x0001880001127983 */ /* 0x000ea80000300800 */
[----:B------:R-:W2:Y:S04]  /*18c80*/  LDL.LU R19, [R1+0x18c] ;  /* 0x00018c0001137983 */ /* 0x000ea80000300800 */
[----:B0-----:R-:W-:Y:S04]  /*18c90*/  STL.64 [R1+0x33f0], R10 ;  /* 0x0033f00a01007387 */ /* 0x001fe80000100a00 */
[----:B------:R0:W-:Y:S04]  /*18ca0*/  STL.64 [R1+0x33e8], R8 ;  /* 0x0033e80801007387 */ /* 0x0001e80000100a00 */
[----:B0-----:R-:W3:Y:S04]  /*18cb0*/  LDL.LU.64 R8, [R1+0x20] ;  /* 0x0000200001087983 */ /* 0x001ee80000300a00 */
[----:B------:R-:W4:Y:S01]  /*18cc0*/  LDL.LU.64 R10, [R1+0x28] ;  /* 0x00002800010a7983 */ /* 0x000f220000300a00 */
[C---:B-----5:R-:W-:Y:S03]  /*18cd0*/  HMMA.16816.F32.BF16 R12, R4.reuse, R14, R20 ;  /* 0x0000000e040c723c */ /* 0x060fe60000041814 */
[----:B----4-:R-:W-:Y:S04]  /*18ce0*/  STL.64 [R1+0x3578], R10 ;  /* 0x0035780a01007387 */ /* 0x010fe80000100a00 */
[----:B---3--:R0:W-:Y:S04]  /*18cf0*/  STL.64 [R1+0x3570], R8 ;  /* 0x0035700801007387 */ /* 0x0081e80000100a00 */
[----:B0-----:R-:W3:Y:S04]  /*18d00*/  LDL.LU R8, [R1+0x160] ;  /* 0x0001600001087983 */ /* 0x001ee80000300800 */
[----:B------:R-:W3:Y:S04]  /*18d10*/  LDL.LU R9, [R1+0x164] ;  /* 0x0001640001097983 */ /* 0x000ee80000300800 */
[----:B------:R-:W4:Y:S04]  /*18d20*/  LDL.LU R10, [R1+0x168] ;  /* 0x00016800010a7983 */ /* 0x000f280000300800 */
[----:B------:R-:W4:Y:S04]  /*18d30*/  LDL.LU R11, [R1+0x16c] ;  /* 0x00016c00010b7983 */ /* 0x000f280000300800 */
[----:B----4-:R-:W-:Y:S04]  /*18d40*/  STL.64 [R1+0x3588], R10 ;  /* 0x0035880a01007387 */ /* 0x010fe80000100a00 */
[----:B---3--:R0:W-:Y:S04]  /*18d50*/  STL.64 [R1+0x3580], R8 ;  /* 0x0035800801007387 */ /* 0x0081e80000100a00 */
[----:B0-----:R-:W3:Y:S04]  /*18d60*/  LDL.64 R8, [R1+0x40] ;  /* 0x0000400001087983 */ /* 0x001ee80000100a00 */
[----:B------:R-:W-:Y:S04]  /*18d70*/  STL [R1+0x33b8], R3 ;  /* 0x0033b80301007387 */ /* 0x000fe80000100800 */
[----:B------:R-:W4:Y:S04]  /*18d80*/  LDL.LU.64 R22, [R1+0x35f0] ;  /* 0x0035f00001167983 */ /* 0x000f280000300a00 */
[----:B------:R-:W4:Y:S04]  /*18d90*/  LDL.LU.64 R20, [R1+0x35e8] ;  /* 0x0035e80001147983 */ /* 0x000f280000300a00 */
[----:B------:R-:W-:Y:S04]  /*18da0*/  STL.64 [R1+0x100], R12 ;  /* 0x0001000c01007387 */ /* 0x000fe80000100a00 */
[----:B------:R0:W-:Y:S04]  /*18db0*/  STL.64 [R1+0x108], R14 ;  /* 0x0001080e01007387 */ /* 0x0001e80000100a00 */
[----:B0-----:R-:W4:Y:S02]  /*18dc0*/  LDL.LU.64 R14, [R1+0x35e0] ;  /* 0x0035e000010e7983 */ /* 0x001f240000300a00 */
[C---:B----4-:R-:W-:Y:S02]  /*18dd0*/  HMMA.16816.F32.BF16 R12, R4.reuse, R14, R20 ;  /* 0x0000000e040c723c */ /* 0x050fe40000041814 */
[----:B------:R-:W4:Y:S04]  /*18de0*/  LDL.LU.64 R22, [R1+0x35d8] ;  /* 0x0035d80001167983 */ /* 0x000f280000300a00 */
[----:B------:R-:W4:Y:S11]  /*18df0*/  LDL.LU.64 R20, [R1+0x35d0] ;  /* 0x0035d00001147983 */ /* 0x000f360000300a00 */
[----:B------:R-:W-:Y:S06]  /*18e00*/  @!UPT UIADD3 URZ, URZ, URZ, URZ ;  /* 0x0000003f3f3ff290 */ /* 0x000fec000fffe03f */
[----:B------:R-:W-:Y:S04]  /*18e10*/  STL.64 [R1+0xf0], R12 ;  /* 0x0000f00c01007387 */ /* 0x000fe80000100a00 */
[----:B------:R0:W-:Y:S04]  /*18e20*/  STL.64 [R1+0xf8], R14 ;  /* 0x0000f80e01007387 */ /* 0x0001e80000100a00 */
[----:B0-----:R-:W4:Y:S02]  /*18e30*/  LDL.LU.64 R14, [R1+0x35c8] ;  /* 0x0035c800010e7983 */ /* 0x001f240000300a00 */
[C---:B----4-:R-:W-:Y:S02]  /*18e40*/  HMMA.16816.F32.BF16 R12, R4.reuse, R14, R20 ;  /* 0x0000000e040c723c */ /* 0x050fe40000041814 */
[----:B------:R-:W4:Y:S11]  /*18e50*/  LDL.LU.64 R20, [R1+0x35c0] ;  /* 0x0035c00001147983 */ /* 0x000f360000300a00 */
[----:B------:R-:W-:Y:S10]  /*18e60*/  @!UPT UIADD3 URZ, URZ, URZ, URZ ;  /* 0x0000003f3f3ff290 */ /* 0x000ff4000fffe03f */
[----:B------:R-:W-:Y:S04]  /*18e70*/  STL.64 [R1+0xe0], R12 ;  /* 0x0000e00c01007387 */ /* 0x000fe80000100a00 */
[----:B------:R0:W-:Y:S04]  /*18e80*/  STL.64 [R1+0xe8], R14 ;  /* 0x0000e80e01007387 */ /* 0x0001e80000100a00 */
[----:B0-----:R-:W5:Y:S04]  /*18e90*/  LDL.LU.64 R14, [R1+0x35b8] ;  /* 0x0035b800010e7983 */ /* 0x001f680000300a00 */
[----:B------:R-:W5:Y:S02]  /*18ea0*/  LDL.LU.64 R12, [R1+0x35b0] ;  /* 0x0035b000010c7983 */ /* 0x000f640000300a00 */
[----:B-----5:R-:W-:Y:S02]  /*18eb0*/  HMMA.16816.F32.BF16 R24, R4, R26, R12 ;  /* 0x0000001a0418723c */ /* 0x020fe4000004180c */
[----:B------:R-:W2:Y:S04]  /*18ec0*/  LDL.LU.64 R14, [R1+0x35a8] ;  /* 0x0035a800010e7983 */ /* 0x000ea80000300a00 */
[----:B------:R-:W2:Y:S01]  /*18ed0*/  LDL.LU.64 R12, [R1+0x35a0] ;  /* 0x0035a000010c7983 */ /* 0x000ea20000300a00 */
[----:B----4-:R-:W-:Y:S11]  /*18ee0*/  IMAD.MOV.U32 R3, RZ, RZ, R21 ;  /* 0x000000ffff037224 */ /* 0x010ff600078e0015 */
[----:B------:R-:W-:Y:S05]  /*18ef0*/  @!UPT UIADD3 URZ, URZ, URZ, URZ ;  /* 0x0000003f3f3ff290 */ /* 0x000fea000fffe03f */
[----:B------:R-:W-:Y:S04]  /*18f00*/  STL.64 [R1+0x3448], R26 ;  /* 0x0034481a01007387 */ /* 0x000fe80000100a00 */
[----:B------:R0:W-:Y:S04]  /*18f10*/  STL.64 [R1+0x3440], R24 ;  /* 0x0034401801007387 */ /* 0x0001e80000100a00 */
[----:B0-----:R-:W4:Y:S01]  /*18f20*/  LDL.LU R24, [R1+0x30] ;  /* 0x0000300001187983 */ /* 0x001f220000300800 */
[----:B--2---:R-:W-:Y:S11]  /*18f30*/  HMMA.16816.F32.BF16 R16, R12, R20, R16 ;  /* 0x000000140c10723c */ /* 0x004ff60000041810 */
[----:B------:R-:W-:Y:S11]  /*18f40*/  @!UPT UIADD3 URZ, URZ, URZ, URZ ;  /* 0x0000003f3f3ff290 */ /* 0x000ff6000fffe03f */
[----:B------:R-:W-:Y:S02]  /*18f50*/  @!UPT UIADD3 URZ, URZ, URZ, URZ ;  /* 0x0000003f3f3ff290 */ /* 0x000fe4000fffe03f */
[----:B------:R-:W-:Y:S01]  /*18f60*/  IMAD.MOV.U32 R23, RZ, RZ, R18 ;  /* 0x000000ffff177224 */ /* 0x000fe200078e0012 */
[----:B------:R-:W-:Y:S02]  /*18f70*/  MOV R6, R19 ;  /* 0x0000001300067202 */ /* 0x000fe40000000f00 */
[----:B------:R-:W-:Y:S01]  /*18f80*/  MOV R21, R16 ;  /* 0x0000001000157202 */ /* 0x000fe20000000f00 */
[----:B------:R-:W2:Y:S01]  /*18f90*/  LDL.LU.64 R18, [R1+0x3598] ;  /* 0x0035980001127983 */ /* 0x000ea20000300a00 */
[----:B------:R-:W-:-:S03]  /*18fa0*/  MOV R22, R17 ;  /* 0x0000001100167202 */ /* 0x000fc60000000f00 */
[----:B------:R-:W2:Y:S01]  /*18fb0*/  LDL.LU.64 R16, [R1+0x3590] ;  /* 0x0035900001107983 */ /* 0x000ea20000300a00 */
[----:B------:R-:W-:-:S03]  /*18fc0*/  MOV R4, R20 ;  /* 0x0000001400047202 */ /* 0x000fc60000000f00 */
[----:B------:R-:W-:Y:S01]  /*18fd0*/  STL [R1+0x34ac], R21 ;  /* 0x0034ac1501007387 */ /* 0x000fe20000100800 */
[----:B---3--:R-:W-:-:S03]  /*18fe0*/  IMAD.MOV.U32 R5, RZ, RZ, R9 ;  /* 0x000000ffff057224 */ /* 0x008fc600078e0009 */
[----:B------:R-:W-:Y:S04]  /*18ff0*/  STL [R1+0x34a8], R22 ;  /* 0x0034a81601007387 */ /* 0x000fe80000100800 */
[----:B------:R2:W-:Y:S04]  /*19000*/  STL [R1+0x34a4], R23 ;  /* 0x0034a41701007387 */ /* 0x0005e80000100800 */
[----:B------:R-:W-:Y:S04]  /*19010*/  STL [R1+0x34a0], R6 ;  /* 0x0034a00601007387 */ /* 0x000fe80000100800 */
[----:B------:R-:W4:Y:S01]  /*19020*/  LDL.LU.64 R10, [R1+0x3588] ;  /* 0x00358800010a7983 */ /* 0x000f220000300a00 */
[----:B--2---:R-:W-:Y:S07]  /*19030*/  HMMA.16816.F32.BF16 R20, R12, R8, R16 ;  /* 0x000000080c14723c */ /* 0x004fee0000041810 */
[----:B------:R-:W-:-:S02]  /*19040*/  MOV R16, R8 ;  /* 0x0000000800107202 */ /* 0x000fc40000000f00 */
[----:B------:R-:W4:Y:S01]  /*19050*/  LDL.LU.64 R8, [R1+0x3580] ;  /* 0x0035800001087983 */ /* 0x000f220000300a00 */
[----:B------:R-:W-:Y:S11]  /*19060*/  MOV R25, R29 ;  /* 0x0000001d00197202 */ /* 0x000ff60000000f00 */
[----:B------:R-:W-:Y:S03]  /*19070*/  @!UPT UIADD3 URZ, URZ, URZ, URZ ;  /* 0x0000003f3f3ff290 */ /* 0x000fe6000fffe03f */
[----:B------:R-:W-:Y:S01]  /*19080*/  IMAD.MOV.U32 R2, RZ, RZ, R23 ;  /* 0x000000ffff027224 */ /* 0x000fe200078e0017 */
[----:B------:R-:W-:Y:S02]  /*19090*/  MOV R0, R21 ;  /* 0x0000001500007202 */ /* 0x000fe40000000f00 */
[----:B------:R-:W-:Y:S01]  /*190a0*/  MOV R29, R22 ;  /* 0x00000016001d7202 */ /* 0x000fe20000000f00 */
[----:B------:R0:W-:Y:S04]  /*190b0*/  STL [R1+0x80], R20 ;  /* 0x0000801401007387 */ /* 0x0001e80000100800 */
[----:B------:R-:W-:Y:S04]  /*190c0*/  STL [R1+0x3488], R2 ;  /* 0x0034880201007387 */ /* 0x000fe80000100800 */
[----:B------:R-:W-:Y:S04]  /*190d0*/  STL [R1+0x3470], R0 ;  /* 0x0034700001007387 */ /* 0x000fe80000100800 */
[----:B------:R-:W-:Y:S01]  /*190e0*/  STL [R1+0x346c], R29 ;  /* 0x00346c1d01007387 */ /* 0x000fe20000100800 */
[----:B----4-:R-:W-:Y:S11]  /*190f0*/  HMMA.16816.F32.BF16 R8, R12, R24, R8 ;  /* 0x000000180c08723c */ /* 0x010ff60000041808 */
[----:B------:R-:W-:Y:S11]  /*19100*/  @!UPT UIADD3 URZ, URZ, URZ, URZ ;  /* 0x0000003f3f3ff290 */ /* 0x000ff6000fffe03f */
[----:B------:R-:W-:Y:S02]  /*19110*/  @!UPT UIADD3 URZ, URZ, URZ, URZ ;  /* 0x0000003f3f3ff290 */ /* 0x000fe4000fffe03f */
[----:B0-----:R-:W-:Y:S01]  /*19120*/  MOV R20, R11 ;  /* 0x0000000b00147202 */ /* 0x001fe20000000f00 */
[----:B------:R-:W-:Y:S01]  /*19130*/  IMAD.MOV.U32 R6, RZ, RZ, R10 ;  /* 0x000000ffff067224 */ /* 0x000fe200078e000a */
[----:B------:R-:W-:Y:S01]  /*19140*/  MOV R23, R9 ;  /* 0x0000000900177202 */ /* 0x000fe20000000f00 */
[----:B------:R-:W2:Y:S01]  /*19150*/  LDL.LU.64 R10, [R1+0x3578] ;  /* 0x00357800010a7983 */ /* 0x000ea20000300a00 */
[----:B------:R-:W-:-:S03]  /*19160*/  MOV R22, R8 ;  /* 0x0000000800167202 */ /* 0x000fc60000000f00 */
[----:B------:R-:W3:Y:S04]  /*19170*/  LDL.LU.64 R8, [R1+0x3570] ;  /* 0x0035700001087983 */ /* 0x000ee80000300a00 */
[----:B------:R0:W-:Y:S04]  /*19180*/  STL [R1+0x34bc], R20 ;  /* 0x0034bc1401007387 */ /* 0x0001e80000100800 */
[----:B------:R-:W-:Y:S04]  /*19190*/  STL [R1+0x34b8], R6 ;  /* 0x0034b80601007387 */ /* 0x000fe80000100800 */
[----:B------:R-:W-:Y:S04]  /*191a0*/  STL [R1+0x34b4], R23 ;  /* 0x0034b41701007387 */ /* 0x000fe80000100800 */
[----:B------:R1:W-:Y:S04]  /*191b0*/  STL [R1+0x34b0], R22 ;  /* 0x0034b01601007387 */ /* 0x0003e80000100800 */
[----:B0-----:R-:W3:Y:S04]  /*191c0*/  LDL.LU R20, [R1+0x60] ;  /* 0x0000600001147983 */ /* 0x001ee80000300800 */
[----:B------:R-:W3:Y:S04]  /*191d0*/  LDL.LU R21, [R1+0x64] ;  /* 0x0000640001157983 */ /* 0x000ee80000300800 */
[----:B-1----:R-:W3:Y:S04]  /*191e0*/  LDL.LU R22, [R1+0x68] ;  /* 0x0000680001167983 */ /* 0x002ee80000300800 */
[----:B------:R-:W3:Y:S02]  /*191f0*/  LDL.LU R23, [R1+0x6c] ;  /* 0x00006c0001177983 */ /* 0x000ee40000300800 */
[----:B---3--:R-:W-:Y:S11]  /*19200*/  HMMA.16816.F32.BF16 R12, R12, R8, R20 ;  /* 0x000000080c0c723c */ /* 0x008ff60000041814 */
[----:B------:R-:W-:Y:S11]  /*19210*/  @!UPT UIADD3 URZ, URZ, URZ, URZ ;  /* 0x0000003f3f3ff290 */ /* 0x000ff6000fffe03f */
[----:B------:R-:W-:Y:S02]  /*19220*/  @!UPT UIADD3 URZ, URZ, URZ, URZ ;  /* 0x0000003f3f3ff290 */ /* 0x000fe4000fffe03f */
[----:B------:R-:W-:Y:S01]  /*19230*/  MOV R26, R14 ;  /* 0x0000000e001a7202 */ /* 0x000fe20000000f00 */
[----:B------:R-:W-:Y:S01]  /*19240*/  IMAD.MOV.U32 R27, RZ, RZ, R13 ;  /* 0x000000ffff1b7224 */ /* 0x000fe200078e000d */
[----:B------:R-:W-:Y:S02]  /*19250*/  MOV R7, R15 ;  /* 0x0000000f00077202 */ /* 0x000fe40000000f00 */
[----:B------:R-:W-:Y:S01]  /*19260*/  MOV R21, R12 ;  /* 0x0000000c00157202 */ /* 0x000fe20000000f00 */
[----:B------:R-:W3:Y:S04]  /*19270*/  LDL.LU.64 R14, [R1+0x3568] ;  /* 0x00356800010e7983 */ /* 0x000ee80000300a00 */
[----:B------:R-:W4:Y:S04]  /*19280*/  LDL.LU.64 R12, [R1+0x3560] ;  /* 0x00356000010c7983 */ /* 0x000f280000300a00 */
[----:B--2---:R-:W-:Y:S04]  /*19290*/  STL.64 [R1+0x3530], R10 ;  /* 0x0035300a01007387 */ /* 0x004fe80000100a00 */
[----:B------:R0:W-:Y:S02]  /*192a0*/  STL.64 [R1+0x3528], R8 ;  /* 0x0035280801007387 */ /* 0x0001e40000100a00 */
[----:B0-----:R-:W-:Y:S01]  /*192b0*/  IMAD.MOV.U32 R8, RZ, RZ, R16 ;  /* 0x000000ffff087224 */ /* 0x001fe200078e0010 */
[----:B------:R-:W-:-:S05]  /*192c0*/  MOV R9, R5 ;  /* 0x0000000500097202 */ /* 0x000fca0000000f00 */
[----:B------:R0:W-:Y:S02]  /*192d0*/  STL.64 [R1+0x3548], R8 ;  /* 0x0035480801007387 */ /* 0x0001e40000100a00 */
[----:B0-----:R-:W-:Y:S01]  /*192e0*/  MOV R8, R4 ;  /* 0x0000000400087202 */ /* 0x001fe20000000f00 */
[----:B---3--:R-:W-:Y:S01]  /*192f0*/  IMAD.MOV.U32 R18, RZ, RZ, R14 ;  /* 0x000000ffff127224 */ /* 0x008fe200078e000e */
[----:B------:R-:W-:Y:S02]  /*19300*/  MOV R19, R15 ;  /* 0x0000000f00137202 */ /* 0x000fe40000000f00 */
[----:B----4-:R-:W-:Y:S02]  /*19310*/  MOV R16, R12 ;  /* 0x0000000c00107202 */ /* 0x010fe40000000f00 */
[----:B------:R-:W2:Y:S01]  /*19320*/  LDL.LU R12, [R1+0x355c] ;  /* 0x00355c00010c7983 */ /* 0x000ea20000300800 */
[----:B------:R-:W-:-:S03]  /*19330*/  MOV R17, R13 ;  /* 0x0000000d00117202 */ /* 0x000fc60000000f00 */
[----:B------:R-:W2:Y:S04]  /*19340*/  LDL.LU R13, [R1+0x3558] ;  /* 0x00355800010d7983 */ /* 0x000ea80000300800 */
[----:B------:R-:W2:Y:S04]  /*19350*/  LDL.LU R14, [R1+0x3554] ;  /* 0x00355400010e7983 */ /* 0x000ea80000300800 */
[----:B------:R-:W2:Y:S04]  /*19360*/  LDL.LU R15, [R1+0x3550] ;  /* 0x00355000010f7983 */ /* 0x000ea80000300800 */
[----:B------:R-:W-:Y:S04]  /*19370*/  STL.64 [R1+0x3540], R18 ;  /* 0x0035401201007387 */ /* 0x000fe80000100a00 */
[----:B------:R0:W-:Y:S04]  /*19380*/  STL.64 [R1+0x3538], R16 ;  /* 0x0035381001007387 */ /* 0x0001e80000100a00 */
[----:B0-----:R-:W3:Y:S04]  /*19390*/  LDL.LU R16, [R1+0xc0] ;  /* 0x0000c00001107983 */ /* 0x001ee80000300800 */
[----:B------:R-:W3:Y:S04]  /*193a0*/  LDL.LU R17, [R1+0xc4] ;  /* 0x0000c40001117983 */ /* 0x000ee80000300800 */
[----:B------:R-:W3:Y:S04]  /*193b0*/  LDL.LU R18, [R1+0xc8] ;  /* 0x0000c80001127983 */ /* 0x000ee80000300800 */
[----:B------:R-:W3:Y:S04]  /*193c0*/  LDL.LU R19, [R1+0xcc] ;  /* 0x0000cc0001137983 */ /* 0x000ee80000300800 */
[----:B------:R0:W-:Y:S04]  /*193d0*/  STL [R1+0x34cc], R7 ;  /* 0x0034cc0701007387 */ /* 0x0001e80000100800 */
[----:B------:R-:W2:Y:S04]  /*193e0*/  LDL.LU R4, [R1+0xb0] ;  /* 0x0000b00001047983 */ /* 0x000ea80000300800 */
[----:B------:R-:W2:Y:S04]  /*193f0*/  LDL.LU R5, [R1+0xb4] ;  /* 0x0000b40001057983 */ /* 0x000ea80000300800 */
[----:B------:R-:W2:Y:S04]  /*19400*/  LDL.LU R6, [R1+0xb8] ;  /* 0x0000b80001067983 */ /* 0x000ea80000300800 */
[----:B0-----:R-:W2:Y:S01]  /*19410*/  LDL.LU R7, [R1+0xbc] ;  /* 0x0000bc0001077983 */ /* 0x001ea20000300800 */
[----:B------:R-:W-:-:S03]  /*19420*/  IMAD.MOV.U32 R9, RZ, RZ, R3 ;  /* 0x000000ffff097224 */ /* 0x000fc600078e0003 */
[----:B------:R-:W-:Y:S04]  /*19430*/  STL [R1+0x34c8], R26 ;  /* 0x0034c81a01007387 */ /* 0x000fe80000100800 */
[----:B------:R0:W-:Y:S04]  /*19440*/  STL [R1+0x34c4], R27 ;  /* 0x0034c41b01007387 */ /* 0x0001e80000100800 */
[----:B------:R1:W-:Y:S01]  /*19450*/  STL [R1+0x34c0], R21 ;  /* 0x0034c01501007387 */ /* 0x0003e20000100800 */
[C---:B--2---:R-:W-:Y:S11]  /*19460*/  HMMA.16816.F32.BF16 R8, R12.reuse, R8, R4 ;  /* 0x000000080c08723c */ /* 0x044ff60000041804 */
[----:B------:R-:W-:Y:S11]  /*19470*/  @!UPT UIADD3 URZ, URZ, URZ, URZ ;  /* 0x0000003f3f3ff290 */ /* 0x000ff6000fffe03f */
[----:B------:R-:W-:Y:S02]  /*19480*/  @!UPT UIADD3 URZ, URZ, URZ, URZ ;  /* 0x0000003f3f3ff290 */ /* 0x000fe4000fffe03f */
[----:B------:R-:W-:Y:S01]  /*19490*/  MOV R20, R8 ;  /* 0x0000000800147202 */ /* 0x000fe20000000f00 */
[----:B------:R-:W-:Y:S02]  /*194a0*/  IMAD.MOV.U32 R6, RZ, RZ, R9 ;  /* 0x000000ffff067224 */ /* 0x000fe400078e0009 */
[----:B------:R-:W3:Y:S01]  /*194b0*/  LDL.LU.64 R8, [R1+0x3548] ;  /* 0x0035480001087983 */ /* 0x000ee20000300a00 */
[----:B------:R-:W-:Y:S02]  /*194c0*/  MOV R23, R10 ;  /* 0x0000000a00177202 */ /* 0x000fe40000000f00 */
[----:B------:R-:W-:Y:S02]  /*194d0*/  MOV R22, R11 ;  /* 0x0000000b00167202 */ /* 0x000fe40000000f00 */
[----:B---3--:R-:W-:Y:S01]  /*194e0*/  HMMA.16816.F32.BF16 R8, R12, R8, R16 ;  /* 0x000000080c08723c */ /* 0x008fe20000041810 */
[----:B------:R-:W2:Y:S04]  /*194f0*/  LDL.LU.64 R18, [R1+0x3540] ;  /* 0x0035400001127983 */ /* 0x000ea80000300a00 */
[----:B------:R-:W2:Y:S11]  /*19500*/  LDL.LU.64 R16, [R1+0x3538] ;  /* 0x0035380001107983 */ /* 0x000eb60000300a00 */
[----:B------:R-:W-:Y:S08]  /*19510*/  @!UPT UIADD3 URZ, URZ, URZ, URZ ;  /* 0x0000003f3f3ff290 */ /* 0x000ff0000fffe03f */
[----:B------:R-:W-:Y:S01]  /*19520*/  IMAD.MOV.U32 R7, RZ, RZ, R8 ;  /* 0x000000ffff077224 */ /* 0x000fe200078e0008 */
[----:B0-----:R-:W-:Y:S01]  /*19530*/  MOV R27, R10 ;  /* 0x0000000a001b7202 */ /* 0x001fe20000000f00 */
[----:B-1----:R-:W-:Y:S01]  /*19540*/  IMAD.MOV.U32 R21, RZ, RZ, R11 ;  /* 0x000000ffff157224 */ /* 0x002fe200078e000b */
[----:B------:R-:W-:Y:S01]  /*19550*/  MOV R26, R9 ;  /* 0x00000009001a7202 */ /* 0x000fe20000000f00 */
[----:B------:R-:W3:Y:S04]  /*19560*/  LDL.LU.64 R10, [R1+0x3530] ;  /* 0x00353000010a7983 */ /* 0x000ee80000300a00 */
[----:B------:R-:W4:Y:S04]  /*19570*/  LDL.LU.64 R8, [R1+0x3528] ;  /* 0x0035280001087983 */ /* 0x000f280000300a00 */
[----:B------:R-:W-:Y:S04]  /*19580*/  STL.64 [R1+0x34f0], R6 ;  /* 0x0034f00601007387 */ /* 0x000fe80000100a00 */
[----:B------:R-:W5:Y:S04]  /*19590*/  LDL.LU.64 R4, [R1+0x50] ;  /* 0x0000500001047983 */ /* 0x000f680000300a00 */
[----:B------:R-:W-:Y:S04]  /*195a0*/  STL.64 [R1+0x34d8], R22 ;  /* 0x0034d81601007387 */ /* 0x000fe80000100a00 */
[----:B------:R0:W-:Y:S04]  /*195b0*/  STL.64 [R1+0x34d0], R20 ;  /* 0x0034d01401007387 */ /* 0x0001e80000100a00 */
[----:B0-----:R-:W2:Y:S04]  /*195c0*/  LDL.LU R20, [R1+0x120] ;  /* 0x0001200001147983 */ /* 0x001ea80000300800 */
[----:B------:R-:W2:Y:S04]  /*195d0*/  LDL.LU R21, [R1+0x124] ;  /* 0x0001240001157983 */ /* 0x000ea80000300800 */
[----:B------:R-:W2:Y:S01]  /*195e0*/  LDL.LU R22, [R1+0x128] ;  /* 0x0001280001167983 */ /* 0x000ea20000300800 */
[----:B------:R-:W-:-:S03]  /*195f0*/  MOV R23, R28 ;  /* 0x0000001c00177202 */ /* 0x000fc60000000f00 */
[----:B------:R-:W3:Y:S04]  /*19600*/  LDL.LU R28, [R1+0x3520] ;  /* 0x00352000011c7983 */ /* 0x000ee80000300800 */
[----:B--2---:R-:W-:Y:S04]  /*19610*/  STL.64 [R1+0x34e8], R22 ;  /* 0x0034e81601007387 */ /* 0x004fe80000100a00 */
[----:B------:R0:W-:Y:S04]  /*19620*/  STL.64 [R1+0x34e0], R20 ;  /* 0x0034e01401007387 */ /* 0x0001e80000100a00 */
[----:B0-----:R-:W2:Y:S01]  /*19630*/  LDL.LU.64 R20, [R1+0x40] ;  /* 0x0000400001147983 */ /* 0x001ea20000300a00 */
[C---:B------:R-:W-:Y:S01]  /*19640*/  HMMA.16816.F32.BF16 R16, R12.reuse, R24, R16 ;  /* 0x000000180c10723c */ /* 0x040fe20000041810 */
[----:B---3--:R-:W-:Y:S11]  /*19650*/  MOV R23, R28 ;  /* 0x0000001c00177202 */ /* 0x008ff60000000f00 */
[----:B------:R-:W-:Y:S11]  /*19660*/  @!UPT UIADD3 URZ, URZ, URZ, URZ ;  /* 0x0000003f3f3ff290 */ /* 0x000ff6000fffe03f */
[----:B------:R-:W-:Y:S01]  /*19670*/  @!UPT UIADD3 URZ, URZ, URZ, URZ ;  /* 0x0000003f3f3ff290 */ /* 0x000fe2000fffe03f */
[----:B------:R-:W-:Y:S01]  /*19680*/  IMAD.MOV.U32 R28, RZ, RZ, R17 ;  /* 0x000000ffff1c7224 */ /* 0x000fe200078e0011 */
[----:B--2---:R0:W-:Y:S04]  /*19690*/  STL.64 [R1+0x34f8], R20 ;  /* 0x0034f81401007387 */ /* 0x0041e80000100a00 */
[----:B0-----:R-:W5:Y:S04]  /*196a0*/  LDL.LU R20, [R1+0xd0] ;  /* 0x0000d00001147983 */ /* 0x001f680000300800 */
[----:B------:R-:W5:Y:S04]  /*196b0*/  LDL.LU R21, [R1+0xd4] ;  /* 0x0000d40001157983 */ /* 0x000f680000300800 */
[----:B------:R-:W5:Y:S04]  /*196c0*/  LDL.LU R22, [R1+0xd8] ;  /* 0x0000d80001167983 */ /* 0x000f680000300800 */
[----:B------:R-:W-:Y:S04]  /*196d0*/  STL [R1+0xc0], R16 ;  /* 0x0000c01001007387 */ /* 0x000fe80000100800 */
[----:B------:R0:W-:Y:S04]  /*196e0*/  STL.64 [R1+0xc8], R18 ;  /* 0x0000c81201007387 */ /* 0x0001e80000100a00 */
[----:B0-----:R-:W4:Y:S04]  /*196f0*/  LDL.LU.64 R18, [R1+0x3518] ;  /* 0x0035180001127983 */ /* 0x001f280000300a00 */
[----:B------:R-:W4:Y:S04]  /*19700*/  LDL.LU.64 R16, [R1+0x3510] ;  /* 0x0035100001107983 */ /* 0x000f280000300a00 */
[----:B------:R-:W-:Y:S01]  /*19710*/  STL [R1+0x348c], R28 ;  /* 0x00348c1c01007387 */ /* 0x000fe20000100800 */
[----:B----4-:R-:W-:Y:S03]  /*19720*/  HMMA.16816.F32.BF16 R12, R12, R8, R16 ;  /* 0x000000080c0c723c */ /* 0x010fe60000041810 */
[----:B------:R-:W5:Y:S04]  /*19730*/  LDL.LU.64 R18, [R1+0x3508] ;  /* 0x0035080001127983 */ /* 0x000f680000300a00 */
[----:B------:R-:W5:Y:S11]  /*19740*/  LDL.LU.64 R16, [R1+0x3500] ;  /* 0x0035000001107983 */ /* 0x000f760000300a00 */
[----:B------:R-:W-:Y:S05]  /*19750*/  @!UPT UIADD3 URZ, URZ, URZ, URZ ;  /* 0x0000003f3f3ff290 */ /* 0x000fea000fffe03f */
[----:B------:R0:W-:Y:S01]  /*19760*/  STL.64 [R1+0xb8], R14 ;  /* 0x0000b80e01007387 */ /* 0x0001e20000100a00 */
[----:B------:R-:W-:Y:S02]  /*19770*/  MOV R0, R12 ;  /* 0x0000000c00007202 */ /* 0x000fe40000000f00 */
[----:B------:R-:W-:Y:S01]  /*19780*/  MOV R29, R13 ;  /* 0x0000000d001d7202 */ /* 0x000fe20000000f00 */
[----:B------:R-:W2:Y:S04]  /*19790*/  LDL.LU R12, [R1+0x130] ;  /* 0x00013000010c7983 */ /* 0x000ea80000300800 */
[----:B------:R-:W2:Y:S04]  /*197a0*/  LDL.LU R13, [R1+0x134] ;  /* 0x00013400010d7983 */ /* 0x000ea80000300800 */
[----:B0-----:R-:W2:Y:S04]  /*197b0*/  LDL.LU R14, [R1+0x138] ;  /* 0x00013800010e7983 */ /* 0x001ea80000300800 */
[----:B------:R-:W2:Y:S01]  /*197c0*/  LDL.LU R15, [R1+0x13c] ;  /* 0x00013c00010f7983 */ /* 0x000ea20000300800 */
[----:B-----5:R-:W-:Y:S11]  /*197d0*/  HMMA.16816.F32.BF16 R20, R16, R4, R20 ;  /* 0x000000041014723c */ /* 0x020ff60000041814 */
[----:B------:R-:W-:Y:S11]  /*197e0*/  @!UPT UIADD3 URZ, URZ, URZ, URZ ;  /* 0x0000003f3f3ff290 */ /* 0x000ff6000fffe03f */
[----:B------:R-:W-:Y:S01]  /*197f0*/  @!UPT UIADD3 URZ, URZ, URZ, URZ ;  /* 0x0000003f3f3ff290 */ /* 0x000fe2000fffe03f */
[----:B------:R0:W-:Y:S04]  /*19800*/  STL.64 [R1+0xd0], R20 ;  /* 0x0000d01401007387 */ /* 0x0001e80000100a00 */
[----:B------:R1:W-:Y:S04]  /*19810*/  STL.64 [R1+0xd8], R22 ;  /* 0x0000d81601007387 */ /* 0x0003e80000100a00 */
[----:B0-----:R-:W2:Y:S01]  /*19820*/  LDL.LU.64 R20, [R1+0x34f8] ;  /* 0x0034f80001147983 */ /* 0x001ea20000300a00 */
[----:B------:R-:W-:Y:S01]  /*19830*/  IMAD.MOV.U32 R28, RZ, RZ, R4 ;  /* 0x000000ffff1c7224 */ /* 0x000fe200078e0004 */
[----:B------:R-:W-:-:S02]  /*19840*/  MOV R2, R5 ;  /* 0x0000000500027202 */ /* 0x000fc40000000f00 */
[----:B------:R-:W3:Y:S04]  /*19850*/  LDL.LU.64 R6, [R1+0x34f0] ;  /* 0x0034f00001067983 */ /* 0x000ee80000300a00 */
[----:B-1----:R-:W4:Y:S01]  /*19860*/  LDL.LU.64 R22, [R1+0x34e8] ;  /* 0x0034e80001167983 */ /* 0x002f220000300a00 */
[----:B--2---:R-:W-:Y:S01]  /*19870*/  HMMA.16816.F32.BF16 R12, R16, R20, R12 ;  /* 0x00000014100c723c */ /* 0x004fe2000004180c */
[----:B------:R-:W-:Y:S01]  /*19880*/  MOV R5, R20 ;  /* 0x0000001400057202 */ /* 0x000fe20000000f00 */
[----:B------:R-:W-:Y:S02]  /*19890*/  IMAD.MOV.U32 R4, RZ, RZ, R21 ;  /* 0x000000ffff047224 */ /* 0x000fe400078e0015 */
[----:B------:R-:W4:Y:S11]  /*198a0*/  LDL.LU.64 R20, [R1+0x34e0] ;  /* 0x0034e00001147983 */ /* 0x000f360000300a00 */
[----:B------:R-:W-:Y:S08]  /*198b0*/  @!UPT UIADD3 URZ, URZ, URZ, URZ ;  /* 0x0000003f3f3ff290 */ /* 0x000ff0000fffe03f */
[----:B------:R0:W-:Y:S01]  /*198c0*/  STL.64 [R1+0x1c0], R12 ;  /* 0x0001c00c01007387 */ /* 0x0001e20000100a00 */
[----:B------:R-:W-:-:S03]  /*198d0*/  MOV R3, R15 ;  /* 0x0000000f00037202 */ /* 0x000fc60000000f00 */
[----:B------:R1:W-:Y:S04]  /*198e0*/  STL [R1+0x1c8], R14 ;  /* 0x0001c80e01007387 */ /* 0x0003e80000100800 */
[----:B------:R-:W2:Y:S01]  /*198f0*/  LDL R15, [R1+0x105c] ;  /* 0x00105c00010f7983 */ /* 0x000ea20000100800 */
[C---:B----4-:R-:W-:Y:S03]  /*19900*/  HMMA.16816.F32.BF16 R20, R16.reuse, R24, R20 ;  /* 0x000000181014723c */ /* 0x050fe60000041814 */
[----:B--2---:R2:W-:Y:S04]  /*19910*/  STL [R1+0x33d4], R15 ;  /* 0x0033d40f01007387 */ /* 0x0045e80000100800 */
[----:B0-----:R-:W4:Y:S04]  /*19920*/  LDL.LU R12, [R1+0x110] ;  /* 0x00011000010c7983 */ /* 0x001f280000300800 */
[----:B------:R-:W4:Y:S04]  /*19930*/  LDL.LU R13, [R1+0x114] ;  /* 0x00011400010d7983 */ /* 0x000f280000300800 */
[----:B-1----:R-:W4:Y:S04]  /*19940*/  LDL.LU R14, [R1+0x118] ;  /* 0x00011800010e7983 */ /* 0x002f280000300800 */
[----:B--2---:R-:W4:Y:S04]  /*19950*/  LDL.LU R15, [R1+0x11c] ;  /* 0x00011c00010f7983 */ /* 0x004f280000300800 */
[----:B------:R-:W-:Y:S04]  /*19960*/  STL.64 [R1+0x1d0], R20 ;  /* 0x0001d01401007387 */ /* 0x000fe80000100a00 */
[----:B------:R0:W-:Y:S04]  /*19970*/  STL.64 [R1+0x1d8], R22 ;  /* 0x0001d81601007387 */ /* 0x0001e80000100a00 */
[----:B0-----:R-:W2:Y:S04]  /*19980*/  LDL.LU.64 R22, [R1+0x34d8] ;  /* 0x0034d80001167983 */ /* 0x001ea80000300a00 */
[----:B------:R-:W5:Y:S04]  /*19990*/  LDL.LU.64 R20, [R1+0x34d0] ;  /* 0x0034d00001147983 */ /* 0x000f680000300a00 */
[----:B------:R-:W-:Y:S04]  /*199a0*/  STL.64 [R1+0x3460], R24 ;  /* 0x0034601801007387 */ /* 0x000fe80000100a00 */
[----:B------:R-:W-:Y:S04]  /*199b0*/  STL.64 [R1+0x3458], R10 ;  /* 0x0034580a01007387 */ /* 0x000fe80000100a00 */
[----:B------:R-:W-:Y:S01]  /*199c0*/  STL.64 [R1+0x3450], R8 ;  /* 0x0034500801007387 */ /* 0x000fe20000100a00 */
[----:B----4-:R-:W-:Y:S11]  /*199d0*/  HMMA.16816.F32.BF16 R12, R16, R8, R12 ;  /* 0x00000008100c723c */ /* 0x010ff6000004180c */
[----:B------:R-:W-:Y:S11]  /*199e0*/  @!UPT UIADD3 URZ, URZ, URZ, URZ ;  /* 0x0000003f3f3ff290 */ /* 0x000ff6000fffe03f */
[----:B------:R-:W-:Y:S01]  /*199f0*/  @!UPT UIADD3 URZ, URZ, URZ, URZ ;  /* 0x0000003f3f3ff290 */ /* 0x000fe2000fffe03f */
[----:B------:R3:W-:Y:S04]  /*19a00*/  STL.64 [R1+0x1b0], R12 ;  /* 0x0001b00c01007387 */ /* 0x0007e80000100a00 */
[----:B------:R0:W-:Y:S01]  /*19a10*/  STL.64 [R1+0x1b8], R14 ;  /* 0x0001b80e01007387 */ /* 0x0001e20000100a00 */
[----:B---3--:R-:W-:Y:S01]  /*19a20*/  MOV R12, R7 ;  /* 0x00000007000c7202 */ /* 0x008fe20000000f00 */
[----:B------:R-:W-:Y:S02]  /*19a30*/  IMAD.MOV.U32 R13, RZ, RZ, R26 ;  /* 0x000000ffff0d7224 */ /* 0x000fe400078e001a */
[----:B------:R-:W3:Y:S01]  /*19a40*/  LDL.LU R7, [R1+0x34cc] ;  /* 0x0034cc0001077983 */ /* 0x000ee20000300800 */
[----:B0-----:R-:W-:-:S03]  /*19a50*/  MOV R14, R27 ;  /* 0x0000001b000e7202 */ /* 0x001fc60000000f00 */
[----:B------:R-:W4:Y:S01]  /*19a60*/  LDL.LU R26, [R1+0x34c8] ;  /* 0x0034c800011a7983 */ /* 0x000f220000300800 */
[----:B-----5:R-:W-:-:S03]  /*19a70*/  MOV R15, R21 ;  /* 0x00000015000f7202 */ /* 0x020fc60000000f00 */
[----:B------:R-:W5:Y:S04]  /*19a80*/  LDL.LU R27, [R1+0x34c4] ;  /* 0x0034c400011b7983 */ /* 0x000f680000300800 */
[----:B------:R-:W4:Y:S04]  /*19a90*/  LDL.LU R21, [R1+0x34c0] ;  /* 0x0034c00001157983 */ /* 0x000f280000300800 */
[----:B------:R2:W-:Y:S04]  /*19aa0*/  STL.64 [R1+0x33e0], R14 ;  /* 0x0033e00e01007387 */ /* 0x0005e80000100a00 */
[----:B------:R0:W-:Y:S01]  /*19ab0*/  STL.64 [R1+0x33d8], R12 ;  /* 0x0033d80c01007387 */ /* 0x0001e20000100a00 */
[----:B--2---:R-:W-:Y:S01]  /*19ac0*/  MOV R14, R23 ;  /* 0x00000017000e7202 */ /* 0x004fe20000000f00 */
[----:B------:R-:W-:-:S02]  /*19ad0*/  IMAD.MOV.U32 R15, RZ, RZ, R22 ;  /* 0x000000ffff0f7224 */ /* 0x000fc400078e0016 */
[----:B0-----:R-:W-:Y:S01]  /*19ae0*/  IMAD.MOV.U32 R12, RZ, RZ, R20 ;  /* 0x000000ffff0c7224 */ /* 0x001fe200078e0014 */
[----:B------:R-:W-:Y:S01]  /*19af0*/  MOV R13, R6 ;  /* 0x00000006000d7202 */ /* 0x000fe20000000f00 */
[----:B------:R-:W2:Y:S04]  /*19b00*/  LDL.LU R20, [R1+0x34bc] ;  /* 0x0034bc0001147983 */ /* 0x000ea80000300800 */
[----:B------:R-:W2:Y:S04]  /*19b10*/  LDL.LU R6, [R1+0x34b8] ;  /* 0x0034b80001067983 */ /* 0x000ea80000300800 */
[----:B------:R-:W2:Y:S04]  /*19b20*/  LDL.LU R23, [R1+0x34b4] ;  /* 0x0034b40001177983 */ /* 0x000ea80000300800 */
[----:B------:R-:W2:Y:S04]  /*19b30*/  LDL.LU R22, [R1+0x34b0] ;  /* 0x0034b00001167983 */ /* 0x000ea80000300800 */
[----:B------:R3:W-:Y:S04]  /*19b40*/  STL.64 [R1+0x3400], R14 ;  /* 0x0034000e01007387 */ /* 0x0007e80000100a00 */
[----:B------:R4:W-:Y:S01]  /*19b50*/  STL.64 [R1+0x33f8], R12 ;  /* 0x0033f80c01007387 */ /* 0x0009e20000100a00 */
[----:B---3--:R-:W-:-:S02]  /*19b60*/  MOV R15, R7 ;  /* 0x00000007000f7202 */ /* 0x008fc40000000f00 */
[----:B----4-:R-:W-:Y:S02]  /*19b70*/  MOV R12, R21 ;  /* 0x00000015000c7202 */ /* 0x010fe40000000f00 */
[----:B------:R-:W3:Y:S04]  /*19b80*/  LDL.LU R21, [R1+0x34ac] ;  /* 0x0034ac0001157983 */ /* 0x000ee80000300800 */
[----:B------:R-:W4:Y:S04]  /*19b90*/  LDL R7, [R1+0x1060] ;  /* 0x0010600001077983 */ /* 0x000f280000100800 */
[----:B------:R-:W2:Y:S04]  /*19ba0*/  LDL.LU R8, [R1+0xe0] ;  /* 0x0000e00001087983 */ /* 0x000ea80000300800 */
[----:B------:R-:W2:Y:S04]  /*19bb0*/  LDL.LU R9, [R1+0xe4] ;  /* 0x0000e40001097983 */ /* 0x000ea80000300800 */
[----:B------:R-:W2:Y:S04]  /*19bc0*/  LDL.LU R10, [R1+0xe8] ;  /* 0x0000e800010a7983 */ /* 0x000ea80000300800 */
[----:B------:R-:W2:Y:S01]  /*19bd0*/  LDL.LU R11, [R1+0xec] ;  /* 0x0000ec00010b7983 */ /* 0x000ea20000300800 */
[----:B------:R-:W-:Y:S01]  /*19be0*/  IMAD.MOV.U32 R14, RZ, RZ, R26 ;  /* 0x000000ffff0e7224 */ /* 0x000fe200078e001a */
[----:B-----5:R-:W-:-:S02]  /*19bf0*/  MOV R13, R27 ;  /* 0x0000001b000d7202 */ /* 0x020fc40000000f00 */
[----:B--2---:R-:W-:Y:S04]  /*19c00*/  STL.64 [R1+0x3480], R10 ;  /* 0x0034800a01007387 */ /* 0x004fe80000100a00 */
[----:B------:R0:W-:Y:S04]  /*19c10*/  STL.64 [R1+0x3478], R8 ;  /* 0x0034780801007387 */ /* 0x0001e80000100a00 */
[----:B0-----:R-:W2:Y:S04]  /*19c20*/  LDL.LU R8, [R1+0x100] ;  /* 0x0001000001087983 */ /* 0x001ea80000300800 */
[----:B------:R-:W2:Y:S04]  /*19c30*/  LDL.LU R9, [R1+0x104] ;  /* 0x0001040001097983 */ /* 0x000ea80000300800 */
[----:B------:R-:W2:Y:S04]  /*19c40*/  LDL.LU R10, [R1+0x108] ;  /* 0x00010800010a7983 */ /* 0x000ea80000300800 */
[----:B------:R-:W2:Y:S04]  /*19c50*/  LDL.LU R11, [R1+0x10c] ;  /* 0x00010c00010b7983 */ /* 0x000ea80000300800 */
[----:B------:R-:W5:Y:S04]  /*19c60*/  LDL.LU R24, [R1+0xf0] ;  /* 0x0000f00001187983 */ /* 0x000f680000300800 */
[----:B------:R-:W5:Y:S04]  /*19c70*/  LDL.LU R25, [R1+0xf4] ;  /* 0x0000f40001197983 */ /* 0x000f680000300800 */
[----:B------:R-:W5:Y:S04]  /*19c80*/  LDL.LU R26, [R1+0xf8] ;  /* 0x0000f800011a7983 */ /* 0x000f680000300800 */
[----:B------:R-:W5:Y:S04]  /*19c90*/  LDL.LU R27, [R1+0xfc] ;  /* 0x0000fc00011b7983 */ /* 0x000f680000300800 */
[----:B------:R-:W-:Y:S04]  /*19ca0*/  STL.64 [R1+0x3410], R14 ;  /* 0x0034100e01007387 */ /* 0x000fe80000100a00 */
[----:B------:R0:W-:Y:S02]  /*19cb0*/  STL.64 [R1+0x3408], R12 ;  /* 0x0034080c01007387 */ /* 0x0001e40000100a00 */
[----:B0-----:R-:W-:Y:S01]  /*19cc0*/  MOV R12, R22 ;  /* 0x00000016000c7202 */ /* 0x001fe20000000f00 */
[----:B------:R-:W-:Y:S01]  /*19cd0*/  IMAD.MOV.U32 R13, RZ, RZ, R23 ;  /* 0x000000ffff0d7224 */ /* 0x000fe200078e0017 */
[----:B------:R-:W2:Y:S04]  /*19ce0*/  LDL.LU R22, [R1+0x34a8] ;  /* 0x0034a80001167983 */ /* 0x000ea80000300800 */
[----:B------:R-:W4:Y:S01]  /*19cf0*/  LDL.LU R23, [R1+0x34a4] ;  /* 0x0034a40001177983 */ /* 0x000f220000300800 */
[----:B------:R-:W-:-:S03]  /*19d00*/  MOV R14, R6 ;  /* 0x00000006000e7202 */ /* 0x000fc60000000f00 */
[----:B------:R-:W5:Y:S01]  /*19d10*/  LDL.LU R6, [R1+0x34a0] ;  /* 0x0034a00001067983 */ /* 0x000f620000300800 */
[----:B------:R-:W-:-:S03]  /*19d20*/  MOV R15, R20 ;  /* 0x00000014000f7202 */ /* 0x000fc60000000f00 */
[----:B------:R-:W5:Y:S04]  /*19d30*/  LDL.LU R20, [R1+0x349c] ;  /* 0x00349c0001147983 */ /* 0x000f680000300800 */
[----:B------:R-:W-:Y:S04]  /*19d40*/  STL.64 [R1+0x3428], R14 ;  /* 0x0034280e01007387 */ /* 0x000fe80000100a00 */
[----:B------:R3:W-:Y:S02]  /*19d50*/  STL.64 [R1+0x3420], R12 ;  /* 0x0034200c01007387 */ /* 0x0007e40000100a00 */
[----:B---3--:R-:W-:-:S02]  /*19d60*/  IMAD.MOV.U32 R12, RZ, RZ, R21 ;  /* 0x000000ffff0c7224 */ /* 0x008fc400078e0015 */
[----:B------:R-:W3:Y:S01]  /*19d70*/  LDL.LU R21, [R1+0x3498] ;  /* 0x0034980001157983 */ /* 0x000ee20000300800 */
[----:B------:R-:W-:Y:S02]  /*19d80*/  MOV R16, R5 ;  /* 0x0000000500107202 */ /* 0x000fe40000000f00 */
[----:B------:R-:W-:Y:S02]  /*19d90*/  MOV R17, R4 ;  /* 0x0000000400117202 */ /* 0x000fe40000000f00 */
[----:B--2---:R-:W-:Y:S02]  /*19da0*/  MOV R13, R22 ;  /* 0x00000016000d7202 */ /* 0x004fe40000000f00 */
[----:B------:R-:W3:Y:S01]  /*19db0*/  LDL.LU R22, [R1+0x3494] ;  /* 0x0034940001167983 */ /* 0x000ee20000300800 */
[----:B----4-:R-:W-:-:S03]  /*19dc0*/  MOV R14, R23 ;  /* 0x00000017000e7202 */ /* 0x010fc60000000f00 */
[----:B------:R-:W3:Y:S01]  /*19dd0*/  LDL.LU R23, [R1+0x3490] ;  /* 0x0034900001177983 */ /* 0x000ee20000300800 */
[----:B-----5:R-:W-:-:S03]  /*19de0*/  IMAD.MOV.U32 R15, RZ, RZ, R6 ;  /* 0x000000ffff0f7224 */ /* 0x020fc600078e0006 */
[----:B------:R-:W0:Y:S04]  /*19df0*/  LDSM.16.MT88.4 R4, [R7+0x13800] ;  /* 0x013800000704783b */ /* 0x000e280000004200 */
[----:B------:R-:W2:Y:S04]  /*19e00*/  LDL R18, [R1+0x48] ;  /* 0x0000480001127983 */ /* 0x000ea80000100800 */
[----:B------:R-:W2:Y:S04]  /*19e10*/  LDL R19, [R1+0x4c] ;  /* 0x00004c0001137983 */ /* 0x000ea80000100800 */
[----:B0-----:R-:W-:Y:S04]  /*19e20*/  STL.64 [R1+0x33b0], R6 ;  /* 0x0033b00601007387 */ /* 0x001fe80000100a00 */
[----:B------:R0:W-:Y:S02]  /*19e30*/  STL.64 [R1+0x33a8], R4 ;  /* 0x0033a80401007387 */ /* 0x0001e40000100a00 */
[----:B0-----:R-:W-:Y:S01]  /*19e40*/  IMAD.MOV.U32 R4, RZ, RZ, R28 ;  /* 0x000000ffff047224 */ /* 0x001fe200078e001c */
[----:B------:R-:W-:Y:S01]  /*19e50*/  MOV R5, R2 ;  /* 0x0000000200057202 */ /* 0x000fe20000000f00 */
[----:B------:R-:W4:Y:S04]  /*19e60*/  LDL.LU R28, [R1+0x348c] ;  /* 0x00348c00011c7983 */ /* 0x000f280000300800 */
[----:B------:R-:W5:Y:S02]  /*19e70*/  LDL.LU R2, [R1+0x3488] ;  /* 0x0034880001027983 */ /* 0x000f640000300800 */
[C---:B---3--:R-:W-:Y:S02]  /*19e80*/  HMMA.16816.F32.BF16 R4, R20.reuse, R4, R8 ;  /* 0x000000041404723c */ /* 0x048fe40000041808 */
[----:B------:R-:W3:Y:S04]  /*19e90*/  LDL.LU.64 R10, [R1+0x3480] ;  /* 0x00348000010a7983 */ /* 0x000ee80000300a00 */
[----:B------:R-:W3:Y:S11]  /*19ea0*/  LDL.LU.64 R8, [R1+0x3478] ;  /* 0x0034780001087983 */ /* 0x000ef60000300a00 */
[----:B------:R-:W-:Y:S06]  /*19eb0*/  @!UPT UIADD3 URZ, URZ, URZ, URZ ;  /* 0x0000003f3f3ff290 */ /* 0x000fec000fffe03f */
[----:B------:R0:W-:Y:S04]  /*19ec0*/  STL.64 [R1+0x1a0], R4 ;  /* 0x0001a00401007387 */ /* 0x0001e80000100a00 */
[----:B------:R1:W-:Y:S01]  /*19ed0*/  STL.64 [R1+0x1a8], R6 ;  /* 0x0001a80601007387 */ /* 0x0003e20000100a00 */
[----:B0-----:R-:W-:Y:S01]  /*19ee0*/  MOV R4, R0 ;  /* 0x0000000000047202 */ /* 0x001fe20000000f00 */
[----:B------:R-:W-:Y:S02]  /*19ef0*/  IMAD.MOV.U32 R5, RZ, RZ, R29 ;  /* 0x000000ffff057224 */ /* 0x000fe400078e001d */
[----:B------:R-:W2:Y:S04]  /*19f00*/  LDL.LU R0, [R1+0x3470] ;  /* 0x0034700001007983 */ /* 0x000ea80000300800 */
[----:B------:R-:W2:Y:S04]  /*19f10*/  LDL.LU R29, [R1+0x346c] ;  /* 0x00346c00011d7983 */ /* 0x000ea80000300800 */
[----:B-1----:R-:W2:Y:S04]  /*19f20*/  LDL.LU R6, [R1+0xb8] ;  /* 0x0000b80001067983 */ /* 0x002ea80000300800 */
[----:B------:R-:W2:Y:S01]  /*19f30*/  LDL.LU R7, [R1+0xbc] ;  /* 0x0000bc0001077983 */ /* 0x000ea20000300800 */
[----:B------:R-:W-:Y:S03]  /*19f40*/  HMMA.16816.F32.BF16 R24, R20, R16, R24 ;  /* 0x000000101418723c */ /* 0x000fe60000041818 */
[----:B--2---:R-:W-:Y:S04]  /*19f50*/  STL.64 [R1+0x33c8], R6 ;  /* 0x0033c80601007387 */ /* 0x004fe80000100a00 */
[----:B------:R0:W-:Y:S04]  /*19f60*/  STL.64 [R1+0x33c0], R4 ;  /* 0x0033c00401007387 */ /* 0x0001e80000100a00 */
[----:B0-----:R-:W2:Y:S01]  /*19f70*/  LDL.LU R4, [R1+0x80] ;  /* 0x0000800001047983 */ /* 0x001ea20000300800 */
[----:B------:R-:W-:-:S03]  /*19f80*/  MOV R5, R0 ;  /* 0x0000000000057202 */ /* 0x000fc60000000f00 */
[----:B------:R-:W2:Y:S08]  /*19f90*/  LDL.LU R0, [R1+0x3468] ;  /* 0x0034680001007983 */ /* 0x000eb00000300800 */
[----:B------:R0:W-:Y:S04]  /*19fa0*/  STL.64 [R1+0x190], R24 ;  /* 0x0001901801007387 */ /* 0x0001e80000100a00 */
[----:B------:R3:W-:Y:S04]  /*19fb0*/  STL.64 [R1+0x198], R26 ;  /* 0x0001981a01007387 */ /* 0x0007e80000100a00 */
[----:B0-----:R-:W3:Y:S02]  /*19fc0*/  LDL.LU.64 R24, [R1+0x3460] ;  /* 0x0034600001187983 */ /* 0x001ee40000300a00 */
[C---:B---3--:R-:W-:Y:S02]  /*19fd0*/  HMMA.16816.F32.BF16 R24, R20.reuse, R24, R8 ;  /* 0x000000181418723c */ /* 0x048fe40000041808 */
[----:B------:R-:W3:Y:S04]  /*19fe0*/  LDL.LU.64 R10, [R1+0x3458] ;  /* 0x00345800010a7983 */ /* 0x000ee80000300a00 */
[----:B------:R-:W2:Y:S11]  /*19ff0*/  LDL.LU.64 R8, [R1+0x3450] ;  /* 0x0034500001087983 */ /* 0x000eb60000300a00 */
[----:B------:R-:W-:Y:S06]  /*1a000*/  @!UPT UIADD3 URZ, URZ, URZ, URZ ;  /* 0x0000003f3f3ff290 */ /* 0x000fec000fffe03f */
[----:B------:R-:W-:Y:S04]  /*1a010*/  STL.64 [R1+0x180], R24 ;  /* 0x0001801801007387 */ /* 0x000fe80000100a00 */
[----:B------:R0:W-:Y:S04]  /*1a020*/  STL.64 [R1+0x188], R26 ;  /* 0x0001881a01007387 */ /* 0x0001e80000100a00 */
[----:B0-----:R-:W2:Y:S04]  /*1a030*/  LDL.LU.64 R26, [R1+0x3448] ;  /* 0x00344800011a7983 */ /* 0x001ea80000300a00 */
[----:B------:R-:W2:Y:S02]  /*1a040*/  LDL.LU.64 R24, [R1+0x3440] ;  /* 0x0034400001187983 */ /* 0x000ea40000300a00 */
[----:B--2---:R-:W-:Y:S02]  /*1a050*/  HMMA.16816.F32.BF16 R20, R20, R8, R24 ;  /* 0x000000081414723c */ /* 0x004fe40000041818 */
[----:B------:R-:W2:Y:S04]  /*1a060*/  LDL.LU.64 R26, [R1+0x3438] ;  /* 0x00343800011a7983 */ /* 0x000ea80000300a00 */
[----:B------:R-:W2:Y:S04]  /*1a070*/  LDL.LU.64 R24, [R1+0x3430] ;  /* 0x0034300001187983 */ /* 0x000ea80000300a00 */
[----:B---3--:R0:W-:Y:S04]  /*1a080*/  STL.64 [R1+0x3418], R10 ;  /* 0x0034180a01007387 */ /* 0x0081e80000100a00 */
[----:B0-----:R-:W3:Y:S09]  /*1a090*/  LDL.64 R10, [R1+0x38] ;  /* 0x00003800010a7983 */ /* 0x001ef20000100a00 */
[----:B------:R-:W-:Y:S04]  /*1a0a0*/  STL.64 [R1+0x150], R20 ;  /* 0x0001501401007387 */ /* 0x000fe80000100a00 */
[----:B------:R0:W-:Y:S04]  /*1a0b0*/  STL.64 [R1+0x158], R22 ;  /* 0x0001581601007387 */ /* 0x0001e80000100a00 */
[----:B0-----:R-:W2:Y:S02]  /*1a0c0*/  LDL.LU.64 R22, [R1+0x58] ;  /* 0x0000580001167983 */ /* 0x001ea40000300a00 */
[----:B--2---:R-:W-:Y:S11]  /*1a0d0*/  HMMA.16816.F32.BF16 R12, R24, R22, R12 ;  /* 0x00000016180c723c */ /* 0x004ff6000004180c */
[----:B------:R-:W-:Y:S11]  /*1a0e0*/  @!UPT UIADD3 URZ, URZ, URZ, URZ ;  /* 0x0000003f3f3ff290 */ /* 0x000ff6000fffe03f */
[----:B------:R-:W-:Y:S01]  /*1a0f0*/  @!UPT UIADD3 URZ, URZ, URZ, URZ ;  /* 0x0000003f3f3ff290 */ /* 0x000fe2000fffe03f */
[----:B------:R-:W-:Y:S04]  /*1a100*/  STL.64 [R1+0x140], R12 ;  /* 0x0001400c01007387 */ /* 0x000fe80000100a00 */
[----:B------:R0:W-:Y:S04]  /*1a110*/  STL.64 [R1+0x148], R14 ;  /* 0x0001480e01007387 */ /* 0x0001e80000100a00 */
[----:B0-----:R-:W2:Y:S04]  /*1a120*/  LDL.LU.64 R14, [R1+0x3428] ;  /* 0x00342800010e7983 */ /* 0x001ea80000300a00 */
[----:B------:R-:W2:Y:S01]  /*1a130*/  LDL.LU.64 R12, [R1+0x3420] ;  /* 0x00342000010c7983 */ /* 0x000ea20000300a00 */
[----:B------:R-:W-:Y:S01]  /*1a140*/  MOV R6, R29 ;  /* 0x0000001d00067202 */ /* 0x000fe20000000f00 */
[----:B-----5:R-:W-:-:S07]  /*1a150*/  IMAD.MOV.U32 R7, RZ, RZ, R2 ;  /* 0x000000ffff077224 */ /* 0x020fce00078e0002 */
[C---:B------:R-:W-:Y:S11]  /*1a160*/  HMMA.16816.F32.BF16 R4, R24.reuse, R18, R4 ;  /* 0x000000121804723c */ /* 0x040ff60000041804 */
[----:B------:R-:W-:Y:S11]  /*1a170*/  @!UPT UIADD3 URZ, URZ, URZ, URZ ;  /* 0x0000003f3f3ff290 */ /* 0x000ff6000fffe03f */
[----:B------:R-:W-:Y:S01]  /*1a180*/  @!UPT UIADD3 URZ, URZ, URZ, URZ ;  /* 0x0000003f3f3ff290 */ /* 0x000fe2000fffe03f */
[----:B------:R-:W-:Y:S04]  /*1a190*/  STL.64 [R1+0x130], R4 ;  /* 0x0001300401007387 */ /* 0x000fe80000100a00 */
[----:B------:R3:W-:Y:S02]  /*1a1a0*/  STL.64 [R1+0x138], R6 ;  /* 0x0001380601007387 */ /* 0x0007e40000100a00 */
[----:B---3--:R-:W-:Y:S02]  /*1a1b0*/  MOV R7, R10 ;  /* 0x0000000a00077202 */ /* 0x008fe40000000f00 */
[----:B------:R-:W-:Y:S01]  /*1a1c0*/  MOV R6, R11 ;  /* 0x0000000b00067202 */ /* 0x000fe20000000f00 */
[----:B--2---:R-:W-:Y:S01]  /*1a1d0*/  HMMA.16816.F32.BF16 R12, R24, R10, R12 ;  /* 0x0000000a180c723c */ /* 0x004fe2000004180c */
[----:B------:R-:W2:Y:S11]  /*1a1e0*/  LDL.LU.64 R10, [R1+0x3418] ;  /* 0x00341800010a7983 */ /* 0x000eb60000300a00 */
[----:B------:R-:W-:Y:S11]  /*1a1f0*/  @!UPT UIADD3 URZ, URZ, URZ, URZ ;  /* 0x0000003f3f3ff290 */ /* 0x000ff6000fffe03f */
[----:B------:R-:W-:Y:S01]  /*1a200*/  STL.64 [R1+0x170], R12 ;  /* 0x0001700c01007387 */ /* 0x000fe20000100a00 */
[----:B------:R-:W-:-:S03]  /*1a210*/  IMAD.MOV.U32 R29, RZ, RZ, R15 ;  /* 0x000000ffff1d7224 */ /* 0x000fc600078e000f */
[----:B------:R0:W-:Y:S04]  /*1a220*/  STL [R1+0x178], R14 ;  /* 0x0001780e01007387 */ /* 0x0001e80000100800 */
[----:B0-----:R-:W3:Y:S04]  /*1a230*/  LDL.LU.64 R14, [R1+0x3410] ;  /* 0x00341000010e7983 */ /* 0x001ee80000300a00 */
[----:B------:R-:W3:Y:S04]  /*1a240*/  LDL.LU.64 R12, [R1+0x3408] ;  /* 0x00340800010c7983 */ /* 0x000ee80000300a00 */
[----:B------:R-:W-:Y:S01]  /*1a250*/  STL [R1+0x3360], R29 ;  /* 0x0033601d01007387 */ /* 0x000fe20000100800 */
[----:B--2---:R-:W-:-:S02]  /*1a260*/  MOV R5, R10 ;  /* 0x0000000a00057202 */ /* 0x004fc40000000f00 */
[----:B------:R-:W-:Y:S01]  /*1a270*/  MOV R4, R11 ;  /* 0x0000000b00047202 */ /* 0x000fe20000000f00 */
[----:B---3--:R-:W-:Y:S01]  /*1a280*/  HMMA.16816.F32.BF16 R24, R24, R10, R12 ;  /* 0x0000000a1818723c */ /* 0x008fe2000004180c */
[----:B------:R-:W2:Y:S04]  /*1a290*/  LDL.LU.64 R14, [R1+0x3400] ;  /* 0x00340000010e7983 */ /* 0x000ea80000300a00 */
[----:B------:R-:W2:Y:S04]  /*1a2a0*/  LDL.LU.64 R12, [R1+0x33f8] ;  /* 0x0033f800010c7983 */ /* 0x000ea80000300a00 */
[----:B------:R-:W2:Y:S04]  /*1a2b0*/  LDL.LU.64 R10, [R1+0x33f0] ;  /* 0x0033f000010a7983 */ /* 0x000ea80000300a00 */
[----:B------:R-:W2:Y:S11]  /*1a2c0*/  LDL.LU.64 R8, [R1+0x33e8] ;  /* 0x0033e80001087983 */ /* 0x000eb60000300a00 */
[----:B------:R-:W-:Y:S01]  /*1a2d0*/  IMAD.MOV.U32 R2, RZ, RZ, R27 ;  /* 0x000000ffff027224 */ /* 0x000fe200078e001b */
[----:B------:R-:W-:Y:S04]  /*1a2e0*/  STL.64 [R1+0x120], R24 ;  /* 0x0001201801007387 */ /* 0x000fe80000100a00 */
[----:B------:R-:W-:Y:S04]  /*1a2f0*/  STL [R1+0x128], R26 ;  /* 0x0001281a01007387 */ /* 0x000fe80000100800 */
[----:B------:R-:W-:Y:S01]  /*1a300*/  STL [R1+0x3364], R2 ;  /* 0x0033640201007387 */ /* 0x000fe20000100800 */
        /* <DEDUP_REMOVED lines=8> */
[----:B------:R-:W2:Y:S04]  /*1a390*/  LDL.LU R15, [R1+0x33d4] ;  /* 0x0033d400010f7983 */ /* 0x000ea80000300800 */
[----:B--2---:R-:W0:Y:S04]  /*1a3a0*/  LDSM.16.MT88.4 R12, [R15+0x13800] ;  /* 0x013800000f0c783b */ /* 0x004e280000004200 */
[----:B0-----:R-:W-:Y:S11]  /*1a3b0*/  STL [R1+0x3374], R12 ;  /* 0x0033740c01007387 */ /* 0x001ff60000100800 */
[----:B------:R-:W-:Y:S02]  /*1a3c0*/  @!UPT UIADD3 URZ, URZ, URZ, URZ ;  /* 0x0000003f3f3ff290 */ /* 0x000fe4000fffe03f */
[----:B------:R-:W-:Y:S04]  /*1a3d0*/  STL.64 [R1+0x110], R16 ;  /* 0x0001101001007387 */ /* 0x000fe80000100a00 */
[----:B------:R-:W-:Y:S04]  /*1a3e0*/  STL.64 [R1+0x118], R18 ;  /* 0x0001181201007387 */ /* 0x000fe80000100a00 */
[----:B------:R4:W-:Y:S04]  /*1a3f0*/  STL [R1+0x3370], R13 ;  /* 0x0033700d01007387 */ /* 0x0009e80000100800 */
[----:B------:R0:W-:Y:S04]  /*1a400*/  STL [R1+0x336c], R14 ;  /* 0x00336c0e01007387 */ /* 0x0001e80000100800 */
[----:B------:R1:W-:Y:S01]  /*1a410*/  STL [R1+0x3368], R15 ;  /* 0x0033680f01007387 */ /* 0x0003e20000100800 */
[----:B----4-:R-:W-:-:S03]  /*1a420*/  IMAD.MOV.U32 R13, RZ, RZ, R28 ;  /* 0x000000ffff0d7224 */ /* 0x010fc600078e001c */
[----:B------:R-:W2:Y:S04]  /*1a430*/  LDL.LU R12, [R1+0xc0] ;  /* 0x0000c000010c7983 */ /* 0x000ea80000300800 */
[----:B------:R-:W3:Y:S04]  /*1a440*/  LDL.LU R28, [R1+0x33d0] ;  /* 0x0033d000011c7983 */ /* 0x000ee80000300800 */
[----:B------:R-:W4:Y:S04]  /*1a450*/  LDSM.16.MT88.4 R16, [R0+0x14000] ;  /* 0x014000000010783b */ /* 0x000f280000004200 */
[----:B0-----:R-:W2:Y:S01]  /*1a460*/  LDL.LU R14, [R1+0xc8] ;  /* 0x0000c800010e7983 */ /* 0x001ea20000300800 */
[----:B------:R-:W-:-:S03]  /*1a470*/  MOV R26, R7 ;  /* 0x00000007001a7202 */ /* 0x000fc60000000f00 */
[----:B-1----:R-:W2:Y:S01]  /*1a480*/  LDL.LU R15, [R1+0xcc] ;  /* 0x0000cc00010f7983 */ /* 0x002ea20000300800 */
[----:B------:R-:W-:-:S03]  /*1a490*/  MOV R27, R6 ;  /* 0x00000006001b7202 */ /* 0x000fc60000000f00 */
[----:B------:R-:W-:Y:S04]  /*1a4a0*/  STL [R1+0x3398], R0 ;  /* 0x0033980001007387 */ /* 0x000fe80000100800 */
[----:B----4-:R0:W-:Y:S02]  /*1a4b0*/  STL.64 [R1+0x3328], R18 ;  /* 0x0033281201007387 */ /* 0x0101e40000100a00 */
[----:B0-----:R-:W-:Y:S02]  /*1a4c0*/  MOV R18, R5 ;  /* 0x0000000500127202 */ /* 0x001fe40000000f00 */
[----:B------:R-:W-:Y:S01]  /*1a4d0*/  MOV R19, R4 ;  /* 0x0000000400137202 */ /* 0x000fe20000000f00 */
[----:B------:R-:W-:Y:S04]  /*1a4e0*/  STL.64 [R1+0x3320], R16 ;  /* 0x0033201001007387 */ /* 0x000fe80000100a00 */
[----:B---3--:R-:W0:Y:S04]  /*1a4f0*/  LDSM.16.M88.4 R4, [R28+0x100] ;  /* 0x000100001c04783b */ /* 0x008e280000000200 */
[----:B0-----:R-:W-:Y:S01]  /*1a500*/  STL.64 [R1+0x90], R4 ;  /* 0x0000900401007387 */ /* 0x001fe20000100a00 */
[----:B------:R-:W-:Y:S01]  /*1a510*/  IMAD.MOV.U32 R2, RZ, RZ, R4 ;  /* 0x000000ffff027224 */ /* 0x000fe200078e0004 */
[----:B------:R-:W-:-:S02]  /*1a520*/  MOV R29, R5 ;  /* 0x00000005001d7202 */ /* 0x000fc40000000f00 */
[----:B------:R0:W-:Y:S04]  /*1a530*/  STL.64 [R1+0x98], R6 ;  /* 0x0000980601007387 */ /* 0x0001e80000100a00 */
[----:B0-----:R-:W3:Y:S04]  /*1a540*/  LDL.LU.64 R6, [R1+0x33c8] ;  /* 0x0033c80001067983 */ /* 0x001ee80000300a00 */
[----:B------:R-:W3:Y:S01]  /*1a550*/  LDL.LU.64 R4, [R1+0x33c0] ;  /* 0x0033c00001047983 */ /* 0x000ee20000300a00 */
[C---:B--2---:R-:W-:Y:S03]  /*1a560*/  HMMA.16816.F32.BF16 R24, R8.reuse, R26, R12 ;  /* 0x0000001a0818723c */ /* 0x044fe6000004180c */
[----:B------:R-:W0:Y:S11]  /*1a570*/  LDSM.16.M88.4 R12, [R28+0x4100] ;  /* 0x004100001c0c783b */ /* 0x000e360000000200 */
[----:B------:R-:W-:Y:S09]  /*1a580*/  @!UPT UIADD3 URZ, URZ, URZ, URZ ;  /* 0x0000003f3f3ff290 */ /* 0x000ff2000fffe03f */
[----:B------:R-:W-:Y:S04]  /*1a590*/  STL.64 [R1+0x100], R24 ;  /* 0x0001001801007387 */ /* 0x000fe80000100a00 */
[----:B------:R-:W-:Y:S04]  /*1a5a0*/  STL.64 [R1+0x108], R26 ;  /* 0x0001081a01007387 */ /* 0x000fe80000100a00 */
[----:B------:R1:W-:Y:S04]  /*1a5b0*/  STL.64 [R1+0x33a0], R18 ;  /* 0x0033a01201007387 */ /* 0x0003e80000100a00 */
[----:B0-----:R-:W-:Y:S04]  /*1a5c0*/  STL.64 [R1+0x80], R12 ;  /* 0x0000800c01007387 */ /* 0x001fe80000100a00 */
[----:B------:R-:W-:Y:S04]  /*1a5d0*/  STL.64 [R1+0x88], R14 ;  /* 0x0000880e01007387 */ /* 0x000fe80000100a00 */
[----:B------:R-:W2:Y:S01]  /*1a5e0*/  LDL.LU R16, [R1+0xd0] ;  /* 0x0000d00001107983 */ /* 0x000ea20000300800 */
[----:B---3--:R-:W-:Y:S11]  /*1a5f0*/  HMMA.16816.F32.BF16 R4, R8, R18, R4 ;  /* 0x000000120804723c */ /* 0x008ff60000041804 */
[----:B------:R-:W-:Y:S11]  /*1a600*/  @!UPT UIADD3 URZ, URZ, URZ, URZ ;  /* 0x0000003f3f3ff290 */ /* 0x000ff6000fffe03f */
[----:B------:R-:W-:Y:S01]  /*1a610*/  @!UPT UIADD3 URZ, URZ, URZ, URZ ;  /* 0x0000003f3f3ff290 */ /* 0x000fe2000fffe03f */
[----:B------:R-:W-:Y:S04]  /*1a620*/  STL.64 [R1+0xf0], R4 ;  /* 0x0000f00401007387 */ /* 0x000fe80000100a00 */
[----:B------:R-:W-:Y:S04]  /*1a630*/  STL.64 [R1+0xf8], R6 ;  /* 0x0000f80601007387 */ /* 0x000fe80000100a00 */
[----:B------:R-:W2:Y:S04]  /*1a640*/  LDL.LU R17, [R1+0xd4] ;  /* 0x0000d40001117983 */ /* 0x000ea80000300800 */
[----:B-1----:R-:W2:Y:S04]  /*1a650*/  LDL.LU R18, [R1+0xd8] ;  /* 0x0000d80001127983 */ /* 0x002ea80000300800 */
[----:B------:R-:W2:Y:S04]  /*1a660*/  LDL.LU R19, [R1+0xdc] ;  /* 0x0000dc0001137983 */ /* 0x000ea80000300800 */
[----:B------:R-:W3:Y:S04]  /*1a670*/  LDL R11, [R1+0x105c] ;  /* 0x00105c00010b7983 */ /* 0x000ee80000100800 */
[----:B------:R-:W0:Y:S04]  /*1a680*/  LDSM.16.M88.4 R4, [R28+0x8100] ;  /* 0x008100001c04783b */ /* 0x000e280000000200 */
[----:B------:R-:W4:Y:S01]  /*1a690*/  LDL R27, [R1+0x1060] ;  /* 0x00106000011b7983 */ /* 0x000f220000100800 */
[----:B0-----:R-:W-:Y:S01]  /*1a6a0*/  IMAD.MOV.U32 R14, RZ, RZ, R4 ;  /* 0x000000ffff0e7224 */ /* 0x001fe200078e0004 */
[----:B------:R-:W-:-:S02]  /*1a6b0*/  MOV R15, R5 ;  /* 0x00000005000f7202 */ /* 0x000fc40000000f00 */
[----:B---3--:R0:W-:Y:S04]  /*1a6c0*/  STL [R1+0x339c], R11 ;  /* 0x00339c0b01007387 */ /* 0x0081e80000100800 */
[----:B------:R-:W3:Y:S04]  /*1a6d0*/  LDL.LU R8, [R1+0x1c0] ;  /* 0x0001c00001087983 */ /* 0x000ee80000300800 */
[----:B------:R-:W3:Y:S01]  /*1a6e0*/  LDL.LU R9, [R1+0x1c4] ;  /* 0x0001c40001097983 */ /* 0x000ee20000300800 */
[----:B0-----:R-:W-:-:S03]  /*1a6f0*/  MOV R11, R3 ;  /* 0x00000003000b7202 */ /* 0x001fc60000000f00 */
[----:B------:R-:W3:Y:S04]  /*1a700*/  LDL.LU R10, [R1+0x1c8] ;  /* 0x0001c800010a7983 */ /* 0x000ee80000300800 */
[----:B------:R-:W5:Y:S04]  /*1a710*/  LDL.LU R3, [R1+0x33b8] ;  /* 0x0033b80001037983 */ /* 0x000f680000300800 */
[----:B------:R-:W-:Y:S04]  /*1a720*/  STL.64 [R1+0x70], R4 ;  /* 0x0000700401007387 */ /* 0x000fe80000100a00 */
[----:B------:R-:W-:Y:S04]  /*1a730*/  STL.64 [R1+0x78], R6 ;  /* 0x0000780601007387 */ /* 0x000fe80000100a00 */
[----:B------:R-:W0:Y:S04]  /*1a740*/  LDSM.16.M88.4 R4, [R28+0xc100] ;  /* 0x00c100001c04783b */ /* 0x000e280000000200 */
[----:B----4-:R-:W-:Y:S04]  /*1a750*/  LDSM.16.MT88.4 R24, [R27+0x14000] ;  /* 0x014000001b18783b */ /* 0x010fe80000004200 */
[----:B0-----:R-:W-:Y:S01]  /*1a760*/  STL.64 [R1+0xb0], R4 ;  /* 0x0000b00401007387 */ /* 0x001fe20000100a00 */
[----:B------:R-:W-:Y:S01]  /*1a770*/  MOV R0, R4 ;  /* 0x0000000400007202 */ /* 0x000fe20000000f00 */
[----:B------:R-:W-:-:S02]  /*1a780*/  IMAD.MOV.U32 R28, RZ, RZ, R5 ;  /* 0x000000ffff1c7224 */ /* 0x000fc400078e0005 */
[----:B------:R0:W-:Y:S04]  /*1a790*/  STL.64 [R1+0xb8], R6 ;  /* 0x0000b80601007387 */ /* 0x0001e80000100a00 */
[----:B0-----:R-:W2:Y:S04]  /*1a7a0*/  LDL.LU.64 R6, [R1+0x33b0] ;  /* 0x0033b00001067983 */ /* 0x001ea80000300a00 */
[----:B------:R-:W2:Y:S02]  /*1a7b0*/  LDL.LU.64 R4, [R1+0x33a8] ;  /* 0x0033a80001047983 */ /* 0x000ea40000300a00 */
[----:B--2---:R-:W-:Y:S11]  /*1a7c0*/  HMMA.16816.F32.BF16 R16, R4, R22, R16 ;  /* 0x000000160410723c */ /* 0x004ff60000041810 */
[----:B------:R-:W-:Y:S11]  /*1a7d0*/  @!UPT UIADD3 URZ, URZ, URZ, URZ ;  /* 0x0000003f3f3ff290 */ /* 0x000ff6000fffe03f */
[----:B------:R-:W-:Y:S01]  /*1a7e0*/  @!UPT UIADD3 URZ, URZ, URZ, URZ ;  /* 0x0000003f3f3ff290 */ /* 0x000fe2000fffe03f */
[----:B------:R-:W-:Y:S04]  /*1a7f0*/  STL.64 [R1+0xe0], R16 ;  /* 0x0000e01001007387 */ /* 0x000fe80000100a00 */
[----:B------:R0:W-:Y:S04]  /*1a800*/  STL.64 [R1+0xe8], R18 ;  /* 0x0000e81201007387 */ /* 0x0001e80000100a00 */
[----:B0-----:R-:W2:Y:S01]  /*1a810*/  LDL.LU.64 R18, [R1+0x33a0] ;  /* 0x0033a00001127983 */ /* 0x001ea20000300a00 */
[----:B------:R-:W-:Y:S02]  /*1a820*/  MOV R17, R22 ;  /* 0x0000001600117202 */ /* 0x000fe40000000f00 */
[----:B------:R-:W-:-:S02]  /*1a830*/  MOV R16, R23 ;  /* 0x0000001700107202 */ /* 0x000fc40000000f00 */
[----:B-----5:R-:W0:Y:S04]  /*1a840*/  LDSM.16.MT88.4 R20, [R3+0x14000] ;  /* 0x014000000314783b */ /* 0x020e280000004200 */
[----:B--2---:R-:W-:Y:S04]  /*1a850*/  STL.64 [R1+0x3380], R18 ;  /* 0x0033801201007387 */ /* 0x004fe80000100a00 */
[----:B------:R1:W-:Y:S04]  /*1a860*/  STL.64 [R1+0x3378], R16 ;  /* 0x0033781001007387 */ /* 0x0003e80000100a00 */
[----:B-1----:R-:W2:Y:S04]  /*1a870*/  LDL.LU R16, [R1+0x1d0] ;  /* 0x0001d00001107983 */ /* 0x002ea80000300800 */
[----:B------:R-:W2:Y:S04]  /*1a880*/  LDL.LU R17, [R1+0x1d4] ;  /* 0x0001d40001117983 */ /* 0x000ea80000300800 */
[----:B------:R-:W2:Y:S04]  /*1a890*/  LDL.LU R18, [R1+0x1d8] ;  /* 0x0001d80001127983 */ /* 0x000ea80000300800 */
[----:B------:R-:W2:Y:S04]  /*1a8a0*/  LDL.LU R19, [R1+0x1dc] ;  /* 0x0001dc0001137983 */ /* 0x000ea80000300800 */
[----:B0-----:R-:W-:Y:S04]  /*1a8b0*/  STL.64 [R1+0x32f0], R22 ;  /* 0x0032f01601007387 */ /* 0x001fe80000100a00 */
[----:B------:R0:W-:Y:S04]  /*1a8c0*/  STL.64 [R1+0x32e8], R20 ;  /* 0x0032e81401007387 */ /* 0x0001e80000100a00 */
[----:B0-----:R-:W4:Y:S04]  /*1a8d0*/  LDL.LU R20, [R1+0x1b0] ;  /* 0x0001b00001147983 */ /* 0x001f280000300800 */
[----:B------:R-:W4:Y:S04]  /*1a8e0*/  LDL.LU R21, [R1+0x1b4] ;  /* 0x0001b40001157983 */ /* 0x000f280000300800 */
[----:B------:R-:W5:Y:S04]  /*1a8f0*/  LDL.LU R22, [R1+0x1b8] ;  /* 0x0001b80001167983 */ /* 0x000f680000300800 */
[----:B------:R-:W5:Y:S04]  /*1a900*/  LDL.LU R23, [R1+0x1bc] ;  /* 0x0001bc0001177983 */ /* 0x000f680000300800 */
[----:B-----5:R0:W-:Y:S04]  /*1a910*/  STL.64 [R1+0x3390], R22 ;  /* 0x0033901601007387 */ /* 0x0201e80000100a00 */
[----:B----4-:R-:W-:Y:S04]  /*1a920*/  STL.64 [R1+0x3388], R20 ;  /* 0x0033881401007387 */ /* 0x010fe80000100a00 */
[----:B0-----:R-:W2:Y:S04]  /*1a930*/  LDL.LU.64 R22, [R1+0x38] ;  /* 0x0000380001167983 */ /* 0x001ea80000300a00 */
[----:B------:R0:W-:Y:S04]  /*1a940*/  STL.64 [R1+0x32a8], R26 ;  /* 0x0032a81a01007387 */ /* 0x0001e80000100a00 */
[----:B------:R-:W-:Y:S04]  /*1a950*/  STL.64 [R1+0x32a0], R24 ;  /* 0x0032a01801007387 */ /* 0x000fe80000100a00 */
[----:B0-----:R-:W3:Y:S02]  /*1a960*/  LDL.LU.64 R26, [R1+0x48] ;  /* 0x00004800011a7983 */ /* 0x001ee40000300a00 */
[C---:B---3--:R-:W-:Y:S11]  /*1a970*/  HMMA.16816.F32.BF16 R8, R4.reuse, R26, R8 ;  /* 0x0000001a0408723c */ /* 0x048ff60000041808 */
[----:B------:R-:W-:Y:S11]  /*1a980*/  @!UPT UIADD3 URZ, URZ, URZ, URZ ;  /* 0x0000003f3f3ff290 */ /* 0x000ff6000fffe03f */
[----:B------:R-:W-:Y:S01]  /*1a990*/  @!UPT UIADD3 URZ, URZ, URZ, URZ ;  /* 0x0000003f3f3ff290 */ /* 0x000fe2000fffe03f */
[----:B------:R-:W-:Y:S04]  /*1a9a0*/  STL.64 [R1+0xd0], R8 ;  /* 0x0000d00801007387 */ /* 0x000fe80000100a00 */
[----:B------:R0:W-:Y:S04]  /*1a9b0*/  STL.64 [R1+0xd8], R10 ;  /* 0x0000d80a01007387 */ /* 0x0001e80000100a00 */
[----:B0-----:R-:W3:Y:S01]  /*1a9c0*/  LDL.LU R11, [R1+0x339c] ;  /* 0x00339c00010b7983 */ /* 0x001ee20000300800 */
[----:B--2---:R-:W-:Y:S01]  /*1a9d0*/  HMMA.16816.F32.BF16 R16, R4, R22, R16 ;  /* 0x000000160410723c */ /* 0x004fe20000041810 */
[----:B------:R-:W-:-:S02]  /*1a9e0*/  MOV R25, R22 ;  /* 0x0000001600197202 */ /* 0x000fc40000000f00 */
[----:B------:R-:W-:Y:S01]  /*1a9f0*/  MOV R24, R23 ;  /* 0x0000001700187202 */ /* 0x000fe20000000f00 */
[----:B---3--:R-:W0:Y:S04]  /*1aa00*/  LDSM.16.MT88.4 R8, [R11+0x14000] ;  /* 0x014000000b08783b */ /* 0x008e280000004200 */
[----:B0-----:R0:W-:Y:S04]  /*1aa10*/  STL.64 [R1+0x3258], R10 ;  /* 0x0032580a01007387 */ /* 0x0011e80000100a00 */
[----:B------:R1:W-:Y:S11]  /*1aa20*/  STL.64 [R1+0x3250], R8 ;  /* 0x0032500801007387 */ /* 0x0003f60000100a00 */
[----:B------:R-:W-:Y:S01]  /*1aa30*/  @!UPT UIADD3 URZ, URZ, URZ, URZ ;  /* 0x0000003f3f3ff290 */ /* 0x000fe2000fffe03f */
[----:B0-----:R-:W-:Y:S02]  /*1aa40*/  MOV R10, R18 ;  /* 0x00000012000a7202 */ /* 0x001fe40000000f00 */
[----:B-1----:R-:W-:Y:S02]  /*1aa50*/  MOV R8, R0 ;  /* 0x0000000000087202 */ /* 0x002fe40000000f00 */
[----:B------:R-:W2:Y:S01]  /*1aa60*/  LDL.LU R0, [R1+0x3398] ;  /* 0x0033980001007983 */ /* 0x000ea20000300800 */
[----:B------:R-:W-:Y:S01]  /*1aa70*/  IMAD.MOV.U32 R9, RZ, RZ, R28 ;  /* 0x000000ffff097224 */ /* 0x000fe200078e001c */
[----:B------:R-:W-:Y:S02]  /*1aa80*/  MOV R11, R19 ;  /* 0x00000013000b7202 */ /* 0x000fe40000000f00 */
[----:B------:R-:W3:Y:S01]  /*1aa90*/  LDL.LU.64 R22, [R1+0x3390] ;  /* 0x0033900001167983 */ /* 0x000ee20000300a00 */
[----:B------:R-:W-:-:S03]  /*1aaa0*/  IMAD.MOV.U32 R28, RZ, RZ, R17 ;  /* 0x000000ffff1c7224 */ /* 0x000fc600078e0011 */
[----:B------:R-:W3:Y:S04]  /*1aab0*/  LDL.LU.64 R20, [R1+0x3388] ;  /* 0x0033880001147983 */ /* 0x000ee80000300a00 */
[----:B------:R0:W-:Y:S04]  /*1aac0*/  STL [R1+0xc0], R16 ;  /* 0x0000c01001007387 */ /* 0x0001e80000100800 */
[----:B------:R-:W4:Y:S04]  /*1aad0*/  LDL.LU.64 R18, [R1+0x3380] ;  /* 0x0033800001127983 */ /* 0x000f280000300a00 */
[----:B0-----:R-:W5:Y:S01]  /*1aae0*/  LDL.LU.64 R16, [R1+0x3378] ;  /* 0x0033780001107983 */ /* 0x001f620000300a00 */
[----:B------:R-:W-:Y:S01]  /*1aaf0*/  MOV R13, R27 ;  /* 0x0000001b000d7202 */ /* 0x000fe20000000f00 */
[----:B------:R-:W-:-:S02]  /*1ab00*/  IMAD.MOV.U32 R12, RZ, RZ, R26 ;  /* 0x000000ffff0c7224 */ /* 0x000fc400078e001a */
[----:B------:R-:W-:Y:S04]  /*1ab10*/  STL.64 [R1+0x3300], R10 ;  /* 0x0033000a01007387 */ /* 0x000fe80000100a00 */
[----:B------:R-:W-:Y:S04]  /*1ab20*/  STL.64 [R1+0x32f8], R8 ;  /* 0x0032f80801007387 */ /* 0x000fe80000100a00 */
[----:B----4-:R0:W-:Y:S01]  /*1ab30*/  STL.64 [R1+0x3338], R18 ;  /* 0x0033381201007387 */ /* 0x0101e20000100a00 */
[----:B---3--:R-:W-:Y:S01]  /*1ab40*/  HMMA.16816.F32.BF16 R4, R4, R18, R20 ;  /* 0x000000120404723c */ /* 0x008fe20000041814 */
[----:B-----5:R-:W-:-:S02]  /*1ab50*/  MOV R27, R16 ;  /* 0x00000010001b7202 */ /* 0x020fc40000000f00 */
[----:B------:R-:W-:Y:S01]  /*1ab60*/  MOV R26, R17 ;  /* 0x00000011001a7202 */ /* 0x000fe20000000f00 */
[----:B------:R-:W3:Y:S04]  /*1ab70*/  LDL.LU R16, [R1+0x180] ;  /* 0x0001800001107983 */ /* 0x000ee80000300800 */
[----:B------:R-:W3:Y:S04]  /*1ab80*/  LDL.LU R17, [R1+0x184] ;  /* 0x0001840001117983 */ /* 0x000ee80000300800 */
[----:B0-----:R-:W4:Y:S04]  /*1ab90*/  LDL.LU R18, [R1+0x188] ;  /* 0x0001880001127983 */ /* 0x001f280000300800 */
[----:B------:R-:W4:Y:S08]  /*1aba0*/  LDL.LU R19, [R1+0x18c] ;  /* 0x00018c0001137983 */ /* 0x000f300000300800 */
[----:B------:R-:W-:Y:S01]  /*1abb0*/  MOV R21, R6 ;  /* 0x0000000600157202 */ /* 0x000fe20000000f00 */
[----:B------:R-:W-:Y:S01]  /*1abc0*/  IMAD.MOV.U32 R20, RZ, RZ, R7 ;  /* 0x000000ffff147224 */ /* 0x000fe200078e0007 */
[----:B------:R-:W-:Y:S01]  /*1abd0*/  MOV R6, R25 ;  /* 0x0000001900067202 */ /* 0x000fe20000000f00 */
[----:B------:R-:W-:Y:S01]  /*1abe0*/  IMAD.MOV.U32 R7, RZ, RZ, R24 ;  /* 0x000000ffff077224 */ /* 0x000fe200078e0018 */
[----:B------:R-:W-:Y:S01]  /*1abf0*/  MOV R22, R5 ;  /* 0x0000000500167202 */ /* 0x000fe20000000f00 */
[----:B------:R-:W-:Y:S01]  /*1ac00*/  IMAD.MOV.U32 R23, RZ, RZ, R4 ;  /* 0x000000ffff177224 */ /* 0x000fe200078e0004 */
[----:B------:R-:W-:-:S02]  /*1ac10*/  MOV R8, R14 ;  /* 0x0000000e00087202 */ /* 0x000fc40000000f00 */
[----:B------:R-:W-:Y:S01]  /*1ac20*/  MOV R9, R15 ;  /* 0x0000000f00097202 */ /* 0x000fe20000000f00 */
[----:B----4-:R0:W-:Y:S04]  /*1ac30*/  STL.64 [R1+0x3348], R18 ;  /* 0x0033481201007387 */ /* 0x0101e80000100a00 */
[----:B---3--:R1:W-:Y:S01]  /*1ac40*/  STL.64 [R1+0x3340], R16 ;  /* 0x0033401001007387 */ /* 0x0083e20000100a00 */
[----:B0-----:R-:W-:Y:S01]  /*1ac50*/  IMAD.MOV.U32 R18, RZ, RZ, R12 ;  /* 0x000000ffff127224 */ /* 0x001fe200078e000c */
[----:B------:R-:W-:Y:S02]  /*1ac60*/  MOV R19, R13 ;  /* 0x0000000d00137202 */ /* 0x000fe40000000f00 */
[----:B------:R-:W3:Y:S04]  /*1ac70*/  LDL.LU R12, [R1+0x3374] ;  /* 0x00337400010c7983 */ /* 0x000ee80000300800 */
[----:B------:R-:W3:Y:S04]  /*1ac80*/  LDL.LU R13, [R1+0x3370] ;  /* 0x00337000010d7983 */ /* 0x000ee80000300800 */
[----:B------:R0:W-:Y:S04]  /*1ac90*/  STL.64 [R1+0x3358], R18 ;  /* 0x0033581201007387 */ /* 0x0001e80000100a00 */
[----:B-1----:R-:W3:Y:S04]  /*1aca0*/  LDL.LU R16, [R1+0x1a0] ;  /* 0x0001a00001107983 */ /* 0x002ee80000300800 */
[----:B------:R-:W3:Y:S04]  /*1acb0*/  LDL.LU R17, [R1+0x1a4] ;  /* 0x0001a40001117983 */ /* 0x000ee80000300800 */
[----:B0-----:R-:W3:Y:S04]  /*1acc0*/  LDL.LU R18, [R1+0x1a8] ;  /* 0x0001a80001127983 */ /* 0x001ee80000300800 */
[----:B------:R-:W3:Y:S04]  /*1acd0*/  LDL.LU R19, [R1+0x1ac] ;  /* 0x0001ac0001137983 */ /* 0x000ee80000300800 */
[----:B------:R0:W-:Y:S04]  /*1ace0*/  STL.64 [R1+0x3350], R6 ;  /* 0x0033500601007387 */ /* 0x0001e80000100a00 */
[----:B------:R-:W4:Y:S04]  /*1acf0*/  LDL.LU R4, [R1+0x190] ;  /* 0x0001900001047983 */ /* 0x000f280000300800 */
[----:B------:R-:W4:Y:S04]  /*1ad00*/  LDL.LU R5, [R1+0x194] ;  /* 0x0001940001057983 */ /* 0x000f280000300800 */
[----:B0-----:R-:W4:Y:S04]  /*1ad10*/  LDL.LU R6, [R1+0x198] ;  /* 0x0001980001067983 */ /* 0x001f280000300800 */
[----:B------:R-:W4:Y:S04]  /*1ad20*/  LDL.LU R7, [R1+0x19c] ;  /* 0x00019c0001077983 */ /* 0x000f280000300800 */
[----:B------:R-:W-:Y:S04]  /*1ad30*/  STL.64 [R1+0x3310], R22 ;  /* 0x0033101601007387 */ /* 0x000fe80000100a00 */
[----:B------:R-:W-:Y:S04]  /*1ad40*/  STL.64 [R1+0x3308], R20 ;  /* 0x0033081401007387 */ /* 0x000fe80000100a00 */
[----:B------:R-:W3:Y:S04]  /*1ad50*/  LDL.LU R14, [R1+0x336c] ;  /* 0x00336c00010e7983 */ /* 0x000ee80000300800 */
[----:B------:R-:W3:Y:S04]  /*1ad60*/  LDL.LU R15, [R1+0x3368] ;  /* 0x00336800010f7983 */ /* 0x000ee80000300800 */
[----:B------:R0:W-:Y:S02]  /*1ad70*/  STL.64 [R1+0x3318], R8 ;  /* 0x0033180801007387 */ /* 0x0001e40000100a00 */
[----:B0-----:R-:W-:Y:S01]  /*1ad80*/  IMAD.MOV.U32 R8, RZ, RZ, R2 ;  /* 0x000000ffff087224 */ /* 0x001fe200078e0002 */
[----:B------:R-:W-:Y:S01]  /*1ad90*/  MOV R9, R29 ;  /* 0x0000001d00097202 */ /* 0x000fe20000000f00 */
[----:B------:R-:W5:Y:S04]  /*1ada0*/  LDL.LU R2, [R1+0x3364] ;  /* 0x0033640001027983 */ /* 0x000f680000300800 */
[----:B------:R-:W2:Y:S04]  /*1adb0*/  LDL.LU R29, [R1+0x3360] ;  /* 0x00336000011d7983 */ /* 0x000ea80000300800 */
[----:B------:R0:W-:Y:S04]  /*1adc0*/  STL.64 [R1+0x3330], R8 ;  /* 0x0033300801007387 */ /* 0x0001e80000100a00 */
[----:B0-----:R-:W4:Y:S04]  /*1add0*/  LDL.LU R8, [R1+0x150] ;  /* 0x0001500001087983 */ /* 0x001f280000300800 */
[----:B------:R-:W4:Y:S04]  /*1ade0*/  LDL.LU R9, [R1+0x154] ;  /* 0x0001540001097983 */ /* 0x000f280000300800 */
[----:B------:R-:W4:Y:S04]  /*1adf0*/  LDL.LU R10, [R1+0x158] ;  /* 0x00015800010a7983 */ /* 0x000f280000300800 */
[----:B------:R-:W4:Y:S04]  /*1ae00*/  LDL.LU R11, [R1+0x15c] ;  /* 0x00015c00010b7983 */ /* 0x000f280000300800 */
[----:B------:R-:W4:Y:S04]  /*1ae10*/  LDL.LU R20, [R1+0x170] ;  /* 0x0001700001147983 */ /* 0x000f280000300800 */
[----:B------:R-:W4:Y:S04]  /*1ae20*/  LDL.LU R21, [R1+0x174] ;  /* 0x0001740001157983 */ /* 0x000f280000300800 */
[----:B------:R-:W4:Y:S01]  /*1ae30*/  LDL.LU R22, [R1+0x178] ;  /* 0x0001780001167983 */ /* 0x000f220000300800 */
[C---:B---3--:R-:W-:Y:S11]  /*1ae40*/  HMMA.16816.F32.BF16 R16, R12.reuse, R26, R16 ;  /* 0x0000001a0c10723c */ /* 0x048ff60000041810 */
[----:B------:R-:W-:Y:S11]  /*1ae50*/  @!UPT UIADD3 URZ, URZ, URZ, URZ ;  /* 0x0000003f3f3ff290 */ /* 0x000ff6000fffe03f */
[----:B------:R-:W-:Y:S02]  /*1ae60*/  @!UPT UIADD3 URZ, URZ, URZ, URZ ;  /* 0x0000003f3f3ff290 */ /* 0x000fe4000fffe03f */
[----:B------:R-:W-:Y:S01]  /*1ae70*/  MOV R25, R18 ;  /* 0x0000001200197202 */ /* 0x000fe20000000f00 */
[----:B------:R-:W-:Y:S02]  /*1ae80*/  IMAD.MOV.U32 R24, RZ, RZ, R19 ;  /* 0x000000ffff187224 */ /* 0x000fe400078e0013 */
[----:B------:R-:W4:Y:S01]  /*1ae90*/  LDL.LU.64 R18, [R1+0x3358] ;  /* 0x0033580001127983 */ /* 0x000f220000300a00 */
[----:B------:R-:W-:Y:S01]  /*1aea0*/  IMAD.MOV.U32 R27, RZ, RZ, R16 ;  /* 0x000000ffff1b7224 */ /* 0x000fe200078e0010 */
[----:B------:R-:W-:Y:S02]  /*1aeb0*/  MOV R26, R17 ;  /* 0x00000011001a7202 */ /* 0x000fe40000000f00 */
[----:B--2---:R-:W-:Y:S01]  /*1aec0*/  MOV R23, R29 ;  /* 0x0000001d00177202 */ /* 0x004fe20000000f00 */
[----:B----4-:R-:W-:Y:S01]  /*1aed0*/  HMMA.16816.F32.BF16 R16, R12, R18, R4 ;  /* 0x000000120c10723c */ /* 0x010fe20000041804 */
[----:B------:R-:W2:Y:S11]  /*1aee0*/  LDL.LU.64 R6, [R1+0x3350] ;  /* 0x0033500001067983 */ /* 0x000eb60000300a00 */
[----:B------:R-:W-:Y:S11]  /*1aef0*/  @!UPT UIADD3 URZ, URZ, URZ, URZ ;  /* 0x0000003f3f3ff290 */ /* 0x000ff6000fffe03f */
[----:B------:R-:W-:Y:S01]  /*1af00*/  STL.64 [R1+0x50], R16 ;  /* 0x0000501001007387 */ /* 0x000fe20000100a00 */
[----:B------:R-:W-:-:S03]  /*1af10*/  MOV R29, R19 ;  /* 0x00000013001d7202 */ /* 0x000fc60000000f00 */
[----:B------:R0:W-:Y:S04]  /*1af20*/  STL [R1+0x58], R18 ;  /* 0x0000581201007387 */ /* 0x0001e80000100800 */
[----:B0-----:R-:W2:Y:S04]  /*1af30*/  LDL.LU.64 R18, [R1+0x3348] ;  /* 0x0033480001127983 */ /* 0x001ea80000300a00 */
[----:B------:R-:W2:Y:S02]  /*1af40*/  LDL.LU.64 R16, [R1+0x3340] ;  /* 0x0033400001107983 */ /* 0x000ea40000300a00 */
[C---:B--2---:R-:W-:Y:S02]  /*1af50*/  HMMA.16816.F32.BF16 R4, R12.reuse, R6, R16 ;  /* 0x000000060c04723c */ /* 0x044fe40000041810 */
[----:B------:R-:W2:Y:S11]  /*1af60*/  LDL.LU.64 R18, [R1+0x3338] ;  /* 0x0033380001127983 */ /* 0x000eb60000300a00 */
[----:B------:R-:W-:Y:S10]  /*1af70*/  @!UPT UIADD3 URZ, URZ, URZ, URZ ;  /* 0x0000003f3f3ff290 */ /* 0x000ff4000fffe03f */
[----:B------:R0:W-:Y:S04]  /*1af80*/  STL [R1+0x323c], R4 ;  /* 0x00323c0401007387 */ /* 0x0001e80000100800 */
[----:B------:R1:W-:Y:S04]  /*1af90*/  STL [R1+0x3238], R5 ;  /* 0x0032380501007387 */ /* 0x0003e80000100800 */
[----:B------:R3:W-:Y:S04]  /*1afa0*/  STL [R1+0x3234], R6 ;  /* 0x0032340601007387 */ /* 0x0007e80000100800 */
[----:B------:R4:W-:Y:S04]  /*1afb0*/  STL [R1+0x3230], R7 ;  /* 0x0032300701007387 */ /* 0x0009e80000100800 */
[----:B0-----:R-:W5:Y:S04]  /*1afc0*/  LDL.LU R4, [R1+0x140] ;  /* 0x0001400001047983 */ /* 0x001f680000300800 */
[----:B-1----:R-:W5:Y:S04]  /*1afd0*/  LDL.LU R5, [R1+0x144] ;  /* 0x0001440001057983 */ /* 0x002f680000300800 */
[----:B---3--:R-:W5:Y:S04]  /*1afe0*/  LDL.LU R6, [R1+0x148] ;  /* 0x0001480001067983 */ /* 0x008f680000300800 */
[----:B----4-:R-:W5:Y:S01]  /*1aff0*/  LDL.LU R7, [R1+0x14c] ;  /* 0x00014c0001077983 */ /* 0x010f620000300800 */
[----:B--2---:R-:W-:Y:S03]  /*1b000*/  HMMA.16816.F32.BF16 R12, R12, R18, R8 ;  /* 0x000000120c0c723c */ /* 0x004fe60000041808 */
[----:B------:R-:W5:Y:S04]  /*1b010*/  LDL.LU.64 R8, [R1+0x3330] ;  /* 0x0033300001087983 */ /* 0x000f680000300a00 */
[----:B------:R-:W5:Y:S04]  /*1b020*/  LDL.LU.64 R18, [R1+0x3328] ;  /* 0x0033280001127983 */ /* 0x000f680000300a00 */
[----:B------:R-:W5:Y:S11]  /*1b030*/  LDL.LU.64 R16, [R1+0x3320] ;  /* 0x0033200001107983 */ /* 0x000f760000300a00 */
[----:B------:R-:W-:Y:S01]  /*1b040*/  @!UPT UIADD3 URZ, URZ, URZ, URZ ;  /* 0x0000003f3f3ff290 */ /* 0x000fe2000fffe03f */
[----:B------:R0:W-:Y:S04]  /*1b050*/  STL.64 [R1+0x40], R12 ;  /* 0x0000400c01007387 */ /* 0x0001e80000100a00 */
[----:B------:R-:W-:Y:S04]  /*1b060*/  STL.64 [R1+0x48], R14 ;  /* 0x0000480e01007387 */ /* 0x000fe80000100a00 */
[----:B0-----:R-:W2:Y:S01]  /*1b070*/  LDL.LU.64 R12, [R1+0x80] ;  /* 0x00008000010c7983 */ /* 0x001ea20000300a00 */
[C---:B-----5:R-:W-:Y:S11]  /*1b080*/  HMMA.16816.F32.BF16 R8, R16.reuse, R8, R4 ;  /* 0x000000081008723c */ /* 0x060ff60000041804 */
[----:B------:R-:W-:Y:S11]  /*1b090*/  @!UPT UIADD3 URZ, URZ, URZ, URZ ;  /* 0x0000003f3f3ff290 */ /* 0x000ff6000fffe03f */
[----:B------:R-:W-:Y:S02]  /*1b0a0*/  @!UPT UIADD3 URZ, URZ, URZ, URZ ;  /* 0x0000003f3f3ff290 */ /* 0x000fe4000fffe03f */
[----:B------:R-:W-:Y:S01]  /*1b0b0*/  MOV R6, R10 ;  /* 0x0000000a00067202 */ /* 0x000fe20000000f00 */
[----:B------:R-:W-:Y:S01]  /*1b0c0*/  IMAD.MOV.U32 R5, RZ, RZ, R9 ;  /* 0x000000ffff057224 */ /* 0x000fe200078e0009 */
[----:B------:R-:W-:Y:S02]  /*1b0d0*/  MOV R7, R11 ;  /* 0x0000000b00077202 */ /* 0x000fe40000000f00 */
[----:B------:R-:W-:Y:S02]  /*1b0e0*/  MOV R4, R8 ;  /* 0x0000000800047202 */ /* 0x000fe40000000f00 */
[----:B------:R-:W3:Y:S04]  /*1b0f0*/  LDL.LU.64 R8, [R1+0x3318] ;  /* 0x0033180001087983 */ /* 0x000ee80000300a00 */
[----:B------:R-:W-:Y:S04]  /*1b100*/  STL.64 [R1+0x3248], R6 ;  /* 0x0032480601007387 */ /* 0x000fe80000100a00 */
[----:B------:R0:W-:Y:S04]  /*1b110*/  STL.64 [R1+0x3240], R4 ;  /* 0x0032400401007387 */ /* 0x0001e80000100a00 */
[----:B0-----:R-:W2:Y:S04]  /*1b120*/  LDL.LU R4, [R1+0x130] ;  /* 0x0001300001047983 */ /* 0x001ea80000300800 */
[----:B------:R-:W2:Y:S04]  /*1b130*/  LDL.LU R5, [R1+0x134] ;  /* 0x0001340001057983 */ /* 0x000ea80000300800 */
[----:B------:R-:W2:Y:S04]  /*1b140*/  LDL.LU R6, [R1+0x138] ;  /* 0x0001380001067983 */ /* 0x000ea80000300800 */
[----:B------:R-:W2:Y:S02]  /*1b150*/  LDL.LU R7, [R1+0x13c] ;  /* 0x00013c0001077983 */ /* 0x000ea40000300800 */
[C---:B--2---:R-:W-:Y:S11]  /*1b160*/  HMMA.16816.F32.BF16 R4, R16.reuse, R12, R4 ;  /* 0x0000000c1004723c */ /* 0x044ff60000041804 */
[----:B------:R-:W-:Y:S11]  /*1b170*/  @!UPT UIADD3 URZ, URZ, URZ, URZ ;  /* 0x0000003f3f3ff290 */ /* 0x000ff6000fffe03f */
[----:B------:R-:W-:Y:S01]  /*1b180*/  @!UPT UIADD3 URZ, URZ, URZ, URZ ;  /* 0x0000003f3f3ff290 */ /* 0x000fe2000fffe03f */
[----:B------:R0:W-:Y:S02]  /*1b190*/  STL.64 [R1+0x20], R4 ;  /* 0x0000200401007387 */ /* 0x0001e40000100a00 */
[----:B0-----:R-:W-:Y:S01]  /*1b1a0*/  IMAD.MOV.U32 R5, RZ, RZ, R12 ;  /* 0x000000ffff057224 */ /* 0x001fe200078e000c */
[----:B------:R-:W-:Y:S02]  /*1b1b0*/  MOV R4, R13 ;  /* 0x0000000d00047202 */ /* 0x000fe40000000f00 */
[----:B------:R-:W0:Y:S01]  /*1b1c0*/  LDSM.16.MT88.4 R12, [R0+0x14800] ;  /* 0x01480000000c783b */ /* 0x000e220000004200 */
[----:B---3--:R-:W-:Y:S03]  /*1b1d0*/  HMMA.16816.F32.BF16 R8, R16, R8, R20 ;  /* 0x000000081008723c */ /* 0x008fe60000041814 */
[----:B------:R-:W-:Y:S04]  /*1b1e0*/  STL.64 [R1+0x28], R6 ;  /* 0x0000280601007387 */ /* 0x000fe80000100a00 */
[----:B0-----:R-:W-:Y:S04]  /*1b1f0*/  STL [R1+0x3210], R13 ;  /* 0x0032100d01007387 */ /* 0x001fe80000100800 */
[----:B------:R-:W-:Y:S04]  /*1b200*/  STL [R1+0x320c], R14 ;  /* 0x00320c0e01007387 */ /* 0x000fe80000100800 */
[----:B------:R-:W-:Y:S04]  /*1b210*/  STL [R1+0x3208], R15 ;  /* 0x0032080f01007387 */ /* 0x000fe80000100800 */
[----:B------:R0:W-:Y:S04]  /*1b220*/  STL [R1+0x32e0], R12 ;  /* 0x0032e00c01007387 */ /* 0x0001e80000100800 */
[----:B0-----:R-:W2:Y:S04]  /*1b230*/  LDL.LU R12, [R1+0x120] ;  /* 0x00012000010c7983 */ /* 0x001ea80000300800 */
[----:B------:R-:W2:Y:S04]  /*1b240*/  LDL.LU R13, [R1+0x124] ;  /* 0x00012400010d7983 */ /* 0x000ea80000300800 */
[----:B------:R-:W2:Y:S01]  /*1b250*/  LDL.LU R14, [R1+0x128] ;  /* 0x00012800010e7983 */ /* 0x000ea20000300800 */
[----:B------:R-:W-:-:S03]  /*1b260*/  MOV R15, R2 ;  /* 0x00000002000f7202 */ /* 0x000fc60000000f00 */
[----:B------:R-:W-:Y:S01]  /*1b270*/  STL [R1+0x3204], R0 ;  /* 0x0032040001007387 */ /* 0x000fe20000100800 */
[----:B------:R-:W-:-:S03]  /*1b280*/  IMAD.MOV.U32 R2, RZ, RZ, R11 ;  /* 0x000000ffff027224 */ /* 0x000fc600078e000b */
[----:B------:R-:W3:Y:S04]  /*1b290*/  LDL.LU.64 R22, [R1+0x3310] ;  /* 0x0033100001167983 */ /* 0x000ee80000300a00 */
[----:B------:R-:W4:Y:S04]  /*1b2a0*/  LDL.LU.64 R20, [R1+0x3308] ;  /* 0x0033080001147983 */ /* 0x000f280000300a00 */
[----:B------:R-:W-:Y:S04]  /*1b2b0*/  STL.64 [R1], R8 ;  /* 0x0000000801007387 */ /* 0x000fe80000100a00 */
[----:B------:R0:W-:Y:S04]  /*1b2c0*/  STL [R1+0x8], R10 ;  /* 0x0000080a01007387 */ /* 0x0001e80000100800 */
[----:B0-----:R-:W5:Y:S04]  /*1b2d0*/  LDL.LU.64 R10, [R1+0x3300] ;  /* 0x00330000010a7983 */ /* 0x001f680000300a00 */
[----:B------:R-:W2:Y:S04]  /*1b2e0*/  LDL.LU.64 R8, [R1+0x32f8] ;  /* 0x0032f80001087983 */ /* 0x000ea80000300a00 */
[----:B------:R-:W-:Y:S01]  /*1b2f0*/  STL [R1+0x3228], R2 ;  /* 0x0032280201007387 */ /* 0x000fe20000100800 */
[----:B--2---:R-:W-:Y:S03]  /*1b300*/  HMMA.16816.F32.BF16 R16, R16, R8, R12 ;  /* 0x000000081010723c */ /* 0x004fe6000004180c */
[----:B-----5:R-:W-:Y:S04]  /*1b310*/  STL.64 [R1+0x32b8], R10 ;  /* 0x0032b80a01007387 */ /* 0x020fe80000100a00 */
[----:B------:R-:W-:Y:S11]  /*1b320*/  STL.64 [R1+0x32b0], R8 ;  /* 0x0032b00801007387 */ /* 0x000ff60000100a00 */
[----:B------:R-:W-:Y:S05]  /*1b330*/  @!UPT UIADD3 URZ, URZ, URZ, URZ ;  /* 0x0000003f3f3ff290 */ /* 0x000fea000fffe03f */
[----:B------:R0:W-:Y:S04]  /*1b340*/  STL.64 [R1+0x31e8], R18 ;  /* 0x0031e81201007387 */ /* 0x0001e80000100a00 */
[----:B------:R1:W-:Y:S04]  /*1b350*/  STL.64 [R1+0x31e0], R16 ;  /* 0x0031e01001007387 */ /* 0x0003e80000100a00 */
[----:B0-----:R-:W2:Y:S04]  /*1b360*/  LDL R18, [R1+0x88] ;  /* 0x0000880001127983 */ /* 0x001ea80000100800 */
[----:B------:R-:W2:Y:S01]  /*1b370*/  LDL R19, [R1+0x8c] ;  /* 0x00008c0001137983 */ /* 0x000ea20000100800 */
[----:B-1----:R-:W-:-:S02]  /*1b380*/  MOV R16, R5 ;  /* 0x0000000500107202 */ /* 0x002fc40000000f00 */
[----:B------:R-:W-:Y:S01]  /*1b390*/  MOV R17, R4 ;  /* 0x0000000400117202 */ /* 0x000fe20000000f00 */
[----:B------:R-:W5:Y:S04]  /*1b3a0*/  LDL.LU.64 R12, [R1+0x90] ;  /* 0x00009000010c7983 */ /* 0x000f680000300a00 */
[----:B--2---:R-:W-:Y:S04]  /*1b3b0*/  STL.64 [R1+0x32d8], R18 ;  /* 0x0032d81201007387 */ /* 0x004fe80000100a00 */
        /* <DEDUP_REMOVED lines=8> */
[----:B------:R-:W2:Y:S01]  /*1b440*/  LDL.LU R11, [R1+0x10c] ;  /* 0x00010c00010b7983 */ /* 0x000ea20000300800 */
[----:B------:R-:W-:Y:S01]  /*1b450*/  MOV R6, R25 ;  /* 0x0000001900067202 */ /* 0x000fe20000000f00 */
[----:B------:R-:W-:Y:S01]  /*1b460*/  IMAD.MOV.U32 R7, RZ, RZ, R24 ;  /* 0x000000ffff077224 */ /* 0x000fe200078e0018 */
[----:B------:R-:W-:Y:S01]  /*1b470*/  MOV R5, R26 ;  /* 0x0000001a00057202 */ /* 0x000fe20000000f00 */
[----:B------:R-:W-:Y:S01]  /*1b480*/  IMAD.MOV.U32 R4, RZ, RZ, R27 ;  /* 0x000000ffff047224 */ /* 0x000fe200078e001b */
        /* <DEDUP_REMOVED lines=10> */
[----:B------:R4:W-:Y:S04]  /*1b530*/  STL.64 [R1+0x3268], R6 ;  /* 0x0032680601007387 */ /* 0x0009e80000100a00 */
[----:B------:R3:W-:Y:S01]  /*1b540*/  STL.64 [R1+0x3260], R4 ;  /* 0x0032600401007387 */ /* 0x0007e20000100a00 */
[----:B----4-:R-:W-:Y:S01]  /*1b550*/  IMAD.MOV.U32 R6, RZ, RZ, R21 ;  /* 0x000000ffff067224 */ /* 0x010fe200078e0015 */
[----:B------:R-:W-:-:S02]  /*1b560*/  MOV R7, R20 ;  /* 0x0000001400077202 */ /* 0x000fc40000000f00 */
[----:B---3--:R-:W-:Y:S02]  /*1b570*/  MOV R4, R23 ;  /* 0x0000001700047202 */ /* 0x008fe40000000f00 */
[----:B------:R-:W-:Y:S02]  /*1b580*/  MOV R5, R22 ;  /* 0x0000001600057202 */ /* 0x000fe40000000f00 */
[----:B------:R-:W0:Y:S04]  /*1b590*/  LDSM.16.MT88.4 R20, [R3+0x14800] ;  /* 0x014800000314783b */ /* 0x000e280000004200 */
[----:B------:R-:W-:Y:S04]  /*1b5a0*/  STL.64 [R1+0x3278], R6 ;  /* 0x0032780601007387 */ /* 0x000fe80000100a00 */
[----:B------:R1:W-:Y:S04]  /*1b5b0*/  STL.64 [R1+0x3270], R4 ;  /* 0x0032700401007387 */ /* 0x0003e80000100a00 */
[----:B-1----:R-:W3:Y:S04]  /*1b5c0*/  LDL.LU.64 R4, [R1+0x70] ;  /* 0x0000700001047983 */ /* 0x002ee80000300a00 */
[----:B0-----:R-:W-:Y:S04]  /*1b5d0*/  STL.64 [R1+0x10], R20 ;  /* 0x0000101401007387 */ /* 0x001fe80000100a00 */
[----:B------:R0:W-:Y:S04]  /*1b5e0*/  STL.64 [R1+0x18], R22 ;  /* 0x0000181601007387 */ /* 0x0001e80000100a00 */
[----:B0-----:R-:W4:Y:S04]  /*1b5f0*/  LDL.LU.64 R22, [R1+0x32f0] ;  /* 0x0032f00001167983 */ /* 0x001f280000300a00 */
[----:B------:R-:W4:Y:S01]  /*1b600*/  LDL.LU.64 R20, [R1+0x32e8] ;  /* 0x0032e80001147983 */ /* 0x000f220000300a00 */
[----:B-----5:R-:W-:Y:S01]  /*1b610*/  MOV R3, R12 ;  /* 0x0000000c00037202 */ /* 0x020fe20000000f00 */
[----:B------:R-:W-:Y:S01]  /*1b620*/  IMAD.MOV.U32 R2, RZ, RZ, R13 ;  /* 0x000000ffff027224 */ /* 0x000fe200078e000d */
[----:B----4-:R-:W-:Y:S01]  /*1b630*/  HMMA.16816.F32.BF16 R16, R20, R12, R16 ;  /* 0x0000000c1410723c */ /* 0x010fe20000041810 */
[----:B------:R-:W4:Y:S11]  /*1b640*/  LDL.LU R12, [R1+0x32e0] ;  /* 0x0032e000010c7983 */ /* 0x000f360000300800 */
[----:B------:R-:W-:Y:S11]  /*1b650*/  @!UPT UIADD3 URZ, URZ, URZ, URZ ;  /* 0x0000003f3f3ff290 */ /* 0x000ff6000fffe03f */
[----:B------:R-:W-:Y:S01]  /*1b660*/  @!UPT UIADD3 URZ, URZ, URZ, URZ ;  /* 0x0000003f3f3ff290 */ /* 0x000fe2000fffe03f */
[----:B------:R-:W-:Y:S01]  /*1b670*/  IMAD.MOV.U32 R15, RZ, RZ, R18 ;  /* 0x000000ffff0f7224 */ /* 0x000fe200078e0012 */
[----:B------:R-:W-:Y:S02]  /*1b680*/  MOV R0, R19 ;  /* 0x0000001300007202 */ /* 0x000fe40000000f00 */
[----:B------:R-:W-:Y:S01]  /*1b690*/  MOV R13, R16 ;  /* 0x00000010000d7202 */ /* 0x000fe20000000f00 */
[----:B------:R-:W5:Y:S01]  /*1b6a0*/  LDL.LU.64 R18, [R1+0x32d8] ;  /* 0x0032d80001127983 */ /* 0x000f620000300a00 */
[----:B------:R-:W-:-:S03]  /*1b6b0*/  MOV R14, R17 ;  /* 0x00000011000e7202 */ /* 0x000fc60000000f00 */
[----:B------:R-:W2:Y:S04]  /*1b6c0*/  LDL.LU.64 R16, [R1+0x32d0] ;  /* 0x0032d00001107983 */ /* 0x000ea80000300a00 */
[----:B------:R-:W-:Y:S04]  /*1b6d0*/  STL [R1+0x322c], R0 ;  /* 0x00322c0001007387 */ /* 0x000fe80000100800 */
[----:B------:R-:W-:Y:S04]  /*1b6e0*/  STL.64 [R1+0x3220], R14 ;  /* 0x0032200e01007387 */ /* 0x000fe80000100a00 */
[----:B----4-:R0:W-:Y:S01]  /*1b6f0*/  STL.64 [R1+0x3218], R12 ;  /* 0x0032180c01007387 */ /* 0x0101e20000100a00 */
[----:B--2---:R-:W-:Y:S01]  /*1b700*/  HMMA.16816.F32.BF16 R8, R20, R16, R8 ;  /* 0x000000101408723c */ /* 0x004fe20000041808 */
[----:B0-----:R-:W-:Y:S11]  /*1b710*/  MOV R12, R3 ;  /* 0x00000003000c7202 */ /* 0x001ff60000000f00 */
[----:B------:R-:W-:Y:S11]  /*1b720*/  @!UPT UIADD3 URZ, URZ, URZ, URZ ;  /* 0x0000003f3f3ff290 */ /* 0x000ff6000fffe03f */
[----:B------:R-:W-:Y:S01]  /*1b730*/  STL.64 [R1+0x180], R8 ;  /* 0x0001800801007387 */ /* 0x000fe20000100a00 */
[----:B------:R-:W-:-:S03]  /*1b740*/  MOV R3, R11 ;  /* 0x0000000b00037202 */ /* 0x000fc60000000f00 */
[----:B------:R0:W-:Y:S04]  /*1b750*/  STL [R1+0x188], R10 ;  /* 0x0001880a01007387 */ /* 0x0001e80000100800 */
[----:B0-----:R-:W3:Y:S04]  /*1b760*/  LDL.LU.64 R10, [R1+0x32c8] ;  /* 0x0032c800010a7983 */ /* 0x001ee80000300a00 */
[----:B------:R-:W3:Y:S04]  /*1b770*/  LDL.LU.64 R8, [R1+0x32c0] ;  /* 0x0032c00001087983 */ /* 0x000ee80000300a00 */
[----:B-----5:R-:W-:Y:S04]  /*1b780*/  STL.64 [R1+0x3298], R18 ;  /* 0x0032981201007387 */ /* 0x020fe80000100a00 */
[----:B------:R0:W-:Y:S04]  /*1b790*/  STL.64 [R1+0x3290], R16 ;  /* 0x0032901001007387 */ /* 0x0001e80000100a00 */
[----:B0-----:R-:W2:Y:S04]  /*1b7a0*/  LDL.LU R16, [R1+0xe0] ;  /* 0x0000e00001107983 */ /* 0x001ea80000300800 */
[----:B------:R-:W2:Y:S04]  /*1b7b0*/  LDL.LU R17, [R1+0xe4] ;  /* 0x0000e40001117983 */ /* 0x000ea80000300800 */
[----:B------:R-:W2:Y:S04]  /*1b7c0*/  LDL.LU R18, [R1+0xe8] ;  /* 0x0000e80001127983 */ /* 0x000ea80000300800 */
[----:B------:R-:W2:Y:S01]  /*1b7d0*/  LDL.LU R19, [R1+0xec] ;  /* 0x0000ec0001137983 */ /* 0x000ea20000300800 */
[C---:B---3--:R-:W-:Y:S11]  /*1b7e0*/  HMMA.16816.F32.BF16 R8, R20.reuse, R4, R8 ;  /* 0x000000041408723c */ /* 0x048ff60000041808 */
[----:B------:R-:W-:Y:S11]  /*1b7f0*/  @!UPT UIADD3 URZ, URZ, URZ, URZ ;  /* 0x0000003f3f3ff290 */ /* 0x000ff6000fffe03f */
[----:B------:R-:W-:Y:S01]  /*1b800*/  @!UPT UIADD3 URZ, URZ, URZ, URZ ;  /* 0x0000003f3f3ff290 */ /* 0x000fe2000fffe03f */
[----:B------:R-:W-:Y:S04]  /*1b810*/  STL.64 [R1+0x190], R8 ;  /* 0x0001900801007387 */ /* 0x000fe80000100a00 */
[----:B------:R0:W-:Y:S04]  /*1b820*/  STL.64 [R1+0x198], R10 ;  /* 0x0001980a01007387 */ /* 0x0001e80000100a00 */
[----:B0-----:R-:W3:Y:S04]  /*1b830*/  LDL.LU.64 R10, [R1+0x32b8] ;  /* 0x0032b800010a7983 */ /* 0x001ee80000300a00 */
[----:B------:R-:W4:Y:S04]  /*1b840*/  LDL.LU.64 R8, [R1+0x32b0] ;  /* 0x0032b00001087983 */ /* 0x000f280000300a00 */
[----:B------:R0:W-:Y:S04]  /*1b850*/  STL.64 [R1+0x3288], R4 ;  /* 0x0032880401007387 */ /* 0x0001e80000100a00 */
[----:B0-----:R-:W5:Y:S04]  /*1b860*/  LDL.LU R4, [R1+0xd0] ;  /* 0x0000d00001047983 */ /* 0x001f680000300800 */
[----:B------:R-:W5:Y:S04]  /*1b870*/  LDL.LU R5, [R1+0xd4] ;  /* 0x0000d40001057983 */ /* 0x000f680000300800 */
[----:B------:R-:W5:Y:S04]  /*1b880*/  LDL.LU R6, [R1+0xd8] ;  /* 0x0000d80001067983 */ /* 0x000f680000300800 */
[----:B------:R-:W5:Y:S01]  /*1b890*/  LDL.LU R7, [R1+0xdc] ;  /* 0x0000dc0001077983 */ /* 0x000f620000300800 */
[----:B----4-:R-:W-:Y:S03]  /*1b8a0*/  HMMA.16816.F32.BF16 R20, R20, R8, R24 ;  /* 0x000000081414723c */ /* 0x010fe60000041818 */
[----:B------:R-:W2:Y:S04]  /*1b8b0*/  LDL.LU.64 R26, [R1+0x32a8] ;  /* 0x0032a800011a7983 */ /* 0x000ea80000300a00 */
[----:B------:R-:W2:Y:S01]  /*1b8c0*/  LDL.LU.64 R24, [R1+0x32a0] ;  /* 0x0032a00001187983 */ /* 0x000ea20000300a00 */
[----:B------:R-:W-:-:S03]  /*1b8d0*/  IMAD.MOV.U32 R13, RZ, RZ, R2 ;  /* 0x000000ffff0d7224 */ /* 0x000fc600078e0002 */
[----:B------:R0:W-:Y:S04]  /*1b8e0*/  STL.64 [R1+0x3280], R8 ;  /* 0x0032800801007387 */ /* 0x0001e80000100a00 */
[----:B0-----:R-:W3:Y:S08]  /*1b8f0*/  LDL.LU R8, [R1+0xc0] ;  /* 0x0000c00001087983 */ /* 0x001ef00000300800 */
[----:B------:R-:W-:Y:S04]  /*1b900*/  STL.64 [R1+0x170], R20 ;  /* 0x0001701401007387 */ /* 0x000fe80000100a00 */
[----:B------:R0:W-:Y:S04]  /*1b910*/  STL.64 [R1+0x178], R22 ;  /* 0x0001781601007387 */ /* 0x0001e80000100a00 */
[----:B0-----:R-:W4:Y:S01]  /*1b920*/  LDL R23, [R1+0x1060] ;  /* 0x0010600001177983 */ /* 0x001f220000100800 */
[----:B--2---:R-:W-:Y:S11]  /*1b930*/  HMMA.16816.F32.BF16 R16, R24, R12, R16 ;  /* 0x0000000c1810723c */ /* 0x004ff60000041810 */
[----:B------:R-:W-:Y:S11]  /*1b940*/  @!UPT UIADD3 URZ, URZ, URZ, URZ ;  /* 0x0000003f3f3ff290 */ /* 0x000ff6000fffe03f */
[----:B------:R-:W-:Y:S01]  /*1b950*/  @!UPT UIADD3 URZ, URZ, URZ, URZ ;  /* 0x0000003f3f3ff290 */ /* 0x000fe2000fffe03f */
[----:B------:R-:W-:Y:S04]  /*1b960*/  STL.64 [R1+0x160], R16 ;  /* 0x0001601001007387 */ /* 0x000fe80000100a00 */
[----:B------:R0:W-:Y:S01]  /*1b970*/  STL.64 [R1+0x168], R18 ;  /* 0x0001681201007387 */ /* 0x0001e20000100a00 */
[----:B------:R-:W-:-:S03]  /*1b980*/  MOV R9, R28 ;  /* 0x0000001c00097202 */ /* 0x000fc60000000f00 */
[----:B----4-:R-:W1:Y:S04]  /*1b990*/  LDSM.16.MT88.4 R20, [R23+0x14800] ;  /* 0x014800001714783b */ /* 0x010e680000004200 */
[----:B0-----:R-:W2:Y:S04]  /*1b9a0*/  LDL.LU.64 R18, [R1+0x3298] ;  /* 0x0032980001127983 */ /* 0x001ea80000300a00 */
[----:B------:R-:W5:Y:S02]  /*1b9b0*/  LDL.LU.64 R16, [R1+0x3290] ;  /* 0x0032900001107983 */ /* 0x000f640000300a00 */
[----:B-----5:R-:W-:Y:S11]  /*1b9c0*/  HMMA.16816.F32.BF16 R4, R24, R16, R4 ;  /* 0x000000101804723c */ /* 0x020ff60000041804 */
[----:B------:R-:W-:Y:S11]  /*1b9d0*/  @!UPT UIADD3 URZ, URZ, URZ, URZ ;  /* 0x0000003f3f3ff290 */ /* 0x000ff6000fffe03f */
[----:B------:R-:W-:Y:S01]  /*1b9e0*/  @!UPT UIADD3 URZ, URZ, URZ, URZ ;  /* 0x0000003f3f3ff290 */ /* 0x000fe2000fffe03f */
[----:B------:R0:W-:Y:S04]  /*1b9f0*/  STL.64 [R1+0x140], R4 ;  /* 0x0001400401007387 */ /* 0x0001e80000100a00 */
[----:B------:R-:W-:Y:S04]  /*1ba00*/  STL [R1+0x148], R6 ;  /* 0x0001480601007387 */ /* 0x000fe80000100800 */
[----:B0-----:R-:W3:Y:S01]  /*1ba10*/  LDL.LU.64 R4, [R1+0x3288] ;  /* 0x0032880001047983 */ /* 0x001ee20000300a00 */
[----:B------:R-:W-:-:S05]  /*1ba20*/  IMAD.MOV.U32 R28, RZ, RZ, R7 ;  /* 0x000000ffff1c7224 */ /* 0x000fca00078e0007 */
[----:B------:R-:W-:Y:S01]  /*1ba30*/  STL [R1+0x31a0], R28 ;  /* 0x0031a01c01007387 */ /* 0x000fe20000100800 */
[C---:B---3--:R-:W-:Y:S01]  /*1ba40*/  HMMA.16816.F32.BF16 R8, R24.reuse, R4, R8 ;  /* 0x000000041808723c */ /* 0x048fe20000041808 */
[----:B------:R-:W-:Y:S02]  /*1ba50*/  MOV R0, R4 ;  /* 0x0000000400007202 */ /* 0x000fe40000000f00 */
[----:B------:R-:W-:Y:S11]  /*1ba60*/  MOV R2, R5 ;  /* 0x0000000500027202 */ /* 0x000ff60000000f00 */
[----:B------:R-:W-:Y:S09]  /*1ba70*/  @!UPT UIADD3 URZ, URZ, URZ, URZ ;  /* 0x0000003f3f3ff290 */ /* 0x000ff2000fffe03f */
[----:B------:R0:W-:Y:S04]  /*1ba80*/  STL.64 [R1+0xe0], R8 ;  /* 0x0000e00801007387 */ /* 0x0001e80000100a00 */
[----:B------:R3:W-:Y:S04]  /*1ba90*/  STL.64 [R1+0xe8], R10 ;  /* 0x0000e80a01007387 */ /* 0x0007e80000100a00 */
[----:B0-----:R-:W4:Y:S04]  /*1baa0*/  LDL.LU.64 R8, [R1+0x3280] ;  /* 0x0032800001087983 */ /* 0x001f280000300a00 */
[----:B------:R-:W4:Y:S04]  /*1bab0*/  LDL.LU.64 R6, [R1+0x3278] ;  /* 0x0032780001067983 */ /* 0x000f280000300a00 */
[----:B------:R-:W4:Y:S02]  /*1bac0*/  LDL.LU.64 R4, [R1+0x3270] ;  /* 0x0032700001047983 */ /* 0x000f240000300a00 */
[----:B----4-:R-:W-:Y:S02]  /*1bad0*/  HMMA.16816.F32.BF16 R24, R24, R8, R4 ;  /* 0x000000081818723c */ /* 0x010fe40000041804 */
[----:B------:R-:W4:Y:S04]  /*1bae0*/  LDL.LU.64 R6, [R1+0x3268] ;  /* 0x0032680001067983 */ /* 0x000f280000300a00 */
[----:B------:R-:W4:Y:S04]  /*1baf0*/  LDL.LU.64 R4, [R1+0x3260] ;  /* 0x0032600001047983 */ /* 0x000f280000300a00 */
[----:B---3--:R-:W4:Y:S04]  /*1bb00*/  LDL.LU.64 R10, [R1+0x3258] ;  /* 0x00325800010a7983 */ /* 0x008f280000300a00 */
[----:B------:R-:W4:Y:S09]  /*1bb10*/  LDL.LU.64 R8, [R1+0x3250] ;  /* 0x0032500001087983 */ /* 0x000f320000300a00 */
[----:B------:R0:W-:Y:S04]  /*1bb20*/  STL.64 [R1+0xd0], R24 ;  /* 0x0000d01801007387 */ /* 0x0001e80000100a00 */
[----:B------:R3:W-:Y:S04]  /*1bb30*/  STL [R1+0xd8], R26 ;  /* 0x0000d81a01007387 */ /* 0x0007e80000100800 */
[----:B0-----:R-:W5:Y:S04]  /*1bb40*/  LDL.LU R24, [R1+0x50] ;  /* 0x0000500001187983 */ /* 0x001f680000300800 */
[----:B------:R-:W5:Y:S04]  /*1bb50*/  LDL.LU R25, [R1+0x54] ;  /* 0x0000540001197983 */ /* 0x000f680000300800 */
[----:B---3--:R-:W5:Y:S01]  /*1bb60*/  LDL.LU R26, [R1+0x58] ;  /* 0x00005800011a7983 */ /* 0x008f620000300800 */
[----:B------:R-:W-:-:S05]  /*1bb70*/  IMAD.MOV.U32 R28, RZ, RZ, R27 ;  /* 0x000000ffff1c7224 */ /* 0x000fca00078e001b */
[----:B------:R-:W-:Y:S01]  /*1bb80*/  STL [R1+0x31c0], R28 ;  /* 0x0031c01c01007387 */ /* 0x000fe20000100800 */
[----:B----4-:R-:W-:Y:S03]  /*1bb90*/  HMMA.16816.F32.BF16 R12, R8, R12, R4 ;  /* 0x0000000c080c723c */ /* 0x010fe60000041804 */
[----:B------:R-:W3:Y:S04]  /*1bba0*/  LDL.LU.64 R6, [R1+0x3248] ;  /* 0x0032480001067983 */ /* 0x000ee80000300a00 */
[----:B------:R-:W4:Y:S01]  /*1bbb0*/  LDL.LU.64 R4, [R1+0x3240] ;  /* 0x0032400001047983 */ /* 0x000f220000300a00 */
[----:B------:R-:W-:-:S07]  /*1bbc0*/  MOV R27, R29 ;  /* 0x0000001d001b7202 */ /* 0x000fce0000000f00 */
[----:B-----5:R-:W-:Y:S08]  /*1bbd0*/  HMMA.16816.F32.BF16 R24, R8, R16, R24 ;  /* 0x000000100818723c */ /* 0x020ff00000041818 */
[----:B------:R0:W-:Y:S01]  /*1bbe0*/  STL.64 [R1+0xc0], R12 ;  /* 0x0000c00c01007387 */ /* 0x0001e20000100a00 */
[----:B------:R-:W-:-:S03]  /*1bbf0*/  MOV R29, R15 ;  /* 0x0000000f001d7202 */ /* 0x000fc60000000f00 */
[----:B------:R5:W-:Y:S04]  /*1bc00*/  STL [R1+0xc8], R14 ;  /* 0x0000c80e01007387 */ /* 0x000be80000100800 */
[----:B0-----:R-:W4:Y:S04]  /*1bc10*/  LDL.LU R12, [R1+0x40] ;  /* 0x00004000010c7983 */ /* 0x001f280000300800 */
[----:B------:R-:W4:Y:S04]  /*1bc20*/  LDL.LU R13, [R1+0x44] ;  /* 0x00004400010d7983 */ /* 0x000f280000300800 */
[----:B-----5:R-:W5:Y:S04]  /*1bc30*/  LDL.LU R14, [R1+0x48] ;  /* 0x00004800010e7983 */ /* 0x020f680000300800 */
[----:B------:R-:W5:Y:S04]  /*1bc40*/  LDL.LU R15, [R1+0x4c] ;  /* 0x00004c00010f7983 */ /* 0x000f680000300800 */
[----:B--2---:R-:W-:Y:S04]  /*1bc50*/  STL.64 [R1+0x31f8], R18 ;  /* 0x0031f81201007387 */ /* 0x004fe80000100a00 */
[----:B------:R-:W-:Y:S04]  /*1bc60*/  STL.64 [R1+0x3158], R26 ;  /* 0x0031581a01007387 */ /* 0x000fe80000100a00 */
[----:B------:R0:W-:Y:S04]  /*1bc70*/  STL.64 [R1+0x3150], R24 ;  /* 0x0031501801007387 */ /* 0x0001e80000100a00 */
[----:B0-----:R-:W2:Y:S04]  /*1bc80*/  LDL R25, [R1+0x105c] ;  /* 0x00105c0001197983 */ /* 0x001ea80000100800 */
[----:B------:R-:W2:Y:S04]  /*1bc90*/  LDL.LU R26, [R1+0x98] ;  /* 0x00009800011a7983 */ /* 0x000ea80000300800 */
[----:B------:R-:W2:Y:S01]  /*1bca0*/  LDL.LU R27, [R1+0x9c] ;  /* 0x00009c00011b7983 */ /* 0x000ea20000300800 */
[----:B---3--:R-:W-:Y:S01]  /*1bcb0*/  MOV R18, R6 ;  /* 0x0000000600127202 */ /* 0x008fe20000000f00 */
[----:B------:R-:W-:-:S02]  /*1bcc0*/  IMAD.MOV.U32 R19, RZ, RZ, R7 ;  /* 0x000000ffff137224 */ /* 0x000fc400078e0007 */
[----:B----4-:R-:W-:Y:S01]  /*1bcd0*/  IMAD.MOV.U32 R16, RZ, RZ, R4 ;  /* 0x000000ffff107224 */ /* 0x010fe200078e0004 */
[----:B------:R-:W-:Y:S01]  /*1bce0*/  MOV R17, R5 ;  /* 0x0000000500117202 */ /* 0x000fe20000000f00 */
[----:B------:R-:W3:Y:S04]  /*1bcf0*/  LDL.LU R4, [R1+0x323c] ;  /* 0x00323c0001047983 */ /* 0x000ee80000300800 */
[----:B------:R-:W3:Y:S04]  /*1bd00*/  LDL.LU R5, [R1+0x3238] ;  /* 0x0032380001057983 */ /* 0x000ee80000300800 */
[----:B------:R-:W3:Y:S04]  /*1bd10*/  LDL.LU R6, [R1+0x3234] ;  /* 0x0032340001067983 */ /* 0x000ee80000300800 */
[----:B------:R-:W3:Y:S04]  /*1bd20*/  LDL.LU R7, [R1+0x3230] ;  /* 0x0032300001077983 */ /* 0x000ee80000300800 */
[----:B-1----:R-:W-:Y:S04]  /*1bd30*/  STL.64 [R1+0x31b0], R22 ;  /* 0x0031b01601007387 */ /* 0x002fe80000100a00 */
[----:B------:R0:W-:Y:S02]  /*1bd40*/  STL.64 [R1+0x31a8], R20 ;  /* 0x0031a81401007387 */ /* 0x0001e40000100a00 */
[----:B0-----:R-:W-:-:S02]  /*1bd50*/  MOV R20, R0 ;  /* 0x0000000000147202 */ /* 0x001fc40000000f00 */
[----:B------:R-:W4:Y:S01]  /*1bd60*/  LDL.LU R0, [R1+0x322c] ;  /* 0x00322c0001007983 */ /* 0x000f220000300800 */
[----:B------:R-:W-:-:S03]  /*1bd70*/  MOV R21, R2 ;  /* 0x0000000200157202 */ /* 0x000fc60000000f00 */
[----:B------:R-:W2:Y:S04]  /*1bd80*/  LDL.LU R2, [R1+0x3228] ;  /* 0x0032280001027983 */ /* 0x000ea80000300800 */
[----:B------:R-:W2:Y:S04]  /*1bd90*/  LDL R22, [R1+0x78] ;  /* 0x0000780001167983 */ /* 0x000ea80000100800 */
[----:B------:R-:W4:Y:S01]  /*1bda0*/  LDL R23, [R1+0x7c] ;  /* 0x00007c0001177983 */ /* 0x000f220000100800 */
[----:B---3--:R-:W-:Y:S11]  /*1bdb0*/  HMMA.16816.F32.BF16 R4, R8, R20, R4 ;  /* 0x000000140804723c */ /* 0x008ff60000041804 */
[----:B------:R-:W-:Y:S11]  /*1bdc0*/  @!UPT UIADD3 URZ, URZ, URZ, URZ ;  /* 0x0000003f3f3ff290 */ /* 0x000ff6000fffe03f */
[----:B------:R-:W-:Y:S01]  /*1bdd0*/  @!UPT UIADD3 URZ, URZ, URZ, URZ ;  /* 0x0000003f3f3ff290 */ /* 0x000fe2000fffe03f */
[----:B------:R-:W-:Y:S01]  /*1bde0*/  STL.64 [R1+0x130], R4 ;  /* 0x0001300401007387 */ /* 0x000fe20000100a00 */
[----:B------:R-:W-:-:S03]  /*1bdf0*/  IMAD.MOV.U32 R24, RZ, RZ, R7 ;  /* 0x000000ffff187224 */ /* 0x000fc600078e0007 */
[----:B------:R-:W-:Y:S04]  /*1be00*/  STL [R1+0x138], R6 ;  /* 0x0001380601007387 */ /* 0x000fe80000100800 */
[----:B--2---:R-:W0:Y:S04]  /*1be10*/  LDSM.16.MT88.4 R4, [R25+0x14800] ;  /* 0x014800001904783b */ /* 0x004e280000004200 */
[----:B----4-:R1:W-:Y:S04]  /*1be20*/  STL.64 [R1+0x31f0], R22 ;  /* 0x0031f01601007387 */ /* 0x0103e80000100a00 */
[----:B------:R-:W2:Y:S04]  /*1be30*/  LDL.LU R20, [R1+0x20] ;  /* 0x0000200001147983 */ /* 0x000ea80000300800 */
[----:B------:R-:W2:Y:S04]  /*1be40*/  LDL.LU R21, [R1+0x24] ;  /* 0x0000240001157983 */ /* 0x000ea80000300800 */
[----:B-1----:R-:W2:Y:S04]  /*1be50*/  LDL.LU R22, [R1+0x28] ;  /* 0x0000280001167983 */ /* 0x002ea80000300800 */
[----:B------:R-:W2:Y:S04]  /*1be60*/  LDL.LU R23, [R1+0x2c] ;  /* 0x00002c0001177983 */ /* 0x000ea80000300800 */
[----:B0-----:R-:W-:Y:S04]  /*1be70*/  STL.64 [R1+0x3178], R6 ;  /* 0x0031780601007387 */ /* 0x001fe80000100a00 */
[----:B------:R0:W-:Y:S04]  /*1be80*/  STL.64 [R1+0x3170], R4 ;  /* 0x0031700401007387 */ /* 0x0001e80000100a00 */
[----:B0-----:R-:W5:Y:S04]  /*1be90*/  LDL.LU.64 R4, [R1+0xb0] ;  /* 0x0000b00001047983 */ /* 0x001f680000300a00 */
[----:B------:R-:W3:Y:S01]  /*1bea0*/  LDL.LU.64 R6, [R1+0xb8] ;  /* 0x0000b80001067983 */ /* 0x000ee20000300a00 */
[----:B-----5:R-:W-:Y:S03]  /*1beb0*/  HMMA.16816.F32.BF16 R8, R8, R4, R12 ;  /* 0x000000040808723c */ /* 0x020fe6000004180c */
[----:B------:R-:W4:Y:S04]  /*1bec0*/  LDL.LU.64 R14, [R1+0x3220] ;  /* 0x00322000010e7983 */ /* 0x000f280000300a00 */
[----:B------:R-:W5:Y:S11]  /*1bed0*/  LDL.LU.64 R12, [R1+0x3218] ;  /* 0x00321800010c7983 */ /* 0x000f760000300a00 */
[----:B------:R-:W-:Y:S05]  /*1bee0*/  @!UPT UIADD3 URZ, URZ, URZ, URZ ;  /* 0x0000003f3f3ff290 */ /* 0x000fea000fffe03f */
[----:B------:R-:W-:Y:S04]  /*1bef0*/  STL.64 [R1+0x120], R8 ;  /* 0x0001200801007387 */ /* 0x000fe80000100a00 */
[----:B------:R0:W-:Y:S04]  /*1bf00*/  STL.64 [R1+0x128], R10 ;  /* 0x0001280a01007387 */ /* 0x0001e80000100a00 */
[----:B0-----:R-:W2:Y:S01]  /*1bf10*/  LDL R11, [R1+0x1064] ;  /* 0x00106400010b7983 */ /* 0x001ea20000100800 */
[----:B----4-:R-:W-:Y:S01]  /*1bf20*/  MOV R9, R14 ;  /* 0x0000000e00097202 */ /* 0x010fe20000000f00 */
[----:B------:R-:W-:Y:S01]  /*1bf30*/  IMAD.MOV.U32 R10, RZ, RZ, R15 ;  /* 0x000000ffff0a7224 */ /* 0x000fe200078e000f */
[----:B-----5:R-:W-:Y:S01]  /*1bf40*/  MOV R8, R13 ;  /* 0x0000000d00087202 */ /* 0x020fe20000000f00 */
[----:B--2---:R0:W-:Y:S04]  /*1bf50*/  STL [R1+0x31c4], R11 ;  /* 0x0031c40b01007387 */ /* 0x0041e80000100800 */
[----:B------:R-:W2:Y:S04]  /*1bf60*/  LDL.LU R13, [R1+0x3210] ;  /* 0x00321000010d7983 */ /* 0x000ea80000300800 */
[----:B------:R-:W2:Y:S04]  /*1bf70*/  LDL.LU R14, [R1+0x320c] ;  /* 0x00320c00010e7983 */ /* 0x000ea80000300800 */
[----:B------:R-:W2:Y:S01]  /*1bf80*/  LDL.LU R15, [R1+0x3208] ;  /* 0x00320800010f7983 */ /* 0x000ea20000300800 */
[----:B0-----:R-:W-:-:S03]  /*1bf90*/  MOV R11, R0 ;  /* 0x00000000000b7202 */ /* 0x001fc60000000f00 */
[----:B------:R-:W4:Y:S04]  /*1bfa0*/  LDL.LU R0, [R1+0x3204] ;  /* 0x0032040001007983 */ /* 0x000f280000300800 */
[----:B------:R0:W-:Y:S04]  /*1bfb0*/  STL.64 [R1+0x31d8], R10 ;  /* 0x0031d80a01007387 */ /* 0x0001e80000100a00 */
[----:B------:R1:W-:Y:S01]  /*1bfc0*/  STL.64 [R1+0x31d0], R8 ;  /* 0x0031d00801007387 */ /* 0x0003e20000100a00 */
[----:B0-----:R-:W-:-:S03]  /*1bfd0*/  MOV R11, R2 ;  /* 0x00000002000b7202 */ /* 0x001fc60000000f00 */
[----:B-1----:R-:W5:Y:S04]  /*1bfe0*/  LDL.LU R8, [R1] ;  /* 0x0000000001087983 */ /* 0x002f680000300800 */
[----:B------:R-:W5:Y:S04]  /*1bff0*/  LDL.LU R9, [R1+0x4] ;  /* 0x0000040001097983 */ /* 0x000f680000300800 */
[----:B------:R-:W5:Y:S04]  /*1c000*/  LDL.LU R10, [R1+0x8] ;  /* 0x00000800010a7983 */ /* 0x000f680000300800 */
[----:B------:R-:W3:Y:S01]  /*1c010*/  LDL.LU R2, [R1+0x3200] ;  /* 0x0032000001027983 */ /* 0x000ee20000300800 */
[C---:B--2---:R-:W-:Y:S11]  /*1c020*/  HMMA.16816.F32.BF16 R16, R12.reuse, R26, R16 ;  /* 0x0000001a0c10723c */ /* 0x044ff60000041810 */
[----:B------:R-:W-:Y:S11]  /*1c030*/  @!UPT UIADD3 URZ, URZ, URZ, URZ ;  /* 0x0000003f3f3ff290 */ /* 0x000ff6000fffe03f */
[----:B------:R-:W-:Y:S01]  /*1c040*/  @!UPT UIADD3 URZ, URZ, URZ, URZ ;  /* 0x0000003f3f3ff290 */ /* 0x000fe2000fffe03f */
[----:B------:R-:W-:Y:S04]  /*1c050*/  STL.64 [R1+0x110], R16 ;  /* 0x0001101001007387 */ /* 0x000fe80000100a00 */
[----:B------:R0:W-:Y:S04]  /*1c060*/  STL.64 [R1+0x118], R18 ;  /* 0x0001181201007387 */ /* 0x0001e80000100a00 */
[----:B0-----:R-:W2:Y:S02]  /*1c070*/  LDL.LU.64 R18, [R1+0x31f8] ;  /* 0x0031f80001127983 */ /* 0x001ea40000300a00 */
[C---:B--2---:R-:W-:Y:S02]  /*1c080*/  HMMA.16816.F32.BF16 R16, R12.reuse, R18, R20 ;  /* 0x000000120c10723c */ /* 0x044fe40000041814 */
[----:B------:R-:W5:Y:S11]  /*1c090*/  LDL.LU.64 R22, [R1+0x31f0] ;  /* 0x0031f00001167983 */ /* 0x000f760000300a00 */
[----:B------:R-:W-:Y:S10]  /*1c0a0*/  @!UPT UIADD3 URZ, URZ, URZ, URZ ;  /* 0x0000003f3f3ff290 */ /* 0x000ff4000fffe03f */
[----:B------:R-:W-:Y:S04]  /*1c0b0*/  STL.64 [R1+0x100], R16 ;  /* 0x0001001001007387 */ /* 0x000fe80000100a00 */
[----:B------:R0:W-:Y:S04]  /*1c0c0*/  STL.64 [R1+0x108], R18 ;  /* 0x0001081201007387 */ /* 0x0001e80000100a00 */
[----:B0-----:R-:W3:Y:S04]  /*1c0d0*/  LDL.LU.64 R18, [R1+0x31e8] ;  /* 0x0031e80001127983 */ /* 0x001ee80000300a00 */
[----:B------:R-:W3:Y:S01]  /*1c0e0*/  LDL.LU.64 R16, [R1+0x31e0] ;  /* 0x0031e00001107983 */ /* 0x000ee20000300a00 */
[C---:B-----5:R-:W-:Y:S11]  /*1c0f0*/  HMMA.16816.F32.BF16 R8, R12.reuse, R22, R8 ;  /* 0x000000160c08723c */ /* 0x060ff60000041808 */
[----:B------:R-:W-:Y:S11]  /*1c100*/  @!UPT UIADD3 URZ, URZ, URZ, URZ ;  /* 0x0000003f3f3ff290 */ /* 0x000ff6000fffe03f */
[----:B------:R-:W-:Y:S01]  /*1c110*/  @!UPT UIADD3 URZ, URZ, URZ, URZ ;  /* 0x0000003f3f3ff290 */ /* 0x000fe2000fffe03f */
[----:B------:R-:W-:Y:S04]  /*1c120*/  STL.64 [R1+0x30], R8 ;  /* 0x0000300801007387 */ /* 0x000fe80000100a00 */
[----:B------:R3:W-:Y:S02]  /*1c130*/  STL.64 [R1+0x38], R10 ;  /* 0x0000380a01007387 */ /* 0x0007e40000100a00 */
[----:B---3--:R-:W-:Y:S02]  /*1c140*/  HMMA.16816.F32.BF16 R8, R12, R6, R16 ;  /* 0x000000060c08723c */ /* 0x008fe40000041810 */
[----:B------:R-:W2:Y:S05]  /*1c150*/  LDL R15, [R1+0x1060] ;  /* 0x00106000010f7983 */ /* 0x000eaa0000100800 */
[----:B------:R-:W-:Y:S01]  /*1c160*/  IMAD.MOV.U32 R19, RZ, RZ, R3 ;  /* 0x000000ffff137224 */ /* 0x000fe200078e0003 */
[----:B--2---:R0:W-:Y:S11]  /*1c170*/  STL [R1+0x31c8], R15 ;  /* 0x0031c80f01007387 */ /* 0x0041f60000100800 */
[----:B------:R-:W-:Y:S04]  /*1c180*/  @!UPT UIADD3 URZ, URZ, URZ, URZ ;  /* 0x0000003f3f3ff290 */ /* 0x000fe8000fffe03f */
[----:B------:R-:W-:Y:S04]  /*1c190*/  STL.64 [R1+0x20], R8 ;  /* 0x0000200801007387 */ /* 0x000fe80000100a00 */
[----:B------:R-:W-:Y:S04]  /*1c1a0*/  STL.64 [R1+0x28], R10 ;  /* 0x0000280a01007387 */ /* 0x000fe80000100a00 */
[----:B------:R-:W2:Y:S04]  /*1c1b0*/  LDL.LU.64 R12, [R1+0x10] ;  /* 0x00001000010c7983 */ /* 0x000ea80000300a00 */
[----:B0-----:R-:W3:Y:S04]  /*1c1c0*/  LDL.LU.64 R14, [R1+0x18] ;  /* 0x00001800010e7983 */ /* 0x001ee80000300a00 */
[----:B------:R-:W5:Y:S04]  /*1c1d0*/  LDL.LU R16, [R1+0x180] ;  /* 0x0001800001107983 */ /* 0x000f680000300800 */
[----:B------:R-:W5:Y:S04]  /*1c1e0*/  LDL.LU R17, [R1+0x184] ;  /* 0x0001840001117983 */ /* 0x000f680000300800 */
[----:B------:R-:W5:Y:S04]  /*1c1f0*/  LDL.LU R18, [R1+0x188] ;  /* 0x0001880001127983 */ /* 0x000f680000300800 */
[----:B------:R-:W-:Y:S04]  /*1c200*/  STL.64 [R1+0x31b8], R6 ;  /* 0x0031b80601007387 */ /* 0x000fe80000100a00 */
[----:B------:R-:W0:Y:S04]  /*1c210*/  LDSM.16.M88.4 R4, [R2+0x100] ;  /* 0x000100000204783b */ /* 0x000e280000000200 */
[----:B----4-:R-:W1:Y:S04]  /*1c220*/  LDSM.16.MT88.4 R8, [R0+0x15000] ;  /* 0x015000000008783b */ /* 0x010e680000004200 */
[----:B0-----:R0:W-:Y:S04]  /*1c230*/  STL [R1+0x60], R4 ;  /* 0x0000600401007387 */ /* 0x0011e80000100800 */
[----:B-1----:R-:W-:Y:S04]  /*1c240*/  STL.64 [R1], R8 ;  /* 0x0000000801007387 */ /* 0x002fe80000100a00 */
[----:B------:R-:W-:Y:S04]  /*1c250*/  STL.64 [R1+0x8], R10 ;  /* 0x0000080a01007387 */ /* 0x000fe80000100a00 */
[----:B------:R-:W1:Y:S01]  /*1c260*/  LDSM.16.M88.4 R8, [R2+0x4100] ;  /* 0x004100000208783b */ /* 0x000e620000000200 */
[----:B------:R-:W-:-:S03]  /*1c270*/  MOV R3, R5 ;  /* 0x0000000500037202 */ /* 0x000fc60000000f00 */
[----:B------:R4:W-:Y:S04]  /*1c280*/  STL.64 [R1+0x68], R6 ;  /* 0x0000680601007387 */ /* 0x0009e80000100a00 */
[----:B------:R-:W-:Y:S04]  /*1c290*/  STL [R1+0x3120], R3 ;  /* 0x0031200301007387 */ /* 0x000fe80000100800 */
[----:B0-----:R-:W2:Y:S04]  /*1c2a0*/  LDL.LU R4, [R1+0x190] ;  /* 0x0001900001047983 */ /* 0x001ea80000300800 */
[----:B-1----:R-:W-:Y:S04]  /*1c2b0*/  STL.64 [R1+0x50], R8 ;  /* 0x0000500801007387 */ /* 0x002fe80000100a00 */
[----:B------:R-:W-:Y:S04]  /*1c2c0*/  STL.64 [R1+0x58], R10 ;  /* 0x0000580a01007387 */ /* 0x000fe80000100a00 */
[----:B------:R-:W0:Y:S04]  /*1c2d0*/  LDSM.16.M88.4 R8, [R2+0x8100] ;  /* 0x008100000208783b */ /* 0x000e280000000200 */
[----:B------:R-:W2:Y:S04]  /*1c2e0*/  LDL.LU R5, [R1+0x194] ;  /* 0x0001940001057983 */ /* 0x000ea80000300800 */
[----:B----4-:R-:W4:Y:S04]  /*1c2f0*/  LDL.LU R6, [R1+0x198] ;  /* 0x0001980001067983 */ /* 0x010f280000300800 */
[----:B------:R-:W4:Y:S04]  /*1c300*/  LDL.LU R7, [R1+0x19c] ;  /* 0x00019c0001077983 */ /* 0x000f280000300800 */
[----:B0-----:R-:W-:Y:S04]  /*1c310*/  STL.64 [R1+0x40], R8 ;  /* 0x0000400801007387 */ /* 0x001fe80000100a00 */
[----:B------:R-:W-:Y:S04]  /*1c320*/  STL.64 [R1+0x48], R10 ;  /* 0x0000480a01007387 */ /* 0x000fe80000100a00 */
[----:B------:R-:W0:Y:S04]  /*1c330*/  LDSM.16.M88.4 R8, [R2+0xc100] ;  /* 0x00c100000208783b */ /* 0x000e280000000200 */
[----:B0-----:R-:W-:Y:S04]  /*1c340*/  STL.64 [R1+0xa0], R8 ;  /* 0x0000a00801007387 */ /* 0x001fe80000100a00 */
[----:B------:R0:W-:Y:S04]  /*1c350*/  STL.64 [R1+0xa8], R10 ;  /* 0x0000a80a01007387 */ /* 0x0001e80000100a00 */
[----:B0-----:R-:W2:Y:S04]  /*1c360*/  LDL.LU.64 R10, [R1+0x31d8] ;  /* 0x0031d800010a7983 */ /* 0x001ea80000300a00 */
[----:B------:R-:W2:Y:S04]  /*1c370*/  LDL.LU.64 R8, [R1+0x31d0] ;  /* 0x0031d00001087983 */ /* 0x000ea80000300a00 */
[----:B------:R3:W-:Y:S02]  /*1c380*/  STL [R1+0x2e08], R2 ;  /* 0x002e080201007387 */ /* 0x0007e40000100800 */
[----:B---3--:R-:W-:Y:S01]  /*1c390*/  MOV R2, R15 ;  /* 0x0000000f00027202 */ /* 0x008fe20000000f00 */
[----:B--2---:R-:W-:Y:S01]  /*1c3a0*/  HMMA.16816.F32.BF16 R8, R12, R26, R8 ;  /* 0x0000001a0c08723c */ /* 0x004fe20000041808 */
[----:B------:R-:W2:Y:S11]  /*1c3b0*/  LDL.LU R15, [R1+0x31c8] ;  /* 0x0031c800010f7983 */ /* 0x000eb60000300800 */
[----:B------:R-:W-:Y:S11]  /*1c3c0*/  @!UPT UIADD3 URZ, URZ, URZ, URZ ;  /* 0x0000003f3f3ff290 */ /* 0x000ff6000fffe03f */
[----:B------:R-:W-:Y:S01]  /*1c3d0*/  STL.64 [R1+0xf0], R8 ;  /* 0x0000f00801007387 */ /* 0x000fe20000100a00 */
[----:B------:R-:W-:-:S03]  /*1c3e0*/  IMAD.MOV.U32 R3, RZ, RZ, R11 ;  /* 0x000000ffff037224 */ /* 0x000fc600078e000b */
[----:B------:R-:W-:Y:S04]  /*1c3f0*/  STL [R1+0xf8], R10 ;  /* 0x0000f80a01007387 */ /* 0x000fe80000100800 */
[----:B------:R-:W3:Y:S04]  /*1c400*/  LDL.LU R11, [R1+0x31c4] ;  /* 0x0031c400010b7983 */ /* 0x000ee80000300800 */
[----:B------:R-:W-:Y:S01]  /*1c410*/  STL [R1+0x3124], R3 ;  /* 0x0031240301007387 */ /* 0x000fe20000100800 */
[----:B------:R-:W-:Y:S01]  /*1c420*/  MOV R28, R12 ;  /* 0x0000000c001c7202 */ /* 0x000fe20000000f00 */
[----:B------:R-:W-:Y:S01]  /*1c430*/  IMAD.MOV.U32 R21, RZ, RZ, R13 ;  /* 0x000000ffff157224 */ /* 0x000fe200078e000d */
[----:B------:R-:W-:-:S02]  /*1c440*/  MOV R20, R14 ;  /* 0x0000000e00147202 */ /* 0x000fc40000000f00 */
[----:B--2---:R-:W-:Y:S04]  /*1c450*/  LDSM.16.MT88.4 R12, [R15+0x15000] ;  /* 0x015000000f0c783b */ /* 0x004fe80000004200 */
[----:B---3--:R-:W0:Y:S04]  /*1c460*/  LDSM.16.MT88.4 R8, [R11+0x15000] ;  /* 0x015000000b08783b */ /* 0x008e280000004200 */
[----:B0-----:R0:W-:Y:S04]  /*1c470*/  STL.64 [R1+0x30f0], R10 ;  /* 0x0030f00a01007387 */ /* 0x0011e80000100a00 */
[----:B------:R-:W-:Y:S04]  /*1c480*/  STL.64 [R1+0x30e8], R8 ;  /* 0x0030e80801007387 */ /* 0x000fe80000100a00 */
[----:B0-----:R-:W5:Y:S04]  /*1c490*/  LDL.LU.64 R10, [R1+0x88] ;  /* 0x00008800010a7983 */ /* 0x001f680000300a00 */
[----:B------:R0:W-:Y:S04]  /*1c4a0*/  STL.64 [R1+0x30a0], R14 ;  /* 0x0030a00e01007387 */ /* 0x0001e80000100a00 */
[----:B------:R1:W-:Y:S01]  /*1c4b0*/  STL.64 [R1+0x3098], R12 ;  /* 0x0030980c01007387 */ /* 0x0003e20000100a00 */
[----:B0-----:R-:W-:Y:S01]  /*1c4c0*/  IMAD.MOV.U32 R14, RZ, RZ, R20 ;  /* 0x000000ffff0e7224 */ /* 0x001fe200078e0014 */
[----:B------:R-:W-:-:S02]  /*1c4d0*/  MOV R15, R2 ;  /* 0x00000002000f7202 */ /* 0x000fc40000000f00 */
[----:B-1----:R-:W-:Y:S02]  /*1c4e0*/  MOV R12, R28 ;  /* 0x0000001c000c7202 */ /* 0x002fe40000000f00 */
[----:B------:R-:W-:Y:S01]  /*1c4f0*/  MOV R13, R21 ;  /* 0x00000015000d7202 */ /* 0x000fe20000000f00 */
[----:B------:R-:W2:Y:S06]  /*1c500*/  LDL.LU R28, [R1+0x31c0] ;  /* 0x0031c000011c7983 */ /* 0x000eac0000300800 */
[C---:B----4-:R-:W-:Y:S08]  /*1c510*/  HMMA.16816.F32.BF16 R20, R12.reuse, R22, R4 ;  /* 0x000000160c14723c */ /* 0x050ff00000041804 */
[----:B-----5:R-:W-:Y:S01]  /*1c520*/  HMMA.16816.F32.BF16 R16, R12, R10, R16 ;  /* 0x0000000a0c10723c */ /* 0x020fe20000041810 */
[----:B------:R0:W-:Y:S04]  /*1c530*/  STL.64 [R1+0x3198], R10 ;  /* 0x0031980a01007387 */ /* 0x0001e80000100a00 */
[----:B------:R-:W3:Y:S11]  /*1c540*/  LDL.LU R8, [R1+0x160] ;  /* 0x0001600001087983 */ /* 0x000ef60000300800 */
[----:B------:R-:W-:Y:S07]  /*1c550*/  @!UPT UIADD3 URZ, URZ, URZ, URZ ;  /* 0x0000003f3f3ff290 */ /* 0x000fee000fffe03f */
[----:B------:R-:W-:Y:S04]  /*1c560*/  STL.64 [R1+0x150], R16 ;  /* 0x0001501001007387 */ /* 0x000fe80000100a00 */
[----:B------:R-:W-:Y:S04]  /*1c570*/  STL.64 [R1+0x158], R18 ;  /* 0x0001581201007387 */ /* 0x000fe80000100a00 */
[----:B------:R-:W1:Y:S04]  /*1c580*/  LDSM.16.MT88.4 R16, [R25+0x15000] ;  /* 0x015000001910783b */ /* 0x000e680000004200 */
[----:B------:R-:W3:Y:S04]  /*1c590*/  LDL.LU R9, [R1+0x164] ;  /* 0x0001640001097983 */ /* 0x000ee80000300800 */
[----:B0-----:R-:W3:Y:S04]  /*1c5a0*/  LDL.LU R10, [R1+0x168] ;  /* 0x00016800010a7983 */ /* 0x001ee80000300800 */
[----:B------:R-:W3:Y:S04]  /*1c5b0*/  LDL.LU R11, [R1+0x16c] ;  /* 0x00016c00010b7983 */ /* 0x000ee80000300800 */
[----:B-1----:R-:W-:Y:S04]  /*1c5c0*/  STL.64 [R1+0x3060], R18 ;  /* 0x0030601201007387 */ /* 0x002fe80000100a00 */
[----:B------:R0:W-:Y:S04]  /*1c5d0*/  STL.64 [R1+0x3058], R16 ;  /* 0x0030581001007387 */ /* 0x0001e80000100a00 */
[----:B0-----:R-:W4:Y:S04]  /*1c5e0*/  LDL.LU R16, [R1+0x170] ;  /* 0x0001700001107983 */ /* 0x001f280000300800 */
[----:B------:R-:W4:Y:S04]  /*1c5f0*/  LDL.LU R17, [R1+0x174] ;  /* 0x0001740001117983 */ /* 0x000f280000300800 */
[----:B------:R-:W4:Y:S04]  /*1c600*/  LDL.LU R18, [R1+0x178] ;  /* 0x0001780001127983 */ /* 0x000f280000300800 */
[----:B------:R-:W4:Y:S04]  /*1c610*/  LDL.LU R19, [R1+0x17c] ;  /* 0x00017c0001137983 */ /* 0x000f280000300800 */
[----:B------:R-:W4:Y:S01]  /*1c620*/  LDL.LU.64 R6, [R1+0x31b8] ;  /* 0x0031b80001067983 */ /* 0x000f220000300a00 */
[----:B------:R-:W-:-:S03]  /*1c630*/  MOV R3, R23 ;  /* 0x0000001700037202 */ /* 0x000fc60000000f00 */
[----:B------:R-:W-:Y:S04]  /*1c640*/  STL.64 [R1+0x1a0], R20 ;  /* 0x0001a01401007387 */ /* 0x000fe80000100a00 */
[----:B------:R0:W-:Y:S04]  /*1c650*/  STL [R1+0x1a8], R22 ;  /* 0x0001a81601007387 */ /* 0x0001e80000100800 */
[----:B0-----:R-:W3:Y:S04]  /*1c660*/  LDL.LU.64 R22, [R1+0x31b0] ;  /* 0x0031b00001167983 */ /* 0x001ee80000300a00 */
[----:B------:R-:W3:Y:S04]  /*1c670*/  LDL.LU.64 R20, [R1+0x31a8] ;  /* 0x0031a80001147983 */ /* 0x000ee80000300a00 */
[----:B------:R-:W-:Y:S01]  /*1c680*/  STL [R1+0x3128], R3 ;  /* 0x0031280301007387 */ /* 0x000fe20000100800 */
[----:B----4-:R-:W-:Y:S03]  /*1c690*/  HMMA.16816.F32.BF16 R12, R12, R6, R16 ;  /* 0x000000060c0c723c */ /* 0x010fe60000041810 */
[----:B------:R0:W-:Y:S04]  /*1c6a0*/  STL.64 [R1+0x3180], R6 ;  /* 0x0031800601007387 */ /* 0x0001e80000100a00 */
[----:B------:R-:W4:Y:S04]  /*1c6b0*/  LDL.LU R16, [R1+0xd0] ;  /* 0x0000d00001107983 */ /* 0x000f280000300800 */
[----:B------:R-:W4:Y:S04]  /*1c6c0*/  LDL.LU R17, [R1+0xd4] ;  /* 0x0000d40001117983 */ /* 0x000f280000300800 */
[----:B------:R-:W5:Y:S01]  /*1c6d0*/  LDL.LU R18, [R1+0xd8] ;  /* 0x0000d80001127983 */ /* 0x000f620000300800 */
[----:B---3--:R-:W-:Y:S01]  /*1c6e0*/  HMMA.16816.F32.BF16 R8, R20, R26, R8 ;  /* 0x0000001a1408723c */ /* 0x008fe20000041808 */
[----:B--2---:R-:W-:-:S02]  /*1c6f0*/  IMAD.MOV.U32 R19, RZ, RZ, R28 ;  /* 0x000000ffff137224 */ /* 0x004fc400078e001c */
[----:B------:R-:W2:Y:S04]  /*1c700*/  LDL.LU R28, [R1+0x31a0] ;  /* 0x0031a000011c7983 */ /* 0x000ea80000300800 */
[----:B------:R-:W3:Y:S04]  /*1c710*/  LDL.LU R4, [R1+0xe0] ;  /* 0x0000e00001047983 */ /* 0x000ee80000300800 */
[----:B------:R-:W3:Y:S04]  /*1c720*/  LDL.LU R5, [R1+0xe4] ;  /* 0x0000e40001057983 */ /* 0x000ee80000300800 */
[----:B0-----:R-:W3:Y:S04]  /*1c730*/  LDL.LU R6, [R1+0xe8] ;  /* 0x0000e80001067983 */ /* 0x001ee80000300800 */
[----:B------:R-:W3:Y:S04]  /*1c740*/  LDL.LU R7, [R1+0xec] ;  /* 0x0000ec0001077983 */ /* 0x000ee80000300800 */
[----:B-----5:R0:W-:Y:S04]  /*1c750*/  STL.64 [R1+0x3190], R18 ;  /* 0x0031901201007387 */ /* 0x0201e80000100a00 */
[----:B----4-:R-:W-:Y:S04]  /*1c760*/  STL.64 [R1+0x3188], R16 ;  /* 0x0031881001007387 */ /* 0x010fe80000100a00 */
[----:B0-----:R-:W3:Y:S04]  /*1c770*/  LDL.LU.64 R18, [R1+0x78] ;  /* 0x0000780001127983 */ /* 0x001ee80000300a00 */
[----:B------:R0:W-:Y:S04]  /*1c780*/  STL.64 [R1+0x30b0], R14 ;  /* 0x0030b00e01007387 */ /* 0x0001e80000100a00 */
[----:B------:R1:W-:Y:S04]  /*1c790*/  STL.64 [R1+0x30a8], R12 ;  /* 0x0030a80c01007387 */ /* 0x0003e80000100a00 */
[----:B------:R-:W-:Y:S01]  /*1c7a0*/  STL.64 [R1+0x180], R8 ;  /* 0x0001800801007387 */ /* 0x000fe20000100a00 */
[----:B0-----:R-:W-:-:S02]  /*1c7b0*/  MOV R15, R10 ;  /* 0x0000000a000f7202 */ /* 0x001fc40000000f00 */
[----:B------:R-:W-:Y:S02]  /*1c7c0*/  MOV R14, R11 ;  /* 0x0000000b000e7202 */ /* 0x000fe40000000f00 */
[----:B------:R-:W4:Y:S04]  /*1c7d0*/  LDL.LU.64 R10, [R1+0x3198] ;  /* 0x00319800010a7983 */ /* 0x000f280000300a00 */
[----:B-1----:R-:W5:Y:S04]  /*1c7e0*/  LDL R13, [R1+0x1064] ;  /* 0x00106400010d7983 */ /* 0x002f680000100800 */
[----:B-----5:R0:W-:Y:S04]  /*1c7f0*/  STL [R1+0x3148], R13 ;  /* 0x0031480d01007387 */ /* 0x0201e80000100800 */
[----:B------:R1:W-:Y:S04]  /*1c800*/  STL [R1+0x3130], R14 ;  /* 0x0031300e01007387 */ /* 0x0003e80000100800 */
[----:B------:R2:W-:Y:S04]  /*1c810*/  STL [R1+0x312c], R15 ;  /* 0x00312c0f01007387 */ /* 0x0005e80000100800 */
[----:B------:R-:W5:Y:S04]  /*1c820*/  LDL.LU R12, [R1+0x140] ;  /* 0x00014000010c7983 */ /* 0x000f680000300800 */
[----:B0-----:R-:W5:Y:S04]  /*1c830*/  LDL.LU R13, [R1+0x144] ;  /* 0x00014400010d7983 */ /* 0x001f680000300800 */
[----:B-1----:R-:W5:Y:S01]  /*1c840*/  LDL.LU R14, [R1+0x148] ;  /* 0x00014800010e7983 */ /* 0x002f620000300800 */
[----:B--2---:R-:W-:Y:S01]  /*1c850*/  IMAD.MOV.U32 R15, RZ, RZ, R28 ;  /* 0x000000ffff0f7224 */ /* 0x004fe200078e001c */
[----:B----4-:R-:W-:-:S02]  /*1c860*/  MOV R28, R10 ;  /* 0x0000000a001c7202 */ /* 0x010fc40000000f00 */
[----:B------:R-:W-:-:S04]  /*1c870*/  MOV R25, R11 ;  /* 0x0000000b00197202 */ /* 0x000fc80000000f00 */
[----:B-----5:R-:W-:Y:S11]  /*1c880*/  HMMA.16816.F32.BF16 R12, R20, R10, R12 ;  /* 0x0000000a140c723c */ /* 0x020ff6000004180c */
[----:B------:R-:W-:Y:S11]  /*1c890*/  @!UPT UIADD3 URZ, URZ, URZ, URZ ;  /* 0x0000003f3f3ff290 */ /* 0x000ff6000fffe03f */
[----:B------:R-:W-:Y:S02]  /*1c8a0*/  @!UPT UIADD3 URZ, URZ, URZ, URZ ;  /* 0x0000003f3f3ff290 */ /* 0x000fe4000fffe03f */
[----:B------:R-:W-:Y:S01]  /*1c8b0*/  IMAD.MOV.U32 R11, RZ, RZ, R12 ;  /* 0x000000ffff0b7224 */ /* 0x000fe200078e000c */
[----:B------:R-:W-:Y:S01]  /*1c8c0*/  MOV R10, R13 ;  /* 0x0000000d000a7202 */ /* 0x000fe20000000f00 */
[----:B------:R-:W-:Y:S01]  /*1c8d0*/  IMAD.MOV.U32 R8, RZ, RZ, R15 ;  /* 0x000000ffff087224 */ /* 0x000fe200078e000f */
[----:B------:R-:W-:-:S03]  /*1c8e0*/  MOV R9, R14 ;  /* 0x0000000e00097202 */ /* 0x000fc60000000f00 */
[----:B------:R-:W-:Y:S04]  /*1c8f0*/  STL.64 [R1+0x3140], R10 ;  /* 0x0031400a01007387 */ /* 0x000fe80000100a00 */
[----:B------:R0:W-:Y:S04]  /*1c900*/  STL.64 [R1+0x3138], R8 ;  /* 0x0031380801007387 */ /* 0x0001e80000100a00 */
[----:B0-----:R-:W2:Y:S04]  /*1c910*/  LDL.LU R8, [R1+0x130] ;  /* 0x0001300001087983 */ /* 0x001ea80000300800 */
[----:B------:R-:W2:Y:S04]  /*1c920*/  LDL.LU R9, [R1+0x134] ;  /* 0x0001340001097983 */ /* 0x000ea80000300800 */
[----:B------:R-:W4:Y:S01]  /*1c930*/  LDL.LU R10, [R1+0x138] ;  /* 0x00013800010a7983 */ /* 0x000f220000300800 */
[----:B---3--:R-:W-:Y:S01]  /*1c940*/  HMMA.16816.F32.BF16 R4, R20, R18, R4 ;  /* 0x000000121404723c */ /* 0x008fe20000041804 */
[----:B------:R-:W-:Y:S01]  /*1c950*/  MOV R11, R24 ;  /* 0x00000018000b7202 */ /* 0x000fe20000000f00 */
[----:B------:R-:W-:Y:S01]  /*1c960*/  IMAD.MOV.U32 R13, RZ, RZ, R18 ;  /* 0x000000ffff0d7224 */ /* 0x000fe200078e0012 */
[----:B------:R-:W-:Y:S11]  /*1c970*/  MOV R12, R19 ;  /* 0x00000013000c7202 */ /* 0x000ff60000000f00 */
[----:B------:R-:W-:Y:S10]  /*1c980*/  @!UPT UIADD3 URZ, URZ, URZ, URZ ;  /* 0x0000003f3f3ff290 */ /* 0x000ff4000fffe03f */
[----:B------:R-:W-:Y:S01]  /*1c990*/  IMAD.MOV.U32 R15, RZ, RZ, R6 ;  /* 0x000000ffff0f7224 */ /* 0x000fe200078e0006 */
[----:B------:R-:W-:Y:S01]  /*1c9a0*/  MOV R3, R7 ;  /* 0x0000000700037202 */ /* 0x000fe20000000f00 */
[----:B----4-:R-:W-:Y:S04]  /*1c9b0*/  STL.64 [R1+0x3168], R10 ;  /* 0x0031680a01007387 */ /* 0x010fe80000100a00 */
[----:B--2---:R0:W-:Y:S04]  /*1c9c0*/  STL.64 [R1+0x3160], R8 ;  /* 0x0031600801007387 */ /* 0x0041e80000100a00 */
[----:B0-----:R-:W2:Y:S04]  /*1c9d0*/  LDL.LU R8, [R1+0xc0] ;  /* 0x0000c00001087983 */ /* 0x001ea80000300800 */
[----:B------:R-:W2:Y:S04]  /*1c9e0*/  LDL.LU R9, [R1+0xc4] ;  /* 0x0000c40001097983 */ /* 0x000ea80000300800 */
[----:B------:R-:W2:Y:S04]  /*1c9f0*/  LDL.LU R10, [R1+0xc8] ;  /* 0x0000c800010a7983 */ /* 0x000ea80000300800 */
[----:B------:R-:W3:Y:S04]  /*1ca00*/  LDL.LU.64 R18, [R1+0x3190] ;  /* 0x0031900001127983 */ /* 0x000ee80000300a00 */
[----:B------:R-:W3:Y:S04]  /*1ca10*/  LDL.LU.64 R16, [R1+0x3188] ;  /* 0x0031880001107983 */ /* 0x000ee80000300a00 */
[----:B------:R0:W-:Y:S04]  /*1ca20*/  STL [R1+0x160], R4 ;  /* 0x0001600401007387 */ /* 0x0001e80000100800 */
[----:B------:R-:W3:Y:S01]  /*1ca30*/  LDL.LU.64 R6, [R1+0x3180] ;  /* 0x0031800001067983 */ /* 0x000ee20000300a00 */
[----:B------:R-:W-:-:S02]  /*1ca40*/  MOV R14, R5 ;  /* 0x00000005000e7202 */ /* 0x000fc40000000f00 */
[----:B------:R-:W-:Y:S01]  /*1ca50*/  MOV R11, R29 ;  /* 0x0000001d000b7202 */ /* 0x000fe20000000f00 */
[----:B---3--:R-:W-:Y:S01]  /*1ca60*/  HMMA.16816.F32.BF16 R16, R20, R6, R16 ;  /* 0x000000061410723c */ /* 0x008fe20000041810 */
[----:B------:R-:W-:Y:S01]  /*1ca70*/  MOV R24, R6 ;  /* 0x0000000600187202 */ /* 0x000fe20000000f00 */
[----:B------:R-:W-:Y:S02]  /*1ca80*/  IMAD.MOV.U32 R2, RZ, RZ, R7 ;  /* 0x000000ffff027224 */ /* 0x000fe400078e0007 */
[----:B------:R-:W2:Y:S04]  /*1ca90*/  LDL.LU.64 R6, [R1+0x3178] ;  /* 0x0031780001067983 */ /* 0x000ea80000300a00 */
[----:B0-----:R-:W2:Y:S01]  /*1caa0*/  LDL.LU.64 R4, [R1+0x3170] ;  /* 0x0031700001047983 */ /* 0x001ea20000300a00 */
[----:B------:R-:W-:Y:S11]  /*1cab0*/  MOV R23, R25 ;  /* 0x0000001900177202 */ /* 0x000ff60000000f00 */
[----:B------:R-:W-:Y:S03]  /*1cac0*/  @!UPT UIADD3 URZ, URZ, URZ, URZ ;  /* 0x0000003f3f3ff290 */ /* 0x000fe6000fffe03f */
[----:B------:R0:W-:Y:S02]  /*1cad0*/  STL.64 [R1+0x3070], R18 ;  /* 0x0030701201007387 */ /* 0x0001e40000100a00 */
[----:B0-----:R-:W-:Y:S02]  /*1cae0*/  IMAD.MOV.U32 R18, RZ, RZ, R24 ;  /* 0x000000ffff127224 */ /* 0x001fe400078e0018 */
[----:B------:R-:W-:Y:S01]  /*1caf0*/  STL.64 [R1+0x3068], R16 ;  /* 0x0030681001007387 */ /* 0x000fe20000100a00 */
[----:B------:R-:W-:Y:S01]  /*1cb00*/  MOV R22, R28 ;  /* 0x0000001c00167202 */ /* 0x000fe20000000f00 */
[C---:B--2---:R-:W-:Y:S02]  /*1cb10*/  HMMA.16816.F32.BF16 R24, R4.reuse, R26, R8 ;  /* 0x0000001a0418723c */ /* 0x044fe40000041808 */
[----:B------:R-:W2:Y:S04]  /*1cb20*/  LDL.LU.64 R10, [R1+0x3168] ;  /* 0x00316800010a7983 */ /* 0x000ea80000300a00 */
[----:B------:R-:W2:Y:S11]  /*1cb30*/  LDL.LU.64 R8, [R1+0x3160] ;  /* 0x0031600001087983 */ /* 0x000eb60000300a00 */
[----:B------:R-:W-:Y:S06]  /*1cb40*/  @!UPT UIADD3 URZ, URZ, URZ, URZ ;  /* 0x0000003f3f3ff290 */ /* 0x000fec000fffe03f */
[----:B------:R0:W-:Y:S01]  /*1cb50*/  STL.64 [R1+0xe0], R24 ;  /* 0x0000e01801007387 */ /* 0x0001e20000100a00 */
[----:B------:R-:W-:Y:S01]  /*1cb60*/  MOV R29, R26 ;  /* 0x0000001a001d7202 */ /* 0x000fe20000000f00 */
[----:B------:R-:W-:Y:S02]  /*1cb70*/  IMAD.MOV.U32 R28, RZ, RZ, R27 ;  /* 0x000000ffff1c7224 */ /* 0x000fe400078e001b */
[----:B------:R-:W3:Y:S04]  /*1cb80*/  LDL.LU.64 R26, [R1+0x3158] ;  /* 0x00315800011a7983 */ /* 0x000ee80000300a00 */
[----:B0-----:R-:W3:Y:S01]  /*1cb90*/  LDL.LU.64 R24, [R1+0x3150] ;  /* 0x0031500001187983 */ /* 0x001ee20000300a00 */
[----:B------:R-:W-:Y:S01]  /*1cba0*/  MOV R19, R2 ;  /* 0x0000000200137202 */ /* 0x000fe20000000f00 */
[----:B---3--:R-:W-:Y:S07]  /*1cbb0*/  HMMA.16816.F32.BF16 R20, R4, R22, R24 ;  /* 0x000000160414723c */ /* 0x008fee0000041818 */
[----:B------:R-:W-:Y:S11]  /*1cbc0*/  MOV R26, R13 ;  /* 0x0000000d001a7202 */ /* 0x000ff60000000f00 */
[----:B------:R-:W-:Y:S05]  /*1cbd0*/  @!UPT UIADD3 URZ, URZ, URZ, URZ ;  /* 0x0000003f3f3ff290 */ /* 0x000fea000fffe03f */
[----:B------:R-:W-:Y:S04]  /*1cbe0*/  STL.64 [R1+0xd0], R20 ;  /* 0x0000d01401007387 */ /* 0x000fe80000100a00 */
[----:B------:R-:W-:Y:S04]  /*1cbf0*/  STL [R1+0xd8], R22 ;  /* 0x0000d81601007387 */ /* 0x000fe80000100800 */
[----:B------:R-:W3:Y:S01]  /*1cc00*/  LDL.LU R13, [R1+0x3148] ;  /* 0x00314800010d7983 */ /* 0x000ee20000300800 */
[----:B------:R-:W-:-:S03]  /*1cc10*/  MOV R2, R23 ;  /* 0x0000001700027202 */ /* 0x000fc60000000f00 */
[----:B------:R-:W0:Y:S01]  /*1cc20*/  LDSM.16.MT88.4 R20, [R0+0x15800] ;  /* 0x015800000014783b */ /* 0x000e220000004200 */
[----:B------:R-:W-:-:S07]  /*1cc30*/  IMAD.MOV.U32 R27, RZ, RZ, R12 ;  /* 0x000000ffff1b7224 */ /* 0x000fce00078e000c */
[C---:B--2---:R-:W-:Y:S01]  /*1cc40*/  HMMA.16816.F32.BF16 R24, R4.reuse, R26, R8 ;  /* 0x0000001a0418723c */ /* 0x044fe20000041808 */
[----:B0-----:R-:W-:Y:S04]  /*1cc50*/  STL.64 [R1+0x3028], R22 ;  /* 0x0030281601007387 */ /* 0x001fe80000100a00 */
[----:B------:R0:W-:Y:S04]  /*1cc60*/  STL.64 [R1+0x3020], R20 ;  /* 0x0030201401007387 */ /* 0x0001e80000100a00 */
[----:B0-----:R-:W2:Y:S04]  /*1cc70*/  LDL.LU R20, [R1+0x120] ;  /* 0x0001200001147983 */ /* 0x001ea80000300800 */
[----:B------:R-:W2:Y:S04]  /*1cc80*/  LDL.LU R21, [R1+0x124] ;  /* 0x0001240001157983 */ /* 0x000ea80000300800 */
[----:B------:R-:W2:Y:S04]  /*1cc90*/  LDL.LU R22, [R1+0x128] ;  /* 0x0001280001167983 */ /* 0x000ea80000300800 */
[----:B------:R-:W2:Y:S04]  /*1cca0*/  LDL.LU R23, [R1+0x12c] ;  /* 0x00012c0001177983 */ /* 0x000ea80000300800 */
[----:B------:R-:W-:Y:S04]  /*1ccb0*/  STL [R1+0x2fd0], R0 ;  /* 0x002fd00001007387 */ /* 0x000fe80000100800 */
[----:B------:R-:W4:Y:S04]  /*1ccc0*/  LDL.LU.64 R10, [R1+0x3140] ;  /* 0x00314000010a7983 */ /* 0x000f280000300a00 */
[----:B------:R-:W5:Y:S04]  /*1ccd0*/  LDL.LU.64 R8, [R1+0x3138] ;  /* 0x0031380001087983 */ /* 0x000f680000300a00 */
[----:B------:R-:W-:Y:S04]  /*1cce0*/  STL.64 [R1+0xc0], R24 ;  /* 0x0000c01801007387 */ /* 0x000fe80000100a00 */
[----:B------:R-:W-:Y:S04]  /*1ccf0*/  STL.64 [R1+0xc8], R26 ;  /* 0x0000c81a01007387 */ /* 0x000fe80000100a00 */
[----:B---3--:R-:W0:Y:S04]  /*1cd00*/  LDSM.16.MT88.4 R24, [R13+0x15800] ;  /* 0x015800000d18783b */ /* 0x008e280000004200 */
[----:B0-----:R-:W-:Y:S04]  /*1cd10*/  STL.64 [R1+0x2fe0], R26 ;  /* 0x002fe01a01007387 */ /* 0x001fe80000100a00 */
[----:B------:R0:W-:Y:S04]  /*1cd20*/  STL.64 [R1+0x2fd8], R24 ;  /* 0x002fd81801007387 */ /* 0x0001e80000100a00 */
[----:B0-----:R-:W3:Y:S04]  /*1cd30*/  LDL.LU.64 R24, [R1+0xa0] ;  /* 0x0000a00001187983 */ /* 0x001ee80000300a00 */
[----:B------:R-:W2:Y:S04]  /*1cd40*/  LDL.LU.64 R26, [R1+0xa8] ;  /* 0x0000a800011a7983 */ /* 0x000ea80000300a00 */
[----:B--2---:R-:W-:Y:S04]  /*1cd50*/  STL [R1+0x2ffc], R26 ;  /* 0x002ffc1a01007387 */ /* 0x004fe80000100800 */
[----:B------:R-:W-:Y:S04]  /*1cd60*/  STL [R1+0x2ff8], R27 ;  /* 0x002ff81b01007387 */ /* 0x000fe80000100800 */
[----:B---3--:R-:W-:Y:S04]  /*1cd70*/  STL.64 [R1+0x3108], R24 ;  /* 0x0031081801007387 */ /* 0x008fe80000100a00 */
[----:B------:R-:W2:Y:S01]  /*1cd80*/  LDL.LU.64 R12, [R1+0x40] ;  /* 0x00004000010c7983 */ /* 0x000ea20000300a00 */
[----:B------:R-:W-:Y:S03]  /*1cd90*/  HMMA.16816.F32.BF16 R20, R4, R18, R20 ;  /* 0x000000120414723c */ /* 0x000fe60000041814 */
[----:B--2---:R-:W-:Y:S04]  /*1cda0*/  STL.64 [R1+0x3110], R12 ;  /* 0x0031100c01007387 */ /* 0x004fe80000100a00 */
[----:B------:R-:W2:Y:S04]  /*1cdb0*/  LDL.LU R4, [R1+0x50] ;  /* 0x0000500001047983 */ /* 0x000ea80000300800 */
[----:B------:R-:W2:Y:S01]  /*1cdc0*/  LDL.LU R5, [R1+0x54] ;  /* 0x0000540001057983 */ /* 0x000ea20000300800 */
[----:B------:R-:W-:Y:S01]  /*1cdd0*/  MOV R18, R15 ;  /* 0x0000000f00127202 */ /* 0x000fe20000000f00 */
[----:B------:R-:W-:Y:S01]  /*1cde0*/  IMAD.MOV.U32 R19, RZ, RZ, R3 ;  /* 0x000000ffff137224 */ /* 0x000fe200078e0003 */
[----:B------:R-:W-:Y:S01]  /*1cdf0*/  MOV R17, R14 ;  /* 0x0000000e00117202 */ /* 0x000fe20000000f00 */
[----:B--2---:R-:W-:Y:S04]  /*1ce00*/  STL.64 [R1+0x3118], R4 ;  /* 0x0031180401007387 */ /* 0x004fe80000100a00 */
[----:B------:R-:W2:Y:S04]  /*1ce10*/  LDL.LU R16, [R1+0x160] ;  /* 0x0001600001107983 */ /* 0x000ea80000300800 */
[----:B------:R-:W3:Y:S04]  /*1ce20*/  LDL.LU R14, [R1+0x3130] ;  /* 0x00313000010e7983 */ /* 0x000ee80000300800 */
[----:B------:R-:W3:Y:S04]  /*1ce30*/  LDL.LU R15, [R1+0x312c] ;  /* 0x00312c00010f7983 */ /* 0x000ee80000300800 */
[----:B------:R-:W3:Y:S04]  /*1ce40*/  LDL.LU R3, [R1+0x3128] ;  /* 0x0031280001037983 */ /* 0x000ee80000300800 */
[----:B------:R5:W-:Y:S02]  /*1ce50*/  STL.64 [R1+0x3080], R18 ;  /* 0x0030801201007387 */ /* 0x000be40000100a00 */
[----:B-----5:R-:W-:Y:S01]  /*1ce60*/  IMAD.MOV.U32 R18, RZ, RZ, R9 ;  /* 0x000000ffff127224 */ /* 0x020fe200078e0009 */
[----:B------:R-:W-:Y:S01]  /*1ce70*/  MOV R19, R8 ;  /* 0x0000000800137202 */ /* 0x000fe20000000f00 */
[----:B--2---:R4:W-:Y:S04]  /*1ce80*/  STL.64 [R1+0x3078], R16 ;  /* 0x0030781001007387 */ /* 0x0049e80000100a00 */
[----:B------:R-:W2:Y:S04]  /*1ce90*/  LDL.LU R8, [R1] ;  /* 0x0000000001087983 */ /* 0x000ea80000300800 */
[----:B------:R-:W2:Y:S01]  /*1cea0*/  LDL.LU R9, [R1+0x4] ;  /* 0x0000040001097983 */ /* 0x000ea20000300800 */
[----:B----4-:R-:W-:-:S02]  /*1ceb0*/  MOV R16, R11 ;  /* 0x0000000b00107202 */ /* 0x010fc40000000f00 */
[----:B------:R-:W-:Y:S02]  /*1cec0*/  MOV R17, R10 ;  /* 0x0000000a00117202 */ /* 0x000fe40000000f00 */
[----:B------:R-:W2:Y:S04]  /*1ced0*/  LDL.LU R10, [R1+0x8] ;  /* 0x00000800010a7983 */ /* 0x000ea80000300800 */
[----:B------:R-:W2:Y:S04]  /*1cee0*/  LDL.LU R11, [R1+0xc] ;  /* 0x00000c00010b7983 */ /* 0x000ea80000300800 */
[----:B------:R-:W-:Y:S04]  /*1cef0*/  STL.64 [R1+0x3090], R18 ;  /* 0x0030901201007387 */ /* 0x000fe80000100a00 */
[----:B------:R0:W-:Y:S04]  /*1cf00*/  STL.64 [R1+0x3088], R16 ;  /* 0x0030881001007387 */ /* 0x0001e80000100a00 */
[----:B0-----:R-:W4:Y:S04]  /*1cf10*/  LDL.LU R16, [R1+0x180] ;  /* 0x0001800001107983 */ /* 0x001f280000300800 */
[----:B------:R-:W4:Y:S01]  /*1cf20*/  LDL.LU R17, [R1+0x184] ;  /* 0x0001840001117983 */ /* 0x000f220000300800 */
[----:B---3--:R-:W-:Y:S01]  /*1cf30*/  MOV R18, R15 ;  /* 0x0000000f00127202 */ /* 0x008fe20000000f00 */
[----:B------:R-:W-:-:S05]  /*1cf40*/  IMAD.MOV.U32 R19, RZ, RZ, R14 ;  /* 0x000000ffff137224 */ /* 0x000fca00078e000e */
[----:B------:R-:W-:Y:S04]  /*1cf50*/  STL.64 [R1+0x30c0], R18 ;  /* 0x0030c01201007387 */ /* 0x000fe80000100a00 */
[----:B----4-:R0:W-:Y:S04]  /*1cf60*/  STL.64 [R1+0x30b8], R16 ;  /* 0x0030b81001007387 */ /* 0x0101e80000100a00 */
[----:B0-----:R-:W3:Y:S04]  /*1cf70*/  LDL.LU R16, [R1+0x1a0] ;  /* 0x0001a00001107983 */ /* 0x001ee80000300800 */
[----:B------:R-:W3:Y:S04]  /*1cf80*/  LDL.LU R17, [R1+0x1a4] ;  /* 0x0001a40001117983 */ /* 0x000ee80000300800 */
[----:B------:R-:W4:Y:S01]  /*1cf90*/  LDL.LU R18, [R1+0x1a8] ;  /* 0x0001a80001127983 */ /* 0x000f220000300800 */
[----:B------:R-:W-:-:S03]  /*1cfa0*/  MOV R19, R3 ;  /* 0x0000000300137202 */ /* 0x000fc60000000f00 */
        /* <DEDUP_REMOVED lines=21> */
[----:B0-----:R-:W3:Y:S04]  /*1d100*/  LDL.LU R16, [R1+0xf0] ;  /* 0x0000f00001107983 */ /* 0x001ee80000300800 */
[----:B------:R-:W3:Y:S04]  /*1d110*/  LDL.LU R17, [R1+0xf4] ;  /* 0x0000f40001117983 */ /* 0x000ee80000300800 */
[----:B------:R-:W4:Y:S01]  /*1d120*/  LDL.LU R18, [R1+0xf8] ;  /* 0x0000f80001127983 */ /* 0x000f220000300800 */
[----:B-----5:R-:W-:-:S03]  /*1d130*/  MOV R19, R3 ;  /* 0x0000000300137202 */ /* 0x020fc60000000f00 */
[----:B------:R-:W5:Y:S04]  /*1d140*/  LDL.LU R3, [R1+0x3120] ;  /* 0x0031200001037983 */ /* 0x000f680000300800 */
[----:B----4-:R-:W-:Y:S04]  /*1d150*/  STL.64 [R1+0x3100], R18 ;  /* 0x0031001201007387 */ /* 0x010fe80000100a00 */
[----:B---3--:R0:W-:Y:S04]  /*1d160*/  STL.64 [R1+0x30f8], R16 ;  /* 0x0030f81001007387 */ /* 0x0081e80000100a00 */
[----:B0-----:R-:W3:Y:S04]  /*1d170*/  LDL.LU R16, [R1+0x20] ;  /* 0x0000200001107983 */ /* 0x001ee80000300800 */
[----:B------:R-:W3:Y:S04]  /*1d180*/  LDL.LU R17, [R1+0x24] ;  /* 0x0000240001117983 */ /* 0x000ee80000300800 */
[----:B------:R-:W3:Y:S04]  /*1d190*/  LDL.LU R18, [R1+0x28] ;  /* 0x0000280001127983 */ /* 0x000ee80000300800 */
[----:B------:R-:W3:Y:S04]  /*1d1a0*/  LDL.LU R19, [R1+0x2c] ;  /* 0x00002c0001137983 */ /* 0x000ee80000300800 */
[----:B------:R-:W-:Y:S04]  /*1d1b0*/  STL.64 [R1+0x3038], R22 ;  /* 0x0030381601007387 */ /* 0x000fe80000100a00 */
[----:B------:R0:W-:Y:S04]  /*1d1c0*/  STL.64 [R1+0x3030], R20 ;  /* 0x0030301401007387 */ /* 0x0001e80000100a00 */
[----:B0-----:R-:W4:Y:S04]  /*1d1d0*/  LDL.LU R20, [R1+0xd0] ;  /* 0x0000d00001147983 */ /* 0x001f280000300800 */
[----:B------:R-:W4:Y:S04]  /*1d1e0*/  LDL.LU R21, [R1+0xd4] ;  /* 0x0000d40001157983 */ /* 0x000f280000300800 */
[----:B------:R-:W2:Y:S01]  /*1d1f0*/  LDL.LU R22, [R1+0xd8] ;  /* 0x0000d80001167983 */ /* 0x000ea20000300800 */
[----:B------:R-:W-:-:S05]  /*1d200*/  IMAD.MOV.U32 R23, RZ, RZ, R2 ;  /* 0x000000ffff177224 */ /* 0x000fca00078e0002 */
[----:B--2---:R-:W-:Y:S04]  /*1d210*/  STL.64 [R1+0x3048], R22 ;  /* 0x0030481601007387 */ /* 0x004fe80000100a00 */
[----:B----4-:R0:W-:Y:S04]  /*1d220*/  STL.64 [R1+0x3040], R20 ;  /* 0x0030401401007387 */ /* 0x0101e80000100a00 */
[----:B0-----:R-:W2:Y:S01]  /*1d230*/  LDL.LU R20, [R1+0x60] ;  /* 0x0000600001147983 */ /* 0x001ea20000300800 */
[----:B-----5:R-:W-:-:S07]  /*1d240*/  MOV R21, R3 ;  /* 0x0000000300157202 */ /* 0x020fce0000000f00 */
[C---:B--2---:R-:W-:Y:S11]  /*1d250*/  HMMA.16816.F32.BF16 R4, R8.reuse, R20, R4 ;  /* 0x000000140804723c */ /* 0x044ff60000041804 */
[----:B------:R-:W-:Y:S11]  /*1d260*/  @!UPT UIADD3 URZ, URZ, URZ, URZ ;  /* 0x0000003f3f3ff290 */ /* 0x000ff6000fffe03f */
[----:B------:R-:W-:Y:S01]  /*1d270*/  @!UPT UIADD3 URZ, URZ, URZ, URZ ;  /* 0x0000003f3f3ff290 */ /* 0x000fe2000fffe03f */
[----:B------:R0:W-:Y:S04]  /*1d280*/  STL.64 [R1+0x80], R4 ;  /* 0x0000800401007387 */ /* 0x0001e80000100a00 */
[----:B------:R-:W-:Y:S04]  /*1d290*/  STL.64 [R1+0x88], R6 ;  /* 0x0000880601007387 */ /* 0x000fe80000100a00 */
[----:B0-----:R-:W2:Y:S02]  /*1d2a0*/  LDL.LU.64 R4, [R1+0x3118] ;  /* 0x0031180001047983 */ /* 0x001ea40000300a00 */
        /* <DEDUP_REMOVED lines=23> */
[----:B------:R0:W-:Y:S01]  /*1d420*/  STL.64 [R1+0x18], R18 ;  /* 0x0000181201007387 */ /* 0x0001e20000100a00 */
[----:B------:R-:W-:Y:S01]  /*1d430*/  MOV R26, R16 ;  /* 0x00000010001a7202 */ /* 0x000fe20000000f00 */
[----:B------:R-:W-:Y:S02]  /*1d440*/  IMAD.MOV.U32 R27, RZ, RZ, R17 ;  /* 0x000000ffff1b7224 */ /* 0x000fe400078e0011 */
[----:B0-----:R-:W2:Y:S04]  /*1d450*/  LDL.LU.64 R18, [R1+0x30e0] ;  /* 0x0030e00001127983 */ /* 0x001ea80000300a00 */
[----:B------:R-:W2:Y:S02]  /*1d460*/  LDL.LU.64 R16, [R1+0x30d8] ;  /* 0x0030d80001107983 */ /* 0x000ea40000300a00 */
[----:B--2---:R-:W-:Y:S11]  /*1d470*/  HMMA.16816.F32.BF16 R16, R8, R4, R16 ;  /* 0x000000040810723c */ /* 0x004ff60000041810 */
[----:B------:R-:W-:Y:S11]  /*1d480*/  @!UPT UIADD3 URZ, URZ, URZ, URZ ;  /* 0x0000003f3f3ff290 */ /* 0x000ff6000fffe03f */
[----:B------:R-:W-:Y:S01]  /*1d490*/  @!UPT UIADD3 URZ, URZ, URZ, URZ ;  /* 0x0000003f3f3ff290 */ /* 0x000fe2000fffe03f */
[----:B------:R-:W-:Y:S01]  /*1d4a0*/  STL.64 [R1], R16 ;  /* 0x0000001001007387 */ /* 0x000fe20000100a00 */
[----:B------:R-:W-:-:S03]  /*1d4b0*/  MOV R0, R19 ;  /* 0x0000001300007202 */ /* 0x000fc60000000f00 */
[----:B------:R0:W-:Y:S04]  /*1d4c0*/  STL [R1+0x8], R18 ;  /* 0x0000081201007387 */ /* 0x0001e80000100800 */
[----:B0-----:R-:W2:Y:S04]  /*1d4d0*/  LDL.LU.64 R18, [R1+0x30d0] ;  /* 0x0030d00001127983 */ /* 0x001ea80000300a00 */
[----:B------:R-:W2:Y:S01]  /*1d4e0*/  LDL.LU.64 R16, [R1+0x30c8] ;  /* 0x0030c80001107983 */ /* 0x000ea20000300a00 */
[----:B------:R-:W-:Y:S01]  /*1d4f0*/  MOV R3, R12 ;  /* 0x0000000c00037202 */ /* 0x000fe20000000f00 */
[----:B------:R-:W-:Y:S01]  /*1d500*/  IMAD.MOV.U32 R2, RZ, RZ, R13 ;  /* 0x000000ffff027224 */ /* 0x000fe200078e000d */
[C---:B--2---:R-:W-:Y:S11]  /*1d510*/  HMMA.16816.F32.BF16 R16, R8.reuse, R12, R16 ;  /* 0x0000000c0810723c */ /* 0x044ff60000041810 */
[----:B------:R-:W-:Y:S11]  /*1d520*/  @!UPT UIADD3 URZ, URZ, URZ, URZ ;  /* 0x0000003f3f3ff290 */ /* 0x000ff6000fffe03f */
[----:B------:R-:W-:Y:S01]  /*1d530*/  @!UPT UIADD3 URZ, URZ, URZ, URZ ;  /* 0x0000003f3f3ff290 */ /* 0x000fe2000fffe03f */
[----:B------:R-:W-:Y:S04]  /*1d540*/  STL.64 [R1+0xb0], R16 ;  /* 0x0000b01001007387 */ /* 0x000fe80000100a00 */
[----:B------:R0:W-:Y:S04]  /*1d550*/  STL.64 [R1+0xb8], R18 ;  /* 0x0000b81201007387 */ /* 0x0001e80000100a00 */
[----:B0-----:R-:W2:Y:S04]  /*1d560*/  LDL.LU.64 R18, [R1+0x30c0] ;  /* 0x0030c00001127983 */ /* 0x001ea80000300a00 */
[----:B------:R-:W2:Y:S04]  /*1d570*/  LDL.LU.64 R16, [R1+0x30b8] ;  /* 0x0030b80001107983 */ /* 0x000ea80000300a00 */
[----:B------:R-:W3:Y:S04]  /*1d580*/  LDL.LU.64 R14, [R1+0x30b0] ;  /* 0x0030b000010e7983 */ /* 0x000ee80000300a00 */
[----:B------:R-:W3:Y:S02]  /*1d590*/  LDL.LU.64 R12, [R1+0x30a8] ;  /* 0x0030a800010c7983 */ /* 0x000ee40000300a00 */
[----:B---3--:R-:W-:Y:S02]  /*1d5a0*/  HMMA.16816.F32.BF16 R8, R8, R24, R12 ;  /* 0x000000180808723c */ /* 0x008fe4000004180c */
[----:B------:R-:W2:Y:S04]  /*1d5b0*/  LDL.LU.64 R14, [R1+0x30a0] ;  /* 0x0030a000010e7983 */ /* 0x000ea80000300a00 */
[----:B------:R-:W2:Y:S11]  /*1d5c0*/  LDL.LU.64 R12, [R1+0x3098] ;  /* 0x00309800010c7983 */ /* 0x000eb60000300a00 */
[----:B------:R-:W-:Y:S06]  /*1d5d0*/  @!UPT UIADD3 URZ, URZ, URZ, URZ ;  /* 0x0000003f3f3ff290 */ /* 0x000fec000fffe03f */
[----:B------:R-:W-:Y:S04]  /*1d5e0*/  STL.64 [R1+0x110], R8 ;  /* 0x0001100801007387 */ /* 0x000fe80000100a00 */
[----:B------:R-:W-:Y:S01]  /*1d5f0*/  STL.64 [R1+0x118], R10 ;  /* 0x0001180a01007387 */ /* 0x000fe20000100a00 */
[----:B--2---:R-:W-:Y:S11]  /*1d600*/  HMMA.16816.F32.BF16 R16, R12, R20, R16 ;  /* 0x000000140c10723c */ /* 0x004ff60000041810 */
[----:B------:R-:W-:Y:S11]  /*1d610*/  @!UPT UIADD3 URZ, URZ, URZ, URZ ;  /* 0x0000003f3f3ff290 */ /* 0x000ff6000fffe03f */
[----:B------:R-:W-:Y:S01]  /*1d620*/  @!UPT UIADD3 URZ, URZ, URZ, URZ ;  /* 0x0000003f3f3ff290 */ /* 0x000fe2000fffe03f */
[----:B------:R-:W-:Y:S04]  /*1d630*/  STL.64 [R1+0x1d0], R16 ;  /* 0x0001d01001007387 */ /* 0x000fe80000100a00 */
[----:B------:R0:W-:Y:S04]  /*1d640*/  STL.64 [R1+0x1d8], R18 ;  /* 0x0001d81201007387 */ /* 0x0001e80000100a00 */
[----:B0-----:R-:W2:Y:S04]  /*1d650*/  LDL.LU.64 R18, [R1+0x3090] ;  /* 0x0030900001127983 */ /* 0x001ea80000300a00 */
[----:B------:R-:W2:Y:S01]  /*1d660*/  LDL.LU.64 R16, [R1+0x3088] ;  /* 0x0030880001107983 */ /* 0x000ea20000300a00 */
[----:B------:R-:W-:-:S02]  /*1d670*/  MOV R8, R3 ;  /* 0x0000000300087202 */ /* 0x000fc40000000f00 */
[----:B------:R-:W-:Y:S01]  /*1d680*/  MOV R9, R2 ;  /* 0x0000000200097202 */ /* 0x000fe20000000f00 */
[C---:B--2---:R-:W-:Y:S11]  /*1d690*/  HMMA.16816.F32.BF16 R16, R12.reuse, R4, R16 ;  /* 0x000000040c10723c */ /* 0x044ff60000041810 */
[----:B------:R-:W-:Y:S11]  /*1d6a0*/  @!UPT UIADD3 URZ, URZ, URZ, URZ ;  /* 0x0000003f3f3ff290 */ /* 0x000ff6000fffe03f */
[----:B------:R-:W-:Y:S01]  /*1d6b0*/  @!UPT UIADD3 URZ, URZ, URZ, URZ ;  /* 0x0000003f3f3ff290 */ /* 0x000fe2000fffe03f */
[----:B------:R0:W-:Y:S01]  /*1d6c0*/  STL.64 [R1+0x1c0], R16 ;  /* 0x0001c01001007387 */ /* 0x0001e20000100a00 */
[----:B------:R-:W-:Y:S01]  /*1d6d0*/  IMAD.MOV.U32 R3, RZ, RZ, R18 ;  /* 0x000000ffff037224 */ /* 0x000fe200078e0012 */
[----:B------:R-:W-:Y:S02]  /*1d6e0*/  MOV R2, R19 ;  /* 0x0000001300027202 */ /* 0x000fe40000000f00 */
[----:B------:R-:W2:Y:S04]  /*1d6f0*/  LDL.LU.64 R18, [R1+0x3080] ;  /* 0x0030800001127983 */ /* 0x000ea80000300a00 */
[----:B0-----:R-:W2:Y:S04]  /*1d700*/  LDL.LU.64 R16, [R1+0x3078] ;  /* 0x0030780001107983 */ /* 0x001ea80000300a00 */
[----:B------:R0:W-:Y:S04]  /*1d710*/  STL.64 [R1+0x3050], R4 ;  /* 0x0030500401007387 */ /* 0x0001e80000100a00 */
[----:B0-----:R-:W3:Y:S04]  /*1d720*/  LDL.LU R4, [R1+0xe0] ;  /* 0x0000e00001047983 */ /* 0x001ee80000300800 */
[----:B------:R-:W3:Y:S01]  /*1d730*/  LDL.LU R5, [R1+0xe4] ;  /* 0x0000e40001057983 */ /* 0x000ee20000300800 */
        /* <DEDUP_REMOVED lines=9> */
[----:B--2---:R-:W-:Y:S01]  /*1d7d0*/  HMMA.16816.F32.BF16 R12, R12, R24, R16 ;  /* 0x000000180c0c723c */ /* 0x004fe20000041810 */
[----:B------:R-:W3:Y:S04]  /*1d7e0*/  LDL.LU.64 R18, [R1+0x3060] ;  /* 0x0030600001127983 */ /* 0x000ee80000300a00 */
[----:B------:R-:W3:Y:S11]  /*1d7f0*/  LDL.LU.64 R16, [R1+0x3058] ;  /* 0x0030580001107983 */ /* 0x000ef60000300a00 */
[----:B------:R-:W-:Y:S07]  /*1d800*/  @!UPT UIADD3 URZ, URZ, URZ, URZ ;  /* 0x0000003f3f3ff290 */ /* 0x000fee000fffe03f */
[----:B------:R-:W-:Y:S04]  /*1d810*/  STL.64 [R1+0x1a0], R12 ;  /* 0x0001a00c01007387 */ /* 0x000fe80000100a00 */
[----:B------:R0:W-:Y:S04]  /*1d820*/  STL.64 [R1+0x1a8], R14 ;  /* 0x0001a80e01007387 */ /* 0x0001e80000100a00 */
[----:B0-----:R-:W2:Y:S01]  /*1d830*/  LDL R15, [R1+0x1060] ;  /* 0x00106000010f7983 */ /* 0x001ea20000100800 */
[C---:B---3--:R-:W-:Y:S03]  /*1d840*/  HMMA.16816.F32.BF16 R20, R16.reuse, R20, R4 ;  /* 0x000000141014723c */ /* 0x048fe60000041804 */
[----:B------:R-:W3:Y:S11]  /*1d850*/  LDL.LU.64 R4, [R1+0x3050] ;  /* 0x0030500001047983 */ /* 0x000ef60000300a00 */
[----:B------:R-:W-:Y:S09]  /*1d860*/  @!UPT UIADD3 URZ, URZ, URZ, URZ ;  /* 0x0000003f3f3ff290 */ /* 0x000ff2000fffe03f */
[----:B------:R-:W-:Y:S04]  /*1d870*/  STL.64 [R1+0x190], R20 ;  /* 0x0001901401007387 */ /* 0x000fe80000100a00 */
[----:B------:R0:W-:Y:S04]  /*1d880*/  STL.64 [R1+0x198], R22 ;  /* 0x0001981601007387 */ /* 0x0001e80000100a00 */
[----:B0-----:R-:W3:Y:S04]  /*1d890*/  LDL.LU.64 R22, [R1+0x3048] ;  /* 0x0030480001167983 */ /* 0x001ee80000300a00 */
[----:B------:R-:W3:Y:S02]  /*1d8a0*/  LDL.LU.64 R20, [R1+0x3040] ;  /* 0x0030400001147983 */ /* 0x000ee40000300a00 */
[C---:B---3--:R-:W-:Y:S11]  /*1d8b0*/  HMMA.16816.F32.BF16 R4, R16.reuse, R4, R20 ;  /* 0x000000041004723c */ /* 0x048ff60000041814 */
[----:B------:R-:W-:Y:S11]  /*1d8c0*/  @!UPT UIADD3 URZ, URZ, URZ, URZ ;  /* 0x0000003f3f3ff290 */ /* 0x000ff6000fffe03f */
[----:B------:R-:W-:Y:S01]  /*1d8d0*/  @!UPT UIADD3 URZ, URZ, URZ, URZ ;  /* 0x0000003f3f3ff290 */ /* 0x000fe2000fffe03f */
[----:B------:R-:W-:Y:S01]  /*1d8e0*/  STL.64 [R1+0x180], R4 ;  /* 0x0001800401007387 */ /* 0x000fe20000100a00 */
[----:B------:R-:W-:Y:S01]  /*1d8f0*/  IMAD.MOV.U32 R29, RZ, RZ, R6 ;  /* 0x000000ffff1d7224 */ /* 0x000fe200078e0006 */
[----:B------:R-:W-:Y:S02]  /*1d900*/  MOV R28, R7 ;  /* 0x00000007001c7202 */ /* 0x000fe40000000f00 */
[----:B--2---:R-:W0:Y:S04]  /*1d910*/  LDSM.16.MT88.4 R4, [R15+0x15800] ;  /* 0x015800000f04783b */ /* 0x004e280000004200 */
[----:B------:R-:W2:Y:S04]  /*1d920*/  LDL.LU R20, [R1+0xc0] ;  /* 0x0000c00001147983 */ /* 0x000ea80000300800 */
[----:B------:R-:W2:Y:S04]  /*1d930*/  LDL.LU R21, [R1+0xc4] ;  /* 0x0000c40001157983 */ /* 0x000ea80000300800 */
[----:B------:R-:W2:Y:S04]  /*1d940*/  LDL.LU R22, [R1+0xc8] ;  /* 0x0000c80001167983 */ /* 0x000ea80000300800 */
[----:B------:R-:W2:Y:S04]  /*1d950*/  LDL.LU R23, [R1+0xcc] ;  /* 0x0000cc0001177983 */ /* 0x000ea80000300800 */
[----:B------:R1:W-:Y:S04]  /*1d960*/  STL [R1+0x2f88], R29 ;  /* 0x002f881d01007387 */ /* 0x0003e80000100800 */
[----:B-1----:R-:W3:Y:S04]  /*1d970*/  LDL R29, [R1+0x105c] ;  /* 0x00105c00011d7983 */ /* 0x002ee80000100800 */
[----:B------:R1:W-:Y:S04]  /*1d980*/  STL [R1+0x2fc0], R15 ;  /* 0x002fc00f01007387 */ /* 0x0003e80000100800 */
[----:B------:R-:W4:Y:S04]  /*1d990*/  LDL R14, [R1+0x68] ;  /* 0x00006800010e7983 */ /* 0x000f280000100800 */
[----:B-1----:R-:W4:Y:S04]  /*1d9a0*/  LDL R15, [R1+0x6c] ;  /* 0x00006c00010f7983 */ /* 0x002f280000100800 */
[----:B0-----:R-:W-:Y:S04]  /*1d9b0*/  STL.64 [R1+0x2f98], R6 ;  /* 0x002f980601007387 */ /* 0x001fe80000100a00 */
[----:B------:R0:W-:Y:S04]  /*1d9c0*/  STL.64 [R1+0x2f90], R4 ;  /* 0x002f900401007387 */ /* 0x0001e80000100a00 */
[----:B0-----:R-:W5:Y:S04]  /*1d9d0*/  LDL.LU R4, [R1+0x20] ;  /* 0x0000200001047983 */ /* 0x001f680000300800 */
[----:B------:R-:W5:Y:S04]  /*1d9e0*/  LDL.LU R5, [R1+0x24] ;  /* 0x0000240001057983 */ /* 0x000f680000300800 */
[----:B------:R-:W2:Y:S04]  /*1d9f0*/  LDL.LU R6, [R1+0x28] ;  /* 0x0000280001067983 */ /* 0x000ea80000300800 */
[----:B------:R-:W2:Y:S04]  /*1da00*/  LDL.LU R7, [R1+0x2c] ;  /* 0x00002c0001077983 */ /* 0x000ea80000300800 */
[----:B--2---:R-:W-:Y:S04]  /*1da10*/  STL.64 [R1+0x2ff0], R6 ;  /* 0x002ff00601007387 */ /* 0x004fe80000100a00 */
[----:B-----5:R0:W-:Y:S04]  /*1da20*/  STL.64 [R1+0x2fe8], R4 ;  /* 0x002fe80401007387 */ /* 0x0201e80000100a00 */
[----:B0-----:R-:W2:Y:S04]  /*1da30*/  LDL.LU R4, [R1+0x30] ;  /* 0x0000300001047983 */ /* 0x001ea80000300800 */
[----:B------:R-:W2:Y:S04]  /*1da40*/  LDL.LU R5, [R1+0x34] ;  /* 0x0000340001057983 */ /* 0x000ea80000300800 */
[----:B------:R-:W5:Y:S04]  /*1da50*/  LDL.LU R6, [R1+0x38] ;  /* 0x0000380001067983 */ /* 0x000f680000300800 */
[----:B------:R-:W5:Y:S04]  /*1da60*/  LDL.LU R7, [R1+0x3c] ;  /* 0x00003c0001077983 */ /* 0x000f680000300800 */
[----:B-----5:R-:W-:Y:S04]  /*1da70*/  STL.64 [R1+0x3008], R6 ;  /* 0x0030080601007387 */ /* 0x020fe80000100a00 */
[----:B--2---:R0:W-:Y:S04]  /*1da80*/  STL.64 [R1+0x3000], R4 ;  /* 0x0030000401007387 */ /* 0x0041e80000100a00 */
[----:B0-----:R-:W2:Y:S04]  /*1da90*/  LDL.LU R4, [R1+0x70] ;  /* 0x0000700001047983 */ /* 0x001ea80000300800 */
[----:B------:R-:W2:Y:S04]  /*1daa0*/  LDL.LU R5, [R1+0x74] ;  /* 0x0000740001057983 */ /* 0x000ea80000300800 */
[----:B------:R-:W5:Y:S04]  /*1dab0*/  LDL.LU R6, [R1+0x78] ;  /* 0x0000780001067983 */ /* 0x000f680000300800 */
[----:B------:R-:W5:Y:S01]  /*1dac0*/  LDL.LU R7, [R1+0x7c] ;  /* 0x00007c0001077983 */ /* 0x000f620000300800 */
[C---:B------:R-:W-:Y:S03]  /*1dad0*/  HMMA.16816.F32.BF16 R8, R16.reuse, R8, R20 ;  /* 0x000000081008723c */ /* 0x040fe60000041814 */
[----:B-----5:R-:W-:Y:S04]  /*1dae0*/  STL.64 [R1+0x3018], R6 ;  /* 0x0030180601007387 */ /* 0x020fe80000100a00 */
[----:B--2---:R0:W-:Y:S04]  /*1daf0*/  STL.64 [R1+0x3010], R4 ;  /* 0x0030100401007387 */ /* 0x0041e80000100a00 */
[----:B0-----:R-:W4:Y:S04]  /*1db00*/  LDL.LU R4, [R1+0x80] ;  /* 0x0000800001047983 */ /* 0x001f280000300800 */
[----:B------:R-:W4:Y:S04]  /*1db10*/  LDL.LU R5, [R1+0x84] ;  /* 0x0000840001057983 */ /* 0x000f280000300800 */
[----:B------:R-:W4:Y:S04]  /*1db20*/  LDL.LU R6, [R1+0x88] ;  /* 0x0000880001067983 */ /* 0x000f280000300800 */
[----:B------:R-:W4:Y:S04]  /*1db30*/  LDL.LU R7, [R1+0x8c] ;  /* 0x00008c0001077983 */ /* 0x000f280000300800 */
[----:B------:R-:W2:Y:S04]  /*1db40*/  LDL.LU.64 R22, [R1+0x3038] ;  /* 0x0030380001167983 */ /* 0x000ea80000300a00 */
[----:B------:R-:W2:Y:S04]  /*1db50*/  LDL.LU.64 R20, [R1+0x3030] ;  /* 0x0030300001147983 */ /* 0x000ea80000300a00 */
[----:B------:R-:W-:Y:S04]  /*1db60*/  STL.64 [R1+0x170], R8 ;  /* 0x0001700801007387 */ /* 0x000fe80000100a00 */
[----:B------:R-:W-:Y:S04]  /*1db70*/  STL.64 [R1+0x178], R10 ;  /* 0x0001780a01007387 */ /* 0x000fe80000100a00 */
[----:B---3--:R-:W0:Y:S04]  /*1db80*/  LDSM.16.MT88.4 R8, [R29+0x15800] ;  /* 0x015800001d08783b */ /* 0x008e280000004200 */
[----:B0-----:R0:W-:Y:S04]  /*1db90*/  STL.64 [R1+0x2f58], R10 ;  /* 0x002f580a01007387 */ /* 0x0011e80000100a00 */
[----:B------:R-:W-:Y:S04]  /*1dba0*/  STL.64 [R1+0x2f50], R8 ;  /* 0x002f500801007387 */ /* 0x000fe80000100a00 */
[----:B0-----:R-:W3:Y:S04]  /*1dbb0*/  LDL R10, [R1+0x58] ;  /* 0x00005800010a7983 */ /* 0x001ee80000100800 */
[----:B------:R-:W3:Y:S01]  /*1dbc0*/  LDL R11, [R1+0x5c] ;  /* 0x00005c00010b7983 */ /* 0x000ee20000100800 */
[----:B--2---:R-:W-:Y:S03]  /*1dbd0*/  HMMA.16816.F32.BF16 R16, R16, R24, R20 ;  /* 0x000000181010723c */ /* 0x004fe60000041814 */
[----:B------:R-:W4:Y:S04]  /*1dbe0*/  LDL.LU.64 R22, [R1+0x3028] ;  /* 0x0030280001167983 */ /* 0x000f280000300a00 */
[----:B------:R-:W4:Y:S11]  /*1dbf0*/  LDL.LU.64 R20, [R1+0x3020] ;  /* 0x0030200001147983 */ /* 0x000f360000300a00 */
[----:B------:R-:W-:Y:S05]  /*1dc00*/  @!UPT UIADD3 URZ, URZ, URZ, URZ ;  /* 0x0000003f3f3ff290 */ /* 0x000fea000fffe03f */
[----:B------:R0:W-:Y:S04]  /*1dc10*/  STL.64 [R1+0x160], R16 ;  /* 0x0001601001007387 */ /* 0x0001e80000100a00 */
[----:B------:R1:W-:Y:S04]  /*1dc20*/  STL.64 [R1+0x168], R18 ;  /* 0x0001681201007387 */ /* 0x0003e80000100a00 */
[----:B0-----:R-:W2:Y:S04]  /*1dc30*/  LDL R17, [R1+0x3b4] ;  /* 0x0003b40001117983 */ /* 0x001ea80000100800 */
[----:B-1----:R-:W5:Y:S01]  /*1dc40*/  LDL.LU.64 R18, [R1+0x48] ;  /* 0x0000480001127983 */ /* 0x002f620000300a00 */
[C---:B----4-:R-:W-:Y:S11]  /*1dc50*/  HMMA.16816.F32.BF16 R4, R20.reuse, R14, R4 ;  /* 0x0000000e1404723c */ /* 0x050ff60000041804 */
[----:B------:R-:W-:Y:S11]  /*1dc60*/  @!UPT UIADD3 URZ, URZ, URZ, URZ ;  /* 0x0000003f3f3ff290 */ /* 0x000ff6000fffe03f */
[----:B------:R-:W-:Y:S01]  /*1dc70*/  @!UPT UIADD3 URZ, URZ, URZ, URZ ;  /* 0x0000003f3f3ff290 */ /* 0x000fe2000fffe03f */
[----:B------:R-:W-:Y:S04]  /*1dc80*/  STL.64 [R1+0x150], R4 ;  /* 0x0001500401007387 */ /* 0x000fe80000100a00 */
[----:B------:R0:W-:Y:S04]  /*1dc90*/  STL.64 [R1+0x158], R6 ;  /* 0x0001580601007387 */ /* 0x0001e80000100a00 */
[----:B0-----:R-:W3:Y:S04]  /*1dca0*/  LDL.LU.64 R6, [R1+0x3018] ;  /* 0x0030180001067983 */ /* 0x001ee80000300a00 */
[----:B------:R-:W3:Y:S02]  /*1dcb0*/  LDL.LU.64 R4, [R1+0x3010] ;  /* 0x0030100001047983 */ /* 0x000ee40000300a00 */
[----:B---3--:R-:W-:Y:S11]  /*1dcc0*/  HMMA.16816.F32.BF16 R4, R20, R10, R4 ;  /* 0x0000000a1404723c */ /* 0x008ff60000041804 */
[----:B------:R-:W-:Y:S11]  /*1dcd0*/  @!UPT UIADD3 URZ, URZ, URZ, URZ ;  /* 0x0000003f3f3ff290 */ /* 0x000ff6000fffe03f */
[----:B------:R-:W-:Y:S01]  /*1dce0*/  @!UPT UIADD3 URZ, URZ, URZ, URZ ;  /* 0x0000003f3f3ff290 */ /* 0x000fe2000fffe03f */
[----:B------:R-:W-:Y:S04]  /*1dcf0*/  STL.64 [R1+0x140], R4 ;  /* 0x0001400401007387 */ /* 0x000fe80000100a00 */
[----:B------:R0:W-:Y:S04]  /*1dd00*/  STL.64 [R1+0x148], R6 ;  /* 0x0001480601007387 */ /* 0x0001e80000100a00 */
[----:B0-----:R-:W5:Y:S04]  /*1dd10*/  LDL.LU.64 R6, [R1+0x3008] ;  /* 0x0030080001067983 */ /* 0x001f680000300a00 */
[----:B------:R-:W5:Y:S01]  /*1dd20*/  LDL.LU.64 R4, [R1+0x3000] ;  /* 0x0030000001047983 */ /* 0x000f620000300a00 */
[----:B------:R-:W-:-:S02]  /*1dd30*/  MOV R8, R26 ;  /* 0x0000001a00087202 */ /* 0x000fc40000000f00 */
[----:B------:R-:W-:Y:S01]  /*1dd40*/  MOV R9, R27 ;  /* 0x0000001b00097202 */ /* 0x000fe20000000f00 */
[----:B------:R0:W-:Y:S04]  /*1dd50*/  STL.64 [R1+0x2fc8], R10 ;  /* 0x002fc80a01007387 */ /* 0x0001e80000100a00 */
[----:B------:R-:W3:Y:S04]  /*1dd60*/  LDL.LU R26, [R1+0x2ffc] ;  /* 0x002ffc00011a7983 */ /* 0x000ee80000300800 */
[----:B------:R-:W3:Y:S04]  /*1dd70*/  LDL.LU R27, [R1+0x2ff8] ;  /* 0x002ff800011b7983 */ /* 0x000ee80000300800 */
[----:B0-----:R-:W4:Y:S04]  /*1dd80*/  LDL.LU R10, [R1+0x18] ;  /* 0x00001800010a7983 */ /* 0x001f280000300800 */
[----:B------:R-:W4:Y:S01]  /*1dd90*/  LDL.LU R11, [R1+0x1c] ;  /* 0x00001c00010b7983 */ /* 0x000f220000300800 */
[C---:B-----5:R-:W-:Y:S11]  /*1dda0*/  HMMA.16816.F32.BF16 R4, R20.reuse, R18, R4 ;  /* 0x000000121404723c */ /* 0x060ff60000041804 */
[----:B------:R-:W-:Y:S11]  /*1ddb0*/  @!UPT UIADD3 URZ, URZ, URZ, URZ ;  /* 0x0000003f3f3ff290 */ /* 0x000ff6000fffe03f */
[----:B------:R-:W-:Y:S01]  /*1ddc0*/  @!UPT UIADD3 URZ, URZ, URZ, URZ ;  /* 0x0000003f3f3ff290 */ /* 0x000fe2000fffe03f */
[----:B------:R-:W-:Y:S04]  /*1ddd0*/  STL.64 [R1+0x130], R4 ;  /* 0x0001300401007387 */ /* 0x000fe80000100a00 */
[----:B------:R0:W-:Y:S04]  /*1dde0*/  STL.64 [R1+0x138], R6 ;  /* 0x0001380601007387 */ /* 0x0001e80000100a00 */
[----:B0-----:R-:W3:Y:S04]  /*1ddf0*/  LDL.LU.64 R6, [R1+0x2ff0] ;  /* 0x002ff00001067983 */ /* 0x001ee80000300a00 */
[----:B------:R-:W3:Y:S04]  /*1de00*/  LDL.LU.64 R4, [R1+0x2fe8] ;  /* 0x002fe80001047983 */ /* 0x000ee80000300a00 */
[----:B------:R-:W-:Y:S01]  /*1de10*/  STL.64 [R1+0x2fa8], R18 ;  /* 0x002fa81201007387 */ /* 0x000fe20000100a00 */
[----:B---3--:R-:W-:Y:S07]  /*1de20*/  HMMA.16816.F32.BF16 R20, R20, R26, R4 ;  /* 0x0000001a1414723c */ /* 0x008fee0000041804 */
[----:B------:R-:W-:Y:S01]  /*1de30*/  IMAD.MOV.U32 R5, RZ, RZ, R26 ;  /* 0x000000ffff057224 */ /* 0x000fe200078e001a */
[----:B------:R-:W-:Y:S11]  /*1de40*/  MOV R4, R27 ;  /* 0x0000001b00047202 */ /* 0x000ff60000000f00 */
[----:B------:R-:W-:Y:S04]  /*1de50*/  @!UPT UIADD3 URZ, URZ, URZ, URZ ;  /* 0x0000003f3f3ff290 */ /* 0x000fe8000fffe03f */
[----:B------:R0:W-:Y:S04]  /*1de60*/  STL.64 [R1+0x120], R20 ;  /* 0x0001201401007387 */ /* 0x0001e80000100a00 */
[----:B------:R1:W-:Y:S04]  /*1de70*/  STL.64 [R1+0x128], R22 ;  /* 0x0001281601007387 */ /* 0x0003e80000100a00 */
[----:B------:R-:W4:Y:S04]  /*1de80*/  LDL.LU.64 R26, [R1+0x2fe0] ;  /* 0x002fe000011a7983 */ /* 0x000f280000300a00 */
[----:B------:R-:W4:Y:S04]  /*1de90*/  LDL.LU.64 R24, [R1+0x2fd8] ;  /* 0x002fd80001187983 */ /* 0x000f280000300a00 */
[----:B0-----:R-:W3:Y:S01]  /*1dea0*/  LDL.LU R20, [R1] ;  /* 0x0000000001147983 */ /* 0x001ee20000300800 */
[----:B-1----:R-:W-:-:S03]  /*1deb0*/  MOV R23, R0 ;  /* 0x0000000000177202 */ /* 0x002fc60000000f00 */
[----:B------:R-:W3:Y:S04]  /*1dec0*/  LDL.LU R21, [R1+0x4] ;  /* 0x0000040001157983 */ /* 0x000ee80000300800 */
[----:B------:R-:W3:Y:S04]  /*1ded0*/  LDL.LU R22, [R1+0x8] ;  /* 0x0000080001167983 */ /* 0x000ee80000300800 */
[----:B------:R-:W5:Y:S01]  /*1dee0*/  LDL.LU R0, [R1+0x2fd0] ;  /* 0x002fd00001007983 */ /* 0x000f620000300800 */
[C---:B----4-:R-:W-:Y:S03]  /*1def0*/  HMMA.16816.F32.BF16 R12, R24.reuse, R14, R8 ;  /* 0x0000000e180c723c */ /* 0x050fe60000041808 */
[----:B------:R-:W3:Y:S11]  /*1df00*/  LDL.LU.64 R10, [R1+0x2fc8] ;  /* 0x002fc800010a7983 */ /* 0x000ef60000300a00 */
[----:B------:R-:W-:Y:S09]  /*1df10*/  @!UPT UIADD3 URZ, URZ, URZ, URZ ;  /* 0x0000003f3f3ff290 */ /* 0x000ff2000fffe03f */
[----:B------:R-:W-:Y:S04]  /*1df20*/  STL.64 [R1+0x100], R12 ;  /* 0x0001000c01007387 */ /* 0x000fe80000100a00 */
[----:B------:R0:W-:Y:S04]  /*1df30*/  STL.64 [R1+0x108], R14 ;  /* 0x0001080e01007387 */ /* 0x0001e80000100a00 */
[----:B0-----:R-:W4:Y:S04]  /*1df40*/  LDL.LU R15, [R1+0x2fc0] ;  /* 0x002fc000010f7983 */ /* 0x001f280000300800 */
[----:B------:R-:W-:Y:S04]  /*1df50*/  STL.64 [R1+0x2fb8], R26 ;  /* 0x002fb81a01007387 */ /* 0x000fe80000100a00 */
[----:B------:R-:W-:Y:S01]  /*1df60*/  STL.64 [R1+0x2fb0], R24 ;  /* 0x002fb01801007387 */ /* 0x000fe20000100a00 */
[----:B---3--:R-:W-:Y:S03]  /*1df70*/  HMMA.16816.F32.BF16 R8, R24, R10, R20 ;  /* 0x0000000a1808723c */ /* 0x008fe60000041814 */
[----:B-----5:R-:W0:Y:S04]  /*1df80*/  LDSM.16.MT88.4 R20, [R0+0x16000] ;  /* 0x016000000014783b */ /* 0x020e280000004200 */
[----:B--2---:R-:W1:Y:S11]  /*1df90*/  LDSM.16.M88.4 R24, [R17+0x180] ;  /* 0x000180001118783b */ /* 0x004e760000000200 */
[----:B------:R-:W-:Y:S05]  /*1dfa0*/  @!UPT UIADD3 URZ, URZ, URZ, URZ ;  /* 0x0000003f3f3ff290 */ /* 0x000fea000fffe03f */
[----:B------:R-:W-:Y:S01]  /*1dfb0*/  STL.64 [R1+0xf0], R8 ;  /* 0x0000f00801007387 */ /* 0x000fe20000100a00 */
[----:B------:R-:W-:Y:S02]  /*1dfc0*/  STL.64 [R1+0xf8], R10 ;  /* 0x0000f80a01007387 */ /* 0x000fe40000100a00 */
[----:B------:R-:W4:Y:S02]  /*1dfd0*/  LDL R14, [R1+0x1064] ;  /* 0x00106400010e7983 */ /* 0x000f240000100800 */
[----:B------:R-:W2:Y:S01]  /*1dfe0*/  LDSM.16.M88.4 R8, [R17+0x4180] ;  /* 0x004180001108783b */ /* 0x000ea20000000200 */
[----:B----4-:R3:W-:Y:S03]  /*1dff0*/  STL.64 [R1+0x2fa0], R14 ;  /* 0x002fa00e01007387 */ /* 0x0107e60000100a00 */
[----:B------:R-:W4:Y:S02]  /*1e000*/  LDL.LU R12, [R1+0xb0] ;  /* 0x0000b000010c7983 */ /* 0x000f240000300800 */
[----:B------:R-:W4:Y:S01]  /*1e010*/  LDL.LU R13, [R1+0xb4] ;  /* 0x0000b400010d7983 */ /* 0x000f220000300800 */
[----:B---3--:R-:W4:Y:S01]  /*1e020*/  LDL.LU R14, [R1+0xb8] ;  /* 0x0000b800010e7983 */ /* 0x008f220000300800 */
[----:B------:R-:W4:Y:S02]  /*1e030*/  LDL.LU R15, [R1+0xbc] ;  /* 0x0000bc00010f7983 */ /* 0x000f240000300800 */
[----:B0-----:R0:W-:Y:S02]  /*1e040*/  STL.64 [R1+0x2f28], R22 ;  /* 0x002f281601007387 */ /* 0x0011e40000100a00 */
[----:B------:R-:W-:Y:S02]  /*1e050*/  STL.64 [R1+0x2f20], R20 ;  /* 0x002f201401007387 */ /* 0x000fe40000100a00 */
[----:B0-----:R-:W-:-:S02]  /*1e060*/  IMAD.MOV.U32 R23, RZ, RZ, R4 ;  /* 0x000000ffff177224 */ /* 0x001fc400078e0004 */
[----:B------:R-:W3:Y:S01]  /*1e070*/  LDL.LU R4, [R1+0x110] ;  /* 0x0001100001047983 */ /* 0x000ee20000300800 */
[----:B-1----:R-:W-:Y:S02]  /*1e080*/  STL.64 [R1+0x30], R24 ;  /* 0x0000301801007387 */ /* 0x002fe40000100a00 */
[----:B------:R-:W-:Y:S02]  /*1e090*/  STL.64 [R1+0x38], R26 ;  /* 0x0000381a01007387 */ /* 0x000fe40000100a00 */
[----:B--2---:R0:W-:Y:S01]  /*1e0a0*/  STL.64 [R1+0x20], R8 ;  /* 0x0000200801007387 */ /* 0x0041e20000100a00 */
[----:B------:R-:W-:Y:S01]  /*1e0b0*/  MOV R22, R5 ;  /* 0x0000000500167202 */ /* 0x000fe20000000f00 */
[----:B------:R1:W-:Y:S01]  /*1e0c0*/  STL.64 [R1+0x28], R10 ;  /* 0x0000280a01007387 */ /* 0x0003e20000100a00 */
[----:B------:R-:W3:Y:S02]  /*1e0d0*/  LDL.LU R5, [R1+0x114] ;  /* 0x0001140001057983 */ /* 0x000ee40000300800 */
[----:B------:R-:W3:Y:S02]  /*1e0e0*/  LDL.LU R6, [R1+0x118] ;  /* 0x0001180001067983 */ /* 0x000ee40000300800 */
[----:B------:R-:W3:Y:S01]  /*1e0f0*/  LDL.LU R7, [R1+0x11c] ;  /* 0x00011c0001077983 */ /* 0x000ee20000300800 */
[----:B------:R-:W2:Y:S02]  /*1e100*/  LDSM.16.M88.4 R24, [R17+0x8180] ;  /* 0x008180001118783b */ /* 0x000ea40000000200 */
[----:B------:R-:W5:Y:S02]  /*1e110*/  LDSM.16.M88.4 R16, [R17+0xc180] ;  /* 0x00c180001110783b */ /* 0x000f640000000200 */
[----:B0-----:R-:W2:Y:S02]  /*1e120*/  LDL.LU R8, [R1+0x1b0] ;  /* 0x0001b00001087983 */ /* 0x001ea40000300800 */
[----:B------:R-:W2:Y:S02]  /*1e130*/  LDL.LU R9, [R1+0x1b4] ;  /* 0x0001b40001097983 */ /* 0x000ea40000300800 */
[----:B-1----:R-:W2:Y:S02]  /*1e140*/  LDL.LU R10, [R1+0x1b8] ;  /* 0x0001b800010a7983 */ /* 0x002ea40000300800 */
[----:B------:R-:W2:Y:S02]  /*1e150*/  LDL.LU R11, [R1+0x1bc] ;  /* 0x0001bc00010b7983 */ /* 0x000ea40000300800 */
[----:B--2---:R-:W-:Y:S01]  /*1e160*/  STL.64 [R1+0x2f68], R10 ;  /* 0x002f680a01007387 */ /* 0x004fe20000100a00 */
[----:B------:R0:W-:Y:S03]  /*1e170*/  STL.64 [R1+0x2f60], R8 ;  /* 0x002f600801007387 */ /* 0x0001e60000100a00 */
[----:B0-----:R-:W2:Y:S01]  /*1e180*/  LDL.LU R8, [R1+0x1c0] ;  /* 0x0001c00001087983 */ /* 0x001ea20000300800 */
[----:B------:R-:W2:Y:S01]  /*1e190*/  LDL.LU R9, [R1+0x1c4] ;  /* 0x0001c40001097983 */ /* 0x000ea20000300800 */
[----:B------:R-:W-:-:S02]  /*1e1a0*/  MOV R10, R3 ;  /* 0x00000003000a7202 */ /* 0x000fc40000000f00 */
[----:B------:R-:W-:Y:S01]  /*1e1b0*/  MOV R11, R2 ;  /* 0x00000002000b7202 */ /* 0x000fe20000000f00 */
[----:B------:R-:W-:-:S04]  /*1e1c0*/  MOV R3, R24 ;  /* 0x0000001800037202 */ /* 0x000fc80000000f00 */
[----:B------:R0:W-:Y:S01]  /*1e1d0*/  STL.64 [R1+0x2f80], R10 ;  /* 0x002f800a01007387 */ /* 0x0001e20000100a00 */
[----:B------:R-:W-:-:S03]  /*1e1e0*/  IMAD.MOV.U32 R2, RZ, RZ, R25 ;  /* 0x000000ffff027224 */ /* 0x000fc600078e0019 */
[----:B--2---:R-:W-:Y:S01]  /*1e1f0*/  STL.64 [R1+0x2f78], R8 ;  /* 0x002f780801007387 */ /* 0x004fe20000100a00 */
[----:B0-----:R-:W2:Y:S02]  /*1e200*/  LDL.LU.64 R10, [R1+0x68] ;  /* 0x00006800010a7983 */ /* 0x001ea40000300a00 */
[----:B------:R0:W-:Y:S02]  /*1e210*/  STL.64 [R1+0x18], R26 ;  /* 0x0000181a01007387 */ /* 0x0001e40000100a00 */
[----:B0-----:R-:W4:Y:S01]  /*1e220*/  LDL.LU.64 R26, [R1+0x2fb8] ;  /* 0x002fb800011a7983 */ /* 0x001f220000300a00 */
[----:B------:R-:W4:Y:S02]  /*1e230*/  LDL.LU.64 R24, [R1+0x2fb0] ;  /* 0x002fb00001187983 */ /* 0x000f240000300a00 */
[----:B-----5:R-:W-:Y:S02]  /*1e240*/  STL.64 [R1], R16 ;  /* 0x0000001001007387 */ /* 0x020fe40000100a00 */
[----:B------:R0:W-:Y:S02]  /*1e250*/  STL.64 [R1+0x8], R18 ;  /* 0x0000081201007387 */ /* 0x0001e40000100a00 */
[----:B0-----:R-:W4:Y:S02]  /*1e260*/  LDL.LU.64 R18, [R1+0x2fa8] ;  /* 0x002fa80001127983 */ /* 0x001f240000300a00 */
[C---:B----4-:R-:W-:Y:S11]  /*1e270*/  HMMA.16816.F32.BF16 R12, R24.reuse, R18, R12 ;  /* 0x00000012180c723c */ /* 0x050ff6000004180c */
[----:B------:R-:W-:Y:S11]  /*1e280*/  @!UPT UIADD3 URZ, URZ, URZ, URZ ;  /* 0x0000003f3f3ff290 */ /* 0x000ff6000fffe03f */
[----:B------:R-:W-:Y:S01]  /*1e290*/  @!UPT UIADD3 URZ, URZ, URZ, URZ ;  /* 0x0000003f3f3ff290 */ /* 0x000fe2000fffe03f */
[----:B------:R-:W-:Y:S01]  /*1e2a0*/  STL.64 [R1+0xe0], R12 ;  /* 0x0000e00c01007387 */ /* 0x000fe20000100a00 */
[----:B------:R0:W-:Y:S03]  /*1e2b0*/  STL.64 [R1+0xe8], R14 ;  /* 0x0000e80e01007387 */ /* 0x0001e60000100a00 */
[----:B0-----:R-:W4:Y:S01]  /*1e2c0*/  LDL.LU.64 R14, [R1+0x2fa0] ;  /* 0x002fa000010e7983 */ /* 0x001f220000300a00 */
[----:B------:R-:W-:Y:S02]  /*1e2d0*/  MOV R9, R18 ;  /* 0x0000001200097202 */ /* 0x000fe40000000f00 */
[----:B------:R-:W-:Y:S01]  /*1e2e0*/  MOV R8, R19 ;  /* 0x0000001300087202 */ /* 0x000fe20000000f00 */
[----:B---3--:R-:W-:Y:S01]  /*1e2f0*/  HMMA.16816.F32.BF16 R24, R24, R22, R4 ;  /* 0x000000161818723c */ /* 0x008fe20000041804 */
[----:B----4-:R-:W0:Y:S02]  /*1e300*/  LDSM.16.MT88.4 R16, [R14+0x16000] ;  /* 0x016000000e10783b */ /* 0x010e240000004200 */
[----:B------:R-:W1:Y:S02]  /*1e310*/  LDSM.16.MT88.4 R12, [R15+0x16000] ;  /* 0x016000000f0c783b */ /* 0x000e640000004200 */
[----:B0-----:R-:W-:Y:S02]  /*1e320*/  STL [R1+0x2efc], R16 ;  /* 0x002efc1001007387 */ /* 0x001fe40000100800 */
[----:B------:R-:W-:Y:S02]  /*1e330*/  STL [R1+0x2ef8], R17 ;  /* 0x002ef81101007387 */ /* 0x000fe40000100800 */
[----:B------:R-:W-:Y:S02]  /*1e340*/  STL [R1+0x2ef4], R18 ;  /* 0x002ef41201007387 */ /* 0x000fe40000100800 */
[----:B------:R-:W-:Y:S01]  /*1e350*/  STL [R1+0x2ef0], R19 ;  /* 0x002ef01301007387 */ /* 0x000fe20000100800 */
[----:B-1----:R-:W-:Y:S01]  /*1e360*/  STL.64 [R1+0x2eb8], R14 ;  /* 0x002eb80e01007387 */ /* 0x002fe20000100a00 */
[----:B------:R0:W-:Y:S03]  /*1e370*/  STL.64 [R1+0x2eb0], R12 ;  /* 0x002eb00c01007387 */ /* 0x0001e60000100a00 */
[----:B0-----:R-:W2:Y:S01]  /*1e380*/  LDL.LU R12, [R1+0x1d0] ;  /* 0x0001d000010c7983 */ /* 0x001ea20000300800 */
[----:B------:R-:W2:Y:S02]  /*1e390*/  LDL.LU R13, [R1+0x1d4] ;  /* 0x0001d400010d7983 */ /* 0x000ea40000300800 */
[----:B------:R-:W2:Y:S02]  /*1e3a0*/  LDL.LU R14, [R1+0x1d8] ;  /* 0x0001d800010e7983 */ /* 0x000ea40000300800 */
[----:B------:R-:W2:Y:S01]  /*1e3b0*/  LDL.LU R15, [R1+0x1dc] ;  /* 0x0001dc00010f7983 */ /* 0x000ea20000300800 */
[----:B------:R-:W2:Y:S01]  /*1e3c0*/  LDL.LU.64 R6, [R1+0x2f98] ;  /* 0x002f980001067983 */ /* 0x000ea20000300a00 */
[----:B------:R-:W2:Y:S02]  /*1e3d0*/  LDL.LU.64 R4, [R1+0x2f90] ;  /* 0x002f900001047983 */ /* 0x000ea40000300a00 */
[----:B------:R0:W-:Y:S02]  /*1e3e0*/  STL.64 [R1+0x2f70], R22 ;  /* 0x002f701601007387 */ /* 0x0001e40000100a00 */
[----:B0-----:R-:W3:Y:S01]  /*1e3f0*/  LDL.LU.64 R22, [R1+0x58] ;  /* 0x0000580001167983 */ /* 0x001ee20000300a00 */
[----:B------:R-:W-:Y:S02]  /*1e400*/  STL.64 [R1+0xd0], R24 ;  /* 0x0000d01801007387 */ /* 0x000fe40000100a00 */
[----:B------:R-:W-:Y:S02]  /*1e410*/  STL.64 [R1+0xd8], R26 ;  /* 0x0000d81a01007387 */ /* 0x000fe40000100a00 */
[----:B------:R0:W1:Y:S04]  /*1e420*/  LDSM.16.MT88.4 R24, [R29+0x16000] ;  /* 0x016000001d18783b */ /* 0x0000680000004200 */
[----:B0-----:R-:W4:Y:S01]  /*1e430*/  LDL.LU R29, [R1+0x2f88] ;  /* 0x002f8800011d7983 */ /* 0x001f220000300800 */
[----:B------:R-:W-:Y:S01]  /*1e440*/  MOV R18, R9 ;  /* 0x0000000900127202 */ /* 0x000fe20000000f00 */
[----:B------:R-:W-:-:S02]  /*1e450*/  IMAD.MOV.U32 R19, RZ, RZ, R8 ;  /* 0x000000ffff137224 */ /* 0x000fc400078e0008 */
[----:B-1----:R-:W-:Y:S01]  /*1e460*/  STL.64 [R1+0x2e78], R26 ;  /* 0x002e781a01007387 */ /* 0x002fe20000100a00 */
[----:B------:R0:W-:Y:S03]  /*1e470*/  STL.64 [R1+0x2e70], R24 ;  /* 0x002e701801007387 */ /* 0x0001e60000100a00 */
[----:B0-----:R-:W5:Y:S01]  /*1e480*/  LDL.LU R24, [R1+0x1a0] ;  /* 0x0001a00001187983 */ /* 0x001f620000300800 */
[----:B------:R-:W5:Y:S02]  /*1e490*/  LDL.LU R25, [R1+0x1a4] ;  /* 0x0001a40001197983 */ /* 0x000f640000300800 */
[----:B------:R-:W5:Y:S02]  /*1e4a0*/  LDL.LU R26, [R1+0x1a8] ;  /* 0x0001a800011a7983 */ /* 0x000f640000300800 */
[----:B------:R-:W5:Y:S01]  /*1e4b0*/  LDL.LU R27, [R1+0x1ac] ;  /* 0x0001ac00011b7983 */ /* 0x000f620000300800 */
[C---:B--2---:R-:W-:Y:S11]  /*1e4c0*/  HMMA.16816.F32.BF16 R12, R4.reuse, R10, R12 ;  /* 0x0000000a040c723c */ /* 0x044ff6000004180c */
[----:B------:R-:W-:Y:S11]  /*1e4d0*/  @!UPT UIADD3 URZ, URZ, URZ, URZ ;  /* 0x0000003f3f3ff290 */ /* 0x000ff6000fffe03f */
[----:B------:R-:W-:Y:S01]  /*1e4e0*/  @!UPT UIADD3 URZ, URZ, URZ, URZ ;  /* 0x0000003f3f3ff290 */ /* 0x000fe2000fffe03f */
[----:B------:R0:W-:Y:S01]  /*1e4f0*/  STL.64 [R1+0xc0], R12 ;  /* 0x0000c00c01007387 */ /* 0x0001e20000100a00 */
[----:B------:R1:W-:Y:S01]  /*1e500*/  STL.64 [R1+0xc8], R14 ;  /* 0x0000c80e01007387 */ /* 0x0003e20000100a00 */
[----:B0-----:R-:W-:Y:S02]  /*1e510*/  MOV R13, R10 ;  /* 0x0000000a000d7202 */ /* 0x001fe40000000f00 */
[----:B------:R-:W-:Y:S02]  /*1e520*/  MOV R12, R11 ;  /* 0x0000000b000c7202 */ /* 0x000fe40000000f00 */
[----:B------:R-:W2:Y:S01]  /*1e530*/  LDL.LU.64 R10, [R1+0x2f80] ;  /* 0x002f8000010a7983 */ /* 0x000ea20000300a00 */
[----:B------:R-:W2:Y:S01]  /*1e540*/  LDL.LU.64 R8, [R1+0x2f78] ;  /* 0x002f780001087983 */ /* 0x000ea20000300a00 */
[----:B---3--:R-:W-:Y:S01]  /*1e550*/  MOV R17, R22 ;  /* 0x0000001600117202 */ /* 0x008fe20000000f00 */
[----:B------:R-:W-:Y:S01]  /*1e560*/  IMAD.MOV.U32 R16, RZ, RZ, R23 ;  /* 0x000000ffff107224 */ /* 0x000fe200078e0017 */
[C---:B--2---:R-:W-:Y:S01]  /*1e570*/  HMMA.16816.F32.BF16 R8, R4.reuse, R22, R8 ;  /* 0x000000160408723c */ /* 0x044fe20000041808 */
[----:B------:R-:W5:Y:S11]  /*1e580*/  LDL.LU.64 R22, [R1+0x2f70] ;  /* 0x002f700001167983 */ /* 0x000f760000300a00 */
[----:B------:R-:W-:Y:S11]  /*1e590*/  @!UPT UIADD3 URZ, URZ, URZ, URZ ;  /* 0x0000003f3f3ff290 */ /* 0x000ff6000fffe03f */
[----:B------:R0:W-:Y:S01]  /*1e5a0*/  STL.64 [R1+0xb0], R8 ;  /* 0x0000b00801007387 */ /* 0x0001e20000100a00 */
[----:B-1----:R-:W-:Y:S02]  /*1e5b0*/  MOV R15, R10 ;  /* 0x0000000a000f7202 */ /* 0x002fe40000000f00 */
[----:B------:R-:W-:Y:S02]  /*1e5c0*/  MOV R14, R11 ;  /* 0x0000000b000e7202 */ /* 0x000fe40000000f00 */
[----:B------:R-:W2:Y:S04]  /*1e5d0*/  LDL.LU.64 R10, [R1+0x2f68] ;  /* 0x002f6800010a7983 */ /* 0x000ea80000300a00 */
[----:B0-----:R-:W2:Y:S01]  /*1e5e0*/  LDL.LU.64 R8, [R1+0x2f60] ;  /* 0x002f600001087983 */ /* 0x001ea20000300a00 */
[C---:B-----5:R-:W-:Y:S08]  /*1e5f0*/  HMMA.16816.F32.BF16 R24, R4.reuse, R22, R24 ;  /* 0x000000160418723c */ /* 0x060ff00000041818 */
[----:B--2---:R-:W-:Y:S11]  /*1e600*/  HMMA.16816.F32.BF16 R8, R4, R18, R8 ;  /* 0x000000120408723c */ /* 0x004ff60000041808 */
[----:B------:R-:W-:Y:S11]  /*1e610*/  @!UPT UIADD3 URZ, URZ, URZ, URZ ;  /* 0x0000003f3f3ff290 */ /* 0x000ff6000fffe03f */
[----:B------:R-:W-:Y:S01]  /*1e620*/  @!UPT UIADD3 URZ, URZ, URZ, URZ ;  /* 0x0000003f3f3ff290 */ /* 0x000fe2000fffe03f */
[----:B------:R-:W-:Y:S01]  /*1e630*/  STL.64 [R1+0x90], R8 ;  /* 0x0000900801007387 */ /* 0x000fe20000100a00 */
[----:B------:R0:W-:Y:S03]  /*1e640*/  STL.64 [R1+0x98], R10 ;  /* 0x0000980a01007387 */ /* 0x0001e60000100a00 */
[----:B0-----:R-:W2:Y:S01]  /*1e650*/  LDL.LU.64 R10, [R1+0x2f58] ;  /* 0x002f5800010a7983 */ /* 0x001ea20000300a00 */
[----:B------:R-:W2:Y:S02]  /*1e660*/  LDL.LU.64 R8, [R1+0x2f50] ;  /* 0x002f500001087983 */ /* 0x000ea40000300a00 */
[----:B------:R-:W-:Y:S02]  /*1e670*/  STL.64 [R1+0x2f40], R18 ;  /* 0x002f401201007387 */ /* 0x000fe40000100a00 */
[----:B------:R0:W-:Y:S01]  /*1e680*/  STL.64 [R1+0x2f48], R22 ;  /* 0x002f481601007387 */ /* 0x0001e20000100a00 */
[----:B------:R-:W2:Y:S01]  /*1e690*/  LDL.LU R20, [R1+0x190] ;  /* 0x0001900001147983 */ /* 0x000ea20000300800 */
[----:B------:R-:W2:Y:S03]  /*1e6a0*/  LDL.LU R21, [R1+0x194] ;  /* 0x0001940001157983 */ /* 0x000ea60000300800 */
[----:B0-----:R-:W2:Y:S01]  /*1e6b0*/  LDL.LU R22, [R1+0x198] ;  /* 0x0001980001167983 */ /* 0x001ea20000300800 */
[----:B------:R-:W2:Y:S02]  /*1e6c0*/  LDL.LU R23, [R1+0x19c] ;  /* 0x00019c0001177983 */ /* 0x000ea40000300800 */
[----:B------:R-:W3:Y:S02]  /*1e6d0*/  LDL.LU R4, [R1+0x170] ;  /* 0x0001700001047983 */ /* 0x000ee40000300800 */
[----:B------:R-:W3:Y:S01]  /*1e6e0*/  LDL.LU R5, [R1+0x174] ;  /* 0x0001740001057983 */ /* 0x000ee20000300800 */
[----:B------:R-:W3:Y:S01]  /*1e6f0*/  LDL.LU R6, [R1+0x178] ;  /* 0x0001780001067983 */ /* 0x000ee20000300800 */
[----:B------:R-:W-:Y:S01]  /*1e700*/  MOV R18, R13 ;  /* 0x0000000d00127202 */ /* 0x000fe20000000f00 */
[----:B------:R-:W-:-:S02]  /*1e710*/  IMAD.MOV.U32 R19, RZ, RZ, R12 ;  /* 0x000000ffff137224 */ /* 0x000fc400078e000c */
[----:B------:R-:W3:Y:S01]  /*1e720*/  LDL.LU R7, [R1+0x17c] ;  /* 0x00017c0001077983 */ /* 0x000ee20000300800 */
[----:B------:R-:W5:Y:S01]  /*1e730*/  LDL.LU.64 R12, [R1] ;  /* 0x00000000010c7983 */ /* 0x000f620000300a00 */
[----:B------:R-:W-:Y:S03]  /*1e740*/  STL.64 [R1+0x2f08], R14 ;  /* 0x002f080e01007387 */ /* 0x000fe60000100a00 */
[----:B-----5:R-:W-:Y:S01]  /*1e750*/  STL.64 [R1+0x2f00], R12 ;  /* 0x002f000c01007387 */ /* 0x020fe20000100a00 */
[----:B------:R-:W-:Y:S02]  /*1e760*/  STL.64 [R1+0x2e88], R26 ;  /* 0x002e881a01007387 */ /* 0x000fe40000100a00 */
[----:B------:R0:W-:Y:S02]  /*1e770*/  STL.64 [R1+0x2e80], R24 ;  /* 0x002e801801007387 */ /* 0x0001e40000100a00 */
[----:B0-----:R-:W5:Y:S01]  /*1e780*/  LDL.LU R24, [R1+0x180] ;  /* 0x0001800001187983 */ /* 0x001f620000300800 */
[----:B------:R-:W5:Y:S01]  /*1e790*/  LDL.LU R25, [R1+0x184] ;  /* 0x0001840001197983 */ /* 0x000f620000300800 */
[----:B------:R-:W-:-:S02]  /*1e7a0*/  MOV R14, R17 ;  /* 0x00000011000e7202 */ /* 0x000fc40000000f00 */
[----:B------:R-:W-:Y:S02]  /*1e7b0*/  MOV R15, R16 ;  /* 0x00000010000f7202 */ /* 0x000fe40000000f00 */
[----:B----4-:R-:W-:Y:S01]  /*1e7c0*/  MOV R26, R29 ;  /* 0x0000001d001a7202 */ /* 0x010fe20000000f00 */
[----:B------:R-:W-:Y:S01]  /*1e7d0*/  IMAD.MOV.U32 R27, RZ, RZ, R28 ;  /* 0x000000ffff1b7224 */ /* 0x000fe200078e001c */
[C---:B--2---:R-:W-:Y:S01]  /*1e7e0*/  HMMA.16816.F32.BF16 R16, R8.reuse, R18, R20 ;  /* 0x000000120810723c */ /* 0x044fe20000041814 */
[----:B------:R-:W2:Y:S11]  /*1e7f0*/  LDL.LU.64 R22, [R1+0x2f48] ;  /* 0x002f480001167983 */ /* 0x000eb60000300a00 */
[----:B------:R-:W-:Y:S11]  /*1e800*/  @!UPT UIADD3 URZ, URZ, URZ, URZ ;  /* 0x0000003f3f3ff290 */ /* 0x000ff6000fffe03f */
[----:B------:R-:W-:Y:S01]  /*1e810*/  STL.64 [R1+0x70], R16 ;  /* 0x0000701001007387 */ /* 0x000fe20000100a00 */
[----:B------:R0:W-:Y:S03]  /*1e820*/  STL.64 [R1+0x78], R18 ;  /* 0x0000781201007387 */ /* 0x0001e60000100a00 */
[----:B0-----:R-:W3:Y:S01]  /*1e830*/  LDL.LU.64 R18, [R1+0x2f40] ;  /* 0x002f400001127983 */ /* 0x001ee20000300a00 */
[C---:B-----5:R-:W-:Y:S11]  /*1e840*/  HMMA.16816.F32.BF16 R12, R8.reuse, R14, R24 ;  /* 0x0000000e080c723c */ /* 0x060ff60000041818 */
[----:B------:R-:W-:Y:S11]  /*1e850*/  @!UPT UIADD3 URZ, URZ, URZ, URZ ;  /* 0x0000003f3f3ff290 */ /* 0x000ff6000fffe03f */
[----:B------:R-:W-:Y:S01]  /*1e860*/  @!UPT UIADD3 URZ, URZ, URZ, URZ ;  /* 0x0000003f3f3ff290 */ /* 0x000fe2000fffe03f */
[----:B------:R-:W-:Y:S01]  /*1e870*/  STL.64 [R1+0x60], R12 ;  /* 0x0000600c01007387 */ /* 0x000fe20000100a00 */
[----:B------:R-:W4:Y:S02]  /*1e880*/  LDL.LU R24, [R1+0x140] ;  /* 0x0001400001187983 */ /* 0x000f240000300800 */
[----:B------:R-:W4:Y:S02]  /*1e890*/  LDL.LU R25, [R1+0x144] ;  /* 0x0001440001197983 */ /* 0x000f240000300800 */
[----:B------:R-:W5:Y:S01]  /*1e8a0*/  LDL.LU R26, [R1+0x148] ;  /* 0x00014800011a7983 */ /* 0x000f620000300800 */
[----:B------:R-:W5:Y:S04]  /*1e8b0*/  LDL.LU R27, [R1+0x14c] ;  /* 0x00014c00011b7983 */ /* 0x000f680000300800 */
[----:B-----5:R-:W-:Y:S01]  /*1e8c0*/  STL.64 [R1+0x2f18], R26 ;  /* 0x002f181a01007387 */ /* 0x020fe20000100a00 */
[----:B----4-:R0:W-:Y:S03]  /*1e8d0*/  STL.64 [R1+0x2f10], R24 ;  /* 0x002f101801007387 */ /* 0x0101e60000100a00 */
[----:B0-----:R-:W4:Y:S01]  /*1e8e0*/  LDL.LU R24, [R1+0x150] ;  /* 0x0001500001187983 */ /* 0x001f220000300800 */
[----:B------:R-:W4:Y:S02]  /*1e8f0*/  LDL.LU R25, [R1+0x154] ;  /* 0x0001540001197983 */ /* 0x000f240000300800 */
[----:B------:R-:W5:Y:S02]  /*1e900*/  LDL.LU R26, [R1+0x158] ;  /* 0x00015800011a7983 */ /* 0x000f640000300800 */
[----:B------:R-:W5:Y:S01]  /*1e910*/  LDL.LU R27, [R1+0x15c] ;  /* 0x00015c00011b7983 */ /* 0x000f620000300800 */
[C---:B---3--:R-:W-:Y:S01]  /*1e920*/  HMMA.16816.F32.BF16 R4, R8.reuse, R18, R4 ;  /* 0x000000120804723c */ /* 0x048fe20000041804 */
[----:B-----5:R-:W-:Y:S01]  /*1e930*/  STL.64 [R1+0x2f38], R26 ;  /* 0x002f381a01007387 */ /* 0x020fe20000100a00 */
[----:B----4-:R0:W-:Y:S03]  /*1e940*/  STL.64 [R1+0x2f30], R24 ;  /* 0x002f301801007387 */ /* 0x0101e60000100a00 */
[----:B0-----:R-:W2:Y:S01]  /*1e950*/  LDL.LU R24, [R1+0x160] ;  /* 0x0001600001187983 */ /* 0x001ea20000300800 */
[----:B------:R-:W2:Y:S02]  /*1e960*/  LDL.LU R25, [R1+0x164] ;  /* 0x0001640001197983 */ /* 0x000ea40000300800 */
[----:B------:R-:W2:Y:S02]  /*1e970*/  LDL.LU R26, [R1+0x168] ;  /* 0x00016800011a7983 */ /* 0x000ea40000300800 */
[----:B------:R-:W2:Y:S11]  /*1e980*/  LDL.LU R27, [R1+0x16c] ;  /* 0x00016c00011b7983 */ /* 0x000eb60000300800 */
[----:B------:R-:W-:Y:S03]  /*1e990*/  @!UPT UIADD3 URZ, URZ, URZ, URZ ;  /* 0x0000003f3f3ff290 */ /* 0x000fe6000fffe03f */
[----:B------:R-:W-:Y:S01]  /*1e9a0*/  MOV R16, R4 ;  /* 0x0000000400107202 */ /* 0x000fe20000000f00 */
[----:B------:R-:W-:Y:S01]  /*1e9b0*/  IMAD.MOV.U32 R17, RZ, RZ, R5 ;  /* 0x000000ffff117224 */ /* 0x000fe200078e0005 */
[----:B------:R-:W-:Y:S02]  /*1e9c0*/  MOV R18, R6 ;  /* 0x0000000600127202 */ /* 0x000fe40000000f00 */
[----:B------:R-:W-:Y:S01]  /*1e9d0*/  MOV R19, R7 ;  /* 0x0000000700137202 */ /* 0x000fe20000000f00 */
[----:B------:R-:W3:Y:S04]  /*1e9e0*/  LDL.LU R12, [R1+0x130] ;  /* 0x00013000010c7983 */ /* 0x000ee80000300800 */
[----:B------:R-:W0:Y:S01]  /*1e9f0*/  LDSM.16.MT88.4 R4, [R0+0x16800] ;  /* 0x016800000004783b */ /* 0x000e220000004200 */
[----:B------:R-:W-:Y:S01]  /*1ea00*/  MOV R29, R14 ;  /* 0x0000000e001d7202 */ /* 0x000fe20000000f00 */
[----:B------:R-:W3:Y:S01]  /*1ea10*/  LDL.LU R13, [R1+0x134] ;  /* 0x00013400010d7983 */ /* 0x000ee20000300800 */
[----:B------:R-:W-:Y:S01]  /*1ea20*/  MOV R28, R15 ;  /* 0x0000000f001c7202 */ /* 0x000fe20000000f00 */
[----:B------:R-:W3:Y:S01]  /*1ea30*/  LDL.LU R14, [R1+0x138] ;  /* 0x00013800010e7983 */ /* 0x000ee20000300800 */
[----:B------:R-:W3:Y:S03]  /*1ea40*/  LDL.LU R15, [R1+0x13c] ;  /* 0x00013c00010f7983 */ /* 0x000ee60000300800 */
[----:B0-----:R-:W-:Y:S01]  /*1ea50*/  STL [R1+0x2e1c], R4 ;  /* 0x002e1c0401007387 */ /* 0x001fe20000100800 */
[----:B------:R0:W-:Y:S02]  /*1ea60*/  STL [R1+0x2e18], R5 ;  /* 0x002e180501007387 */ /* 0x0001e40000100800 */
[----:B------:R-:W-:Y:S02]  /*1ea70*/  STL [R1+0x2e14], R6 ;  /* 0x002e140601007387 */ /* 0x000fe40000100800 */
[----:B------:R-:W-:Y:S01]  /*1ea80*/  STL [R1+0x2e10], R7 ;  /* 0x002e100701007387 */ /* 0x000fe20000100800 */
[----:B0-----:R-:W4:Y:S01]  /*1ea90*/  LDL.LU.64 R4, [R1+0x30] ;  /* 0x0000300001047983 */ /* 0x001f220000300a00 */
[----:B------:R-:W-:Y:S01]  /*1eaa0*/  STL [R1+0x2e0c], R0 ;  /* 0x002e0c0001007387 */ /* 0x000fe20000100800 */
[----:B--2---:R-:W-:Y:S02]  /*1eab0*/  HMMA.16816.F32.BF16 R20, R8, R22, R24 ;  /* 0x000000160814723c */ /* 0x004fe40000041818 */
[----:B------:R-:W2:Y:S01]  /*1eac0*/  LDL.LU.64 R26, [R1+0x2f38] ;  /* 0x002f3800011a7983 */ /* 0x000ea20000300a00 */
[----:B------:R-:W2:Y:S11]  /*1ead0*/  LDL.LU.64 R24, [R1+0x2f30] ;  /* 0x002f300001187983 */ /* 0x000eb60000300a00 */
[----:B------:R-:W-:Y:S09]  /*1eae0*/  @!UPT UIADD3 URZ, URZ, URZ, URZ ;  /* 0x0000003f3f3ff290 */ /* 0x000ff2000fffe03f */
[----:B------:R0:W-:Y:S01]  /*1eaf0*/  STL.64 [R1+0x40], R20 ;  /* 0x0000401401007387 */ /* 0x0001e20000100a00 */
[----:B------:R-:W-:Y:S01]  /*1eb00*/  MOV R11, R22 ;  /* 0x00000016000b7202 */ /* 0x000fe20000000f00 */
[----:B------:R-:W-:Y:S02]  /*1eb10*/  IMAD.MOV.U32 R10, RZ, RZ, R23 ;  /* 0x000000ffff0a7224 */ /* 0x000fe400078e0017 */
[----:B------:R-:W2:Y:S04]  /*1eb20*/  LDL.LU.64 R22, [R1+0x2f28] ;  /* 0x002f280001167983 */ /* 0x000ea80000300a00 */
[----:B0-----:R-:W2:Y:S01]  /*1eb30*/  LDL.LU.64 R20, [R1+0x2f20] ;  /* 0x002f200001147983 */ /* 0x001ea20000300a00 */
[----:B------:R-:W-:Y:S02]  /*1eb40*/  MOV R9, R2 ;  /* 0x0000000200097202 */ /* 0x000fe40000000f00 */
[----:B------:R-:W-:Y:S01]  /*1eb50*/  MOV R8, R3 ;  /* 0x0000000300087202 */ /* 0x000fe20000000f00 */
[----:B----4-:R-:W-:Y:S01]  /*1eb60*/  IMAD.MOV.U32 R2, RZ, RZ, R5 ;  /* 0x000000ffff027224 */ /* 0x010fe200078e0005 */
[----:B------:R-:W-:Y:S01]  /*1eb70*/  MOV R3, R4 ;  /* 0x0000000400037202 */ /* 0x000fe20000000f00 */
[C---:B--2---:R-:W-:Y:S11]  /*1eb80*/  HMMA.16816.F32.BF16 R24, R20.reuse, R4, R24 ;  /* 0x000000041418723c */ /* 0x044ff60000041818 */
[----:B------:R-:W-:Y:S11]  /*1eb90*/  @!UPT UIADD3 URZ, URZ, URZ, URZ ;  /* 0x0000003f3f3ff290 */ /* 0x000ff6000fffe03f */
[----:B------:R-:W-:Y:S02]  /*1eba0*/  @!UPT UIADD3 URZ, URZ, URZ, URZ ;  /* 0x0000003f3f3ff290 */ /* 0x000fe4000fffe03f */
[----:B------:R-:W-:Y:S02]  /*1ebb0*/  MOV R5, R24 ;  /* 0x0000001800057202 */ /* 0x000fe40000000f00 */
[----:B------:R-:W-:Y:S02]  /*1ebc0*/  MOV R6, R25 ;  /* 0x0000001900067202 */ /* 0x000fe40000000f00 */
[----:B------:R-:W-:Y:S01]  /*1ebd0*/  MOV R7, R26 ;  /* 0x0000001a00077202 */ /* 0x000fe20000000f00 */
[----:B------:R-:W-:Y:S02]  /*1ebe0*/  IMAD.MOV.U32 R0, RZ, RZ, R27 ;  /* 0x000000ffff007224 */ /* 0x000fe400078e001b */
[----:B------:R-:W2:Y:S01]  /*1ebf0*/  LDL.LU.64 R26, [R1+0x2f18] ;  /* 0x002f1800011a7983 */ /* 0x000ea20000300a00 */
[----:B------:R-:W2:Y:S02]  /*1ec00*/  LDL.LU.64 R24, [R1+0x2f10] ;  /* 0x002f100001187983 */ /* 0x000ea40000300a00 */
[----:B------:R0:W-:Y:S02]  /*1ec10*/  STL [R1+0x2e2c], R5 ;  /* 0x002e2c0501007387 */ /* 0x0001e40000100800 */
[----:B------:R-:W-:Y:S01]  /*1ec20*/  STL [R1+0x2e28], R6 ;  /* 0x002e280601007387 */ /* 0x000fe20000100800 */
[----:B------:R-:W-:Y:S04]  /*1ec30*/  STL [R1+0x2e24], R7 ;  /* 0x002e240701007387 */ /* 0x000fe80000100800 */
[----:B0-----:R-:W2:Y:S01]  /*1ec40*/  LDL.LU.64 R4, [R1+0x20] ;  /* 0x0000200001047983 */ /* 0x001ea20000300a00 */
[C---:B---3--:R-:W-:Y:S01]  /*1ec50*/  HMMA.16816.F32.BF16 R12, R20.reuse, R8, R12 ;  /* 0x00000008140c723c */ /* 0x048fe2000004180c */
[----:B------:R0:W-:Y:S11]  /*1ec60*/  STL [R1+0x2e20], R0 ;  /* 0x002e200001007387 */ /* 0x0001f60000100800 */
[----:B------:R-:W-:Y:S11]  /*1ec70*/  @!UPT UIADD3 URZ, URZ, URZ, URZ ;  /* 0x0000003f3f3ff290 */ /* 0x000ff6000fffe03f */
[----:B------:R-:W-:Y:S01]  /*1ec80*/  @!UPT UIADD3 URZ, URZ, URZ, URZ ;  /* 0x0000003f3f3ff290 */ /* 0x000fe2000fffe03f */
[----:B0-----:R-:W-:Y:S02]  /*1ec90*/  MOV R0, R14 ;  /* 0x0000000e00007202 */ /* 0x001fe40000000f00 */
[----:B------:R-:W-:Y:S01]  /*1eca0*/  MOV R6, R12 ;  /* 0x0000000c00067202 */ /* 0x000fe20000000f00 */
[----:B------:R-:W-:Y:S01]  /*1ecb0*/  IMAD.MOV.U32 R7, RZ, RZ, R13 ;  /* 0x000000ffff077224 */ /* 0x000fe200078e000d */
[C---:B--2---:R-:W-:Y:S11]  /*1ecc0*/  HMMA.16816.F32.BF16 R24, R20.reuse, R4, R24 ;  /* 0x000000041418723c */ /* 0x044ff60000041818 */
[----:B------:R-:W-:Y:S11]  /*1ecd0*/  @!UPT UIADD3 URZ, URZ, URZ, URZ ;  /* 0x0000003f3f3ff290 */ /* 0x000ff6000fffe03f */
[----:B------:R-:W-:Y:S01]  /*1ece0*/  @!UPT UIADD3 URZ, URZ, URZ, URZ ;  /* 0x0000003f3f3ff290 */ /* 0x000fe2000fffe03f */
[----:B------:R0:W-:Y:S01]  /*1ecf0*/  STL.64 [R1+0x110], R24 ;  /* 0x0001101801007387 */ /* 0x0001e20000100a00 */
[----:B------:R-:W-:Y:S01]  /*1ed00*/  STL.64 [R1+0x118], R26 ;  /* 0x0001181a01007387 */ /* 0x000fe20000100a00 */
[----:B0-----:R-:W-:Y:S01]  /*1ed10*/  MOV R25, R4 ;  /* 0x0000000400197202 */ /* 0x001fe20000000f00 */
[----:B------:R-:W-:Y:S02]  /*1ed20*/  MOV R4, R15 ;  /* 0x0000000f00047202 */ /* 0x000fe40000000f00 */
[----:B------:R-:W2:Y:S01]  /*1ed30*/  LDL.LU.64 R14, [R1+0x2f08] ;  /* 0x002f0800010e7983 */ /* 0x000ea20000300a00 */
[----:B------:R-:W3:Y:S02]  /*1ed40*/  LDL.LU.64 R12, [R1+0x2f00] ;  /* 0x002f0000010c7983 */ /* 0x000ee40000300a00 */
[----:B------:R-:W-:Y:S02]  /*1ed50*/  STL.64 [R1+0x2ee0], R10 ;  /* 0x002ee00a01007387 */ /* 0x000fe40000100a00 */
[----:B------:R0:W-:Y:S02]  /*1ed60*/  STL.64 [R1+0x2ed8], R8 ;  /* 0x002ed80801007387 */ /* 0x0001e40000100a00 */
[----:B0-----:R-:W3:Y:S01]  /*1ed70*/  LDL.LU R8, [R1+0x120] ;  /* 0x0001200001087983 */ /* 0x001ee20000300800 */
[----:B------:R-:W3:Y:S02]  /*1ed80*/  LDL.LU R9, [R1+0x124] ;  /* 0x0001240001097983 */ /* 0x000ee40000300800 */
[----:B------:R-:W3:Y:S02]  /*1ed90*/  LDL.LU R10, [R1+0x128] ;  /* 0x00012800010a7983 */ /* 0x000ee40000300800 */
[----:B------:R-:W3:Y:S01]  /*1eda0*/  LDL.LU R11, [R1+0x12c] ;  /* 0x00012c00010b7983 */ /* 0x000ee20000300800 */
[----:B------:R-:W-:Y:S01]  /*1edb0*/  MOV R24, R5 ;  /* 0x0000000500187202 */ /* 0x000fe20000000f00 */
[----:B---3--:R-:W-:Y:S11]  /*1edc0*/  HMMA.16816.F32.BF16 R8, R20, R12, R8 ;  /* 0x0000000c1408723c */ /* 0x008ff60000041808 */
[----:B------:R-:W-:Y:S11]  /*1edd0*/  @!UPT UIADD3 URZ, URZ, URZ, URZ ;  /* 0x0000003f3f3ff290 */ /* 0x000ff6000fffe03f */
[----:B------:R-:W-:Y:S02]  /*1ede0*/  @!UPT UIADD3 URZ, URZ, URZ, URZ ;  /* 0x0000003f3f3ff290 */ /* 0x000fe4000fffe03f */
[----:B------:R-:W-:Y:S01]  /*1edf0*/  IMAD.MOV.U32 R21, RZ, RZ, R10 ;  /* 0x000000ffff157224 */ /* 0x000fe200078e000a */
[----:B------:R-:W-:Y:S01]  /*1ee00*/  MOV R20, R11 ;  /* 0x0000000b00147202 */ /* 0x000fe20000000f00 */
[----:B------:R-:W-:Y:S01]  /*1ee10*/  STL [R1+0x130], R8 ;  /* 0x0001300801007387 */ /* 0x000fe20000100800 */
[----:B------:R-:W-:Y:S03]  /*1ee20*/  STL.64 [R1+0x2ed0], R12 ;  /* 0x002ed00c01007387 */ /* 0x000fe60000100a00 */
[----:B------:R0:W-:Y:S02]  /*1ee30*/  STL.64 [R1+0x2e40], R20 ;  /* 0x002e401401007387 */ /* 0x0001e40000100a00 */
[----:B0-----:R-:W-:Y:S02]  /*1ee40*/  MOV R20, R25 ;  /* 0x0000001900147202 */ /* 0x001fe40000000f00 */
[----:B------:R-:W-:-:S05]  /*1ee50*/  MOV R21, R24 ;  /* 0x0000001800157202 */ /* 0x000fca0000000f00 */
[----:B------:R-:W-:Y:S01]  /*1ee60*/  STL.64 [R1+0x2ee8], R20 ;  /* 0x002ee81401007387 */ /* 0x000fe20000100a00 */
[----:B------:R-:W3:Y:S02]  /*1ee70*/  LDL.LU R24, [R1+0x90] ;  /* 0x0000900001187983 */ /* 0x000ee40000300800 */
[----:B------:R-:W3:Y:S02]  /*1ee80*/  LDL.LU R25, [R1+0x94] ;  /* 0x0000940001197983 */ /* 0x000ee40000300800 */
[----:B------:R-:W4:Y:S01]  /*1ee90*/  LDL.LU R26, [R1+0x98] ;  /* 0x00009800011a7983 */ /* 0x000f220000300800 */
[----:B------:R-:W4:Y:S01]  /*1eea0*/  LDL.LU R27, [R1+0x9c] ;  /* 0x00009c00011b7983 */ /* 0x000f220000300800 */
[----:B------:R-:W-:-:S03]  /*1eeb0*/  MOV R5, R9 ;  /* 0x0000000900057202 */ /* 0x000fc60000000f00 */
[----:B----4-:R-:W-:Y:S01]  /*1eec0*/  STL.64 [R1+0x2e98], R26 ;  /* 0x002e981a01007387 */ /* 0x010fe20000100a00 */
[----:B---3--:R0:W-:Y:S03]  /*1eed0*/  STL.64 [R1+0x2e90], R24 ;  /* 0x002e901801007387 */ /* 0x0081e60000100a00 */
[----:B0-----:R-:W3:Y:S01]  /*1eee0*/  LDL.LU R24, [R1+0xb0] ;  /* 0x0000b00001187983 */ /* 0x001ee20000300800 */
[----:B------:R-:W3:Y:S02]  /*1eef0*/  LDL.LU R25, [R1+0xb4] ;  /* 0x0000b40001197983 */ /* 0x000ee40000300800 */
[----:B------:R-:W4:Y:S01]  /*1ef00*/  LDL.LU R12, [R1+0xe0] ;  /* 0x0000e000010c7983 */ /* 0x000f220000300800 */
[----:B--2---:R-:W-:Y:S01]  /*1ef10*/  MOV R27, R14 ;  /* 0x0000000e001b7202 */ /* 0x004fe20000000f00 */
[----:B------:R-:W4:Y:S01]  /*1ef20*/  LDL.LU R13, [R1+0xe4] ;  /* 0x0000e400010d7983 */ /* 0x000f220000300800 */
[----:B------:R-:W-:-:S02]  /*1ef30*/  IMAD.MOV.U32 R26, RZ, RZ, R15 ;  /* 0x000000ffff1a7224 */ /* 0x000fc400078e000f */
[----:B------:R-:W4:Y:S02]  /*1ef40*/  LDL.LU R14, [R1+0xe8] ;  /* 0x0000e800010e7983 */ /* 0x000f240000300800 */
[----:B------:R-:W4:Y:S01]  /*1ef50*/  LDL.LU R15, [R1+0xec] ;  /* 0x0000ec00010f7983 */ /* 0x000f220000300800 */
[----:B------:R-:W2:Y:S01]  /*1ef60*/  LDL.LU R20, [R1+0x100] ;  /* 0x0001000001147983 */ /* 0x000ea20000300800 */
[----:B------:R-:W2:Y:S02]  /*1ef70*/  LDL.LU R21, [R1+0x104] ;  /* 0x0001040001157983 */ /* 0x000ea40000300800 */
[----:B------:R-:W2:Y:S02]  /*1ef80*/  LDL.LU R22, [R1+0x108] ;  /* 0x0001080001167983 */ /* 0x000ea40000300800 */
[----:B------:R-:W2:Y:S01]  /*1ef90*/  LDL.LU R23, [R1+0x10c] ;  /* 0x00010c0001177983 */ /* 0x000ea20000300800 */
[----:B------:R-:W5:Y:S01]  /*1efa0*/  LDL.LU R8, [R1+0xf0] ;  /* 0x0000f00001087983 */ /* 0x000f620000300800 */
[----:B------:R-:W5:Y:S02]  /*1efb0*/  LDL.LU R9, [R1+0xf4] ;  /* 0x0000f40001097983 */ /* 0x000f640000300800 */
[----:B------:R-:W5:Y:S02]  /*1efc0*/  LDL.LU R10, [R1+0xf8] ;  /* 0x0000f800010a7983 */ /* 0x000f640000300800 */
[----:B------:R-:W5:Y:S01]  /*1efd0*/  LDL.LU R11, [R1+0xfc] ;  /* 0x0000fc00010b7983 */ /* 0x000f620000300800 */
[----:B------:R-:W-:Y:S04]  /*1efe0*/  STL.64 [R1+0x2ea8], R26 ;  /* 0x002ea81a01007387 */ /* 0x000fe80000100a00 */
[----:B---3--:R0:W-:Y:S04]  /*1eff0*/  STL.64 [R1+0x2ea0], R24 ;  /* 0x002ea01801007387 */ /* 0x0081e80000100a00 */
[----:B0-----:R-:W3:Y:S01]  /*1f000*/  LDL.LU R24, [R1+0xc0] ;  /* 0x0000c00001187983 */ /* 0x001ee20000300800 */
[----:B------:R-:W3:Y:S02]  /*1f010*/  LDL.LU R25, [R1+0xc4] ;  /* 0x0000c40001197983 */ /* 0x000ee40000300800 */
[----:B------:R-:W2:Y:S02]  /*1f020*/  LDL.LU R26, [R1+0xc8] ;  /* 0x0000c800011a7983 */ /* 0x000ea40000300800 */
[----:B------:R-:W2:Y:S02]  /*1f030*/  LDL.LU R27, [R1+0xcc] ;  /* 0x0000cc00011b7983 */ /* 0x000ea40000300800 */
[----:B--2---:R-:W-:Y:S01]  /*1f040*/  STL.64 [R1+0x2ec8], R26 ;  /* 0x002ec81a01007387 */ /* 0x004fe20000100a00 */
[----:B---3--:R0:W-:Y:S03]  /*1f050*/  STL.64 [R1+0x2ec0], R24 ;  /* 0x002ec01801007387 */ /* 0x0081e60000100a00 */
[----:B0-----:R-:W2:Y:S01]  /*1f060*/  LDL.LU R24, [R1+0xd0] ;  /* 0x0000d00001187983 */ /* 0x001ea20000300800 */
[----:B------:R-:W2:Y:S02]  /*1f070*/  LDL.LU R25, [R1+0xd4] ;  /* 0x0000d40001197983 */ /* 0x000ea40000300800 */
[----:B------:R-:W2:Y:S02]  /*1f080*/  LDL.LU R26, [R1+0xd8] ;  /* 0x0000d800011a7983 */ /* 0x000ea40000300800 */
[----:B------:R-:W2:Y:S01]  /*1f090*/  LDL.LU R27, [R1+0xdc] ;  /* 0x0000dc00011b7983 */ /* 0x000ea20000300800 */
[----:B------:R0:W-:Y:S01]  /*1f0a0*/  STL.64 [R1+0x2e38], R6 ;  /* 0x002e380601007387 */ /* 0x0001e20000100a00 */
[----:B------:R1:W-:Y:S02]  /*1f0b0*/  STL.64 [R1+0x2e30], R4 ;  /* 0x002e300401007387 */ /* 0x0003e40000100a00 */
[----:B0-----:R-:W-:Y:S01]  /*1f0c0*/  IMAD.MOV.U32 R6, RZ, RZ, R18 ;  /* 0x000000ffff067224 */ /* 0x001fe200078e0012 */
[----:B-1----:R-:W-:-:S02]  /*1f0d0*/  MOV R4, R16 ;  /* 0x0000001000047202 */ /* 0x002fc40000000f00 */
[----:B------:R-:W-:Y:S01]  /*1f0e0*/  MOV R7, R19 ;  /* 0x0000001300077202 */ /* 0x000fe20000000f00 */
[----:B------:R-:W3:Y:S01]  /*1f0f0*/  LDL.LU R16, [R1+0x2efc] ;  /* 0x002efc0001107983 */ /* 0x000ee20000300800 */
[----:B------:R-:W-:Y:S02]  /*1f100*/  MOV R5, R17 ;  /* 0x0000001100057202 */ /* 0x000fe40000000f00 */
[----:B------:R-:W3:Y:S02]  /*1f110*/  LDL.LU R17, [R1+0x2ef8] ;  /* 0x002ef80001117983 */ /* 0x000ee40000300800 */
[----:B------:R-:W3:Y:S01]  /*1f120*/  LDL.LU R18, [R1+0x2ef4] ;  /* 0x002ef40001127983 */ /* 0x000ee20000300800 */
[----:B------:R-:W3:Y:S01]  /*1f130*/  LDL.LU R19, [R1+0x2ef0] ;  /* 0x002ef00001137983 */ /* 0x000ee20000300800 */
[----:B------:R-:W-:Y:S02]  /*1f140*/  STL.64 [R1+0x2e50], R6 ;  /* 0x002e500601007387 */ /* 0x000fe40000100a00 */
[----:B------:R0:W-:Y:S02]  /*1f150*/  STL.64 [R1+0x2e48], R4 ;  /* 0x002e480401007387 */ /* 0x0001e40000100a00 */
[----:B0-----:R-:W2:Y:S01]  /*1f160*/  LDL.LU R4, [R1+0x60] ;  /* 0x0000600001047983 */ /* 0x001ea20000300800 */
[----:B------:R-:W2:Y:S01]  /*1f170*/  LDL.LU R5, [R1+0x64] ;  /* 0x0000640001057983 */ /* 0x000ea20000300800 */
[----:B------:R-:W-:-:S02]  /*1f180*/  MOV R6, R29 ;  /* 0x0000001d00067202 */ /* 0x000fc40000000f00 */
[----:B------:R-:W-:-:S05]  /*1f190*/  MOV R7, R28 ;  /* 0x0000001c00077202 */ /* 0x000fca0000000f00 */
[----:B------:R-:W-:Y:S04]  /*1f1a0*/  STL.64 [R1+0x2e60], R6 ;  /* 0x002e600601007387 */ /* 0x000fe80000100a00 */
[----:B--2---:R0:W-:Y:S02]  /*1f1b0*/  STL.64 [R1+0x2e58], R4 ;  /* 0x002e580401007387 */ /* 0x0041e40000100a00 */
[----:B0-----:R-:W-:Y:S01]  /*1f1c0*/  IMAD.MOV.U32 R4, RZ, RZ, R3 ;  /* 0x000000ffff047224 */ /* 0x001fe200078e0003 */
[----:B------:R-:W-:-:S07]  /*1f1d0*/  MOV R5, R2 ;  /* 0x0000000200057202 */ /* 0x000fce0000000f00 */
[C---:B---3--:R-:W-:Y:S11]  /*1f1e0*/  HMMA.16816.F32.BF16 R20, R16.reuse, R4, R20 ;  /* 0x000000041014723c */ /* 0x048ff60000041814 */
[----:B------:R-:W-:Y:S11]  /*1f1f0*/  @!UPT UIADD3 URZ, URZ, URZ, URZ ;  /* 0x0000003f3f3ff290 */ /* 0x000ff6000fffe03f */
[----:B------:R-:W-:Y:S01]  /*1f200*/  @!UPT UIADD3 URZ, URZ, URZ, URZ ;  /* 0x0000003f3f3ff290 */ /* 0x000fe2000fffe03f */
[----:B------:R0:W-:Y:S01]  /*1f210*/  STL [R1+0x1a0], R20 ;  /* 0x0001a01401007387 */ /* 0x0001e20000100800 */
[----:B------:R-:W-:Y:S01]  /*1f220*/  MOV R2, R21 ;  /* 0x0000001500027202 */ /* 0x000fe20000000f00 */
[----:B------:R-:W-:Y:S02]  /*1f230*/  STL [R1+0x1a8], R22 ;  /* 0x0001a81601007387 */ /* 0x000fe40000100800 */
[----:B0-----:R-:W5:Y:S02]  /*1f240*/  LDL.LU.64 R20, [R1+0x2ee8] ;  /* 0x002ee80001147983 */ /* 0x001f640000300a00 */
[C---:B-----5:R-:W-:Y:S11]  /*1f250*/  HMMA.16816.F32.BF16 R8, R16.reuse, R20, R8 ;  /* 0x000000141008723c */ /* 0x060ff60000041808 */
[----:B------:R-:W-:Y:S11]  /*1f260*/  @!UPT UIADD3 URZ, URZ, URZ, URZ ;  /* 0x0000003f3f3ff290 */ /* 0x000ff6000fffe03f */
[----:B------:R-:W-:Y:S01]  /*1f270*/  @!UPT UIADD3 URZ, URZ, URZ, URZ ;  /* 0x0000003f3f3ff290 */ /* 0x000fe2000fffe03f */
[----:B------:R-:W-:Y:S01]  /*1f280*/  STL.64 [R1+0x190], R8 ;  /* 0x0001900801007387 */ /* 0x000fe20000100a00 */
[----:B------:R0:W-:Y:S03]  /*1f290*/  STL.64 [R1+0x198], R10 ;  /* 0x0001980a01007387 */ /* 0x0001e60000100a00 */
[----:B0-----:R-:W2:Y:S01]  /*1f2a0*/  LDL.LU.64 R10, [R1+0x2ee0] ;  /* 0x002ee000010a7983 */ /* 0x001ea20000300a00 */
[----:B------:R-:W4:Y:S02]  /*1f2b0*/  LDL.LU.64 R8, [R1+0x2ed8] ;  /* 0x002ed80001087983 */ /* 0x000f240000300a00 */
[C---:B----4-:R-:W-:Y:S11]  /*1f2c0*/  HMMA.16816.F32.BF16 R12, R16.reuse, R8, R12 ;  /* 0x00000008100c723c */ /* 0x050ff6000004180c */
[----:B------:R-:W-:Y:S11]  /*1f2d0*/  @!UPT UIADD3 URZ, URZ, URZ, URZ ;  /* 0x0000003f3f3ff290 */ /* 0x000ff6000fffe03f */
[----:B------:R-:W-:Y:S01]  /*1f2e0*/  @!UPT UIADD3 URZ, URZ, URZ, URZ ;  /* 0x0000003f3f3ff290 */ /* 0x000fe2000fffe03f */
[----:B------:R0:W-:Y:S01]  /*1f2f0*/  STL.64 [R1+0x180], R12 ;  /* 0x0001800c01007387 */ /* 0x0001e20000100a00 */
[----:B------:R1:W-:Y:S03]  /*1f300*/  STL.64 [R1+0x188], R14 ;  /* 0x0001880e01007387 */ /* 0x0003e60000100a00 */
[----:B0-----:R-:W3:Y:S02]  /*1f310*/  LDL.LU.64 R12, [R1+0x2ed0] ;  /* 0x002ed000010c7983 */ /* 0x001ee40000300a00 */
[----:B---3--:R-:W-:Y:S02]  /*1f320*/  HMMA.16816.F32.BF16 R16, R16, R12, R24 ;  /* 0x0000000c1010723c */ /* 0x008fe40000041818 */
[----:B------:R-:W3:Y:S01]  /*1f330*/  LDL.LU.64 R26, [R1+0x2ec8] ;  /* 0x002ec800011a7983 */ /* 0x000ee20000300a00 */
[----:B------:R-:W3:Y:S02]  /*1f340*/  LDL.LU.64 R24, [R1+0x2ec0] ;  /* 0x002ec00001187983 */ /* 0x000ee40000300a00 */
[----:B------:R-:W-:Y:S01]  /*1f350*/  IMAD.MOV.U32 R7, RZ, RZ, R12 ;  /* 0x000000ffff077224 */ /* 0x000fe200078e000c */
[----:B------:R-:W-:Y:S11]  /*1f360*/  MOV R6, R13 ;  /* 0x0000000d00067202 */ /* 0x000ff60000000f00 */
[----:B------:R-:W-:Y:S06]  /*1f370*/  @!UPT UIADD3 URZ, URZ, URZ, URZ ;  /* 0x0000003f3f3ff290 */ /* 0x000fec000fffe03f */
[----:B------:R-:W-:Y:S01]  /*1f380*/  STL.64 [R1+0x160], R16 ;  /* 0x0001601001007387 */ /* 0x000fe20000100a00 */
[----:B------:R-:W-:Y:S02]  /*1f390*/  STL.64 [R1+0x168], R18 ;  /* 0x0001681201007387 */ /* 0x000fe40000100a00 */
[----:B-1----:R-:W3:Y:S02]  /*1f3a0*/  LDL.LU.64 R14, [R1+0x2eb8] ;  /* 0x002eb800010e7983 */ /* 0x002ee40000300a00 */
[----:B------:R-:W3:Y:S02]  /*1f3b0*/  LDL.LU.64 R12, [R1+0x2eb0] ;  /* 0x002eb000010c7983 */ /* 0x000ee40000300a00 */
[C---:B---3--:R-:W-:Y:S11]  /*1f3c0*/  HMMA.16816.F32.BF16 R24, R12.reuse, R4, R24 ;  /* 0x000000040c18723c */ /* 0x048ff60000041818 */
[----:B------:R-:W-:Y:S11]  /*1f3d0*/  @!UPT UIADD3 URZ, URZ, URZ, URZ ;  /* 0x0000003f3f3ff290 */ /* 0x000ff6000fffe03f */
[----:B------:R-:W-:Y:S01]  /*1f3e0*/  @!UPT UIADD3 URZ, URZ, URZ, URZ ;  /* 0x0000003f3f3ff290 */ /* 0x000fe2000fffe03f */
[----:B------:R-:W-:Y:S01]  /*1f3f0*/  STL.64 [R1+0x150], R24 ;  /* 0x0001501801007387 */ /* 0x000fe20000100a00 */
[----:B------:R0:W-:Y:S03]  /*1f400*/  STL.64 [R1+0x158], R26 ;  /* 0x0001581a01007387 */ /* 0x0001e60000100a00 */
[----:B0-----:R-:W3:Y:S01]  /*1f410*/  LDL.LU.64 R26, [R1+0x2ea8] ;  /* 0x002ea800011a7983 */ /* 0x001ee20000300a00 */
[----:B------:R-:W3:Y:S02]  /*1f420*/  LDL.LU.64 R24, [R1+0x2ea0] ;  /* 0x002ea00001187983 */ /* 0x000ee40000300a00 */
[----:B---3--:R-:W-:Y:S11]  /*1f430*/  HMMA.16816.F32.BF16 R24, R12, R20, R24 ;  /* 0x000000140c18723c */ /* 0x008ff60000041818 */
[----:B------:R-:W-:Y:S11]  /*1f440*/  @!UPT UIADD3 URZ, URZ, URZ, URZ ;  /* 0x0000003f3f3ff290 */ /* 0x000ff6000fffe03f */
[----:B------:R-:W-:Y:S01]  /*1f450*/  @!UPT UIADD3 URZ, URZ, URZ, URZ ;  /* 0x0000003f3f3ff290 */ /* 0x000fe2000fffe03f */
[----:B------:R0:W-:Y:S01]  /*1f460*/  STL.64 [R1+0x140], R24 ;  /* 0x0001401801007387 */ /* 0x0001e20000100a00 */
[----:B------:R-:W-:Y:S01]  /*1f470*/  IMAD.MOV.U32 R29, RZ, RZ, R26 ;  /* 0x000000ffff1d7224 */ /* 0x000fe200078e001a */
[----:B------:R-:W-:Y:S02]  /*1f480*/  MOV R28, R27 ;  /* 0x0000001b001c7202 */ /* 0x000fe40000000f00 */
[----:B------:R-:W3:Y:S04]  /*1f490*/  LDL.LU.64 R26, [R1+0x2e98] ;  /* 0x002e9800011a7983 */ /* 0x000ee80000300a00 */
[----:B0-----:R-:W3:Y:S01]  /*1f4a0*/  LDL.LU.64 R24, [R1+0x2e90] ;  /* 0x002e900001187983 */ /* 0x001ee20000300a00 */
[----:B------:R0:W-:Y:S01]  /*1f4b0*/  STL.64 [R1+0x2e68], R20 ;  /* 0x002e681401007387 */ /* 0x0001e20000100a00 */
[----:B------:R-:W-:-:S02]  /*1f4c0*/  MOV R3, R23 ;  /* 0x0000001700037202 */ /* 0x000fc40000000f00 */
[----:B0-----:R-:W4:Y:S01]  /*1f4d0*/  LDL.LU R20, [R1+0x70] ;  /* 0x0000700001147983 */ /* 0x001f220000300800 */
[----:B------:R-:W4:Y:S02]  /*1f4e0*/  LDL.LU R21, [R1+0x74] ;  /* 0x0000740001157983 */ /* 0x000f240000300800 */
[----:B------:R-:W4:Y:S02]  /*1f4f0*/  LDL.LU R22, [R1+0x78] ;  /* 0x0000780001167983 */ /* 0x000f240000300800 */
[----:B------:R-:W4:Y:S01]  /*1f500*/  LDL.LU R23, [R1+0x7c] ;  /* 0x00007c0001177983 */ /* 0x000f220000300800 */
[----:B------:R-:W-:Y:S01]  /*1f510*/  STL [R1+0x2dac], R28 ;  /* 0x002dac1c01007387 */ /* 0x000fe20000100800 */
[----:B------:R-:W-:Y:S01]  /*1f520*/  STL [R1+0x2da8], R29 ;  /* 0x002da81d01007387 */ /* 0x000fe20000100800 */
[----:B---3--:R-:W-:Y:S11]  /*1f530*/  HMMA.16816.F32.BF16 R24, R12, R8, R24 ;  /* 0x000000080c18723c */ /* 0x008ff60000041818 */
[----:B------:R-:W-:Y:S11]  /*1f540*/  @!UPT UIADD3 URZ, URZ, URZ, URZ ;  /* 0x0000003f3f3ff290 */ /* 0x000ff6000fffe03f */
[----:B------:R-:W-:Y:S01]  /*1f550*/  @!UPT UIADD3 URZ, URZ, URZ, URZ ;  /* 0x0000003f3f3ff290 */ /* 0x000fe2000fffe03f */
[----:B------:R-:W-:Y:S01]  /*1f560*/  STL.64 [R1+0x120], R24 ;  /* 0x0001201801007387 */ /* 0x000fe20000100a00 */
[----:B------:R0:W-:Y:S03]  /*1f570*/  STL.64 [R1+0x128], R26 ;  /* 0x0001281a01007387 */ /* 0x0001e60000100a00 */
[----:B0-----:R-:W3:Y:S01]  /*1f580*/  LDL.LU.64 R26, [R1+0x2e88] ;  /* 0x002e8800011a7983 */ /* 0x001ee20000300a00 */
[----:B------:R-:W3:Y:S01]  /*1f590*/  LDL.LU.64 R24, [R1+0x2e80] ;  /* 0x002e800001187983 */ /* 0x000ee20000300a00 */
[----:B------:R-:W-:Y:S02]  /*1f5a0*/  MOV R16, R7 ;  /* 0x0000000700107202 */ /* 0x000fe40000000f00 */
[----:B------:R-:W-:-:S07]  /*1f5b0*/  MOV R17, R6 ;  /* 0x0000000600117202 */ /* 0x000fce0000000f00 */
[----:B---3--:R-:W-:Y:S01]  /*1f5c0*/  HMMA.16816.F32.BF16 R12, R12, R16, R24 ;  /* 0x000000100c0c723c */ /* 0x008fe20000041818 */
[----:B------:R-:W4:Y:S01]  /*1f5d0*/  LDL.LU.64 R26, [R1+0x2e78] ;  /* 0x002e7800011a7983 */ /* 0x000f220000300a00 */
[----:B------:R-:W4:Y:S11]  /*1f5e0*/  LDL.LU.64 R24, [R1+0x2e70] ;  /* 0x002e700001187983 */ /* 0x000f360000300a00 */
[----:B------:R-:W-:Y:S11]  /*1f5f0*/  @!UPT UIADD3 URZ, URZ, URZ, URZ ;  /* 0x0000003f3f3ff290 */ /* 0x000ff6000fffe03f */
[----:B------:R-:W-:Y:S01]  /*1f600*/  MOV R28, R12 ;  /* 0x0000000c001c7202 */ /* 0x000fe20000000f00 */
[----:B------:R-:W-:Y:S01]  /*1f610*/  STL.64 [R1+0x108], R14 ;  /* 0x0001080e01007387 */ /* 0x000fe20000100a00 */
[----:B------:R-:W-:Y:S01]  /*1f620*/  MOV R29, R13 ;  /* 0x0000000d001d7202 */ /* 0x000fe20000000f00 */
[----:B------:R-:W3:Y:S02]  /*1f630*/  LDL.LU R12, [R1+0x40] ;  /* 0x00004000010c7983 */ /* 0x000ee40000300800 */
[----:B------:R-:W3:Y:S01]  /*1f640*/  LDL.LU R13, [R1+0x44] ;  /* 0x00004400010d7983 */ /* 0x000ee20000300800 */
[----:B------:R0:W-:Y:S04]  /*1f650*/  STL [R1+0x2db8], R28 ;  /* 0x002db81c01007387 */ /* 0x0001e80000100800 */
[----:B0-----:R-:W5:Y:S01]  /*1f660*/  LDL R28, [R1+0x1064] ;  /* 0x00106400011c7983 */ /* 0x001f620000100800 */
[C---:B----4-:R-:W-:Y:S03]  /*1f670*/  HMMA.16816.F32.BF16 R4, R24.reuse, R4, R20 ;  /* 0x000000041804723c */ /* 0x050fe60000041814 */
[----:B------:R-:W4:Y:S11]  /*1f680*/  LDL.LU.64 R20, [R1+0x2e68] ;  /* 0x002e680001147983 */ /* 0x000f360000300a00 */
[----:B------:R-:W-:Y:S09]  /*1f690*/  @!UPT UIADD3 URZ, URZ, URZ, URZ ;  /* 0x0000003f3f3ff290 */ /* 0x000ff2000fffe03f */
[----:B------:R-:W-:Y:S01]  /*1f6a0*/  STL.64 [R1+0xe0], R4 ;  /* 0x0000e00401007387 */ /* 0x000fe20000100a00 */
[----:B------:R0:W-:Y:S03]  /*1f6b0*/  STL.64 [R1+0xe8], R6 ;  /* 0x0000e80601007387 */ /* 0x0001e60000100a00 */
[----:B0-----:R-:W4:Y:S01]  /*1f6c0*/  LDL.LU.64 R6, [R1+0x2e60] ;  /* 0x002e600001067983 */ /* 0x001f220000300a00 */
[----:B------:R-:W4:Y:S02]  /*1f6d0*/  LDL.LU.64 R4, [R1+0x2e58] ;  /* 0x002e580001047983 */ /* 0x000f240000300a00 */
[C---:B----4-:R-:W-:Y:S01]  /*1f6e0*/  HMMA.16816.F32.BF16 R20, R24.reuse, R20, R4 ;  /* 0x000000141814723c */ /* 0x050fe20000041804 */
[----:B------:R-:W4:Y:S01]  /*1f6f0*/  LDL.LU.64 R6, [R1+0x2e50] ;  /* 0x002e500001067983 */ /* 0x000f220000300a00 */
[----:B------:R-:W4:Y:S02]  /*1f700*/  LDL.LU.64 R4, [R1+0x2e48] ;  /* 0x002e480001047983 */ /* 0x000f240000300a00 */
[----:B--2---:R-:W-:Y:S01]  /*1f710*/  IMAD.MOV.U32 R14, RZ, RZ, R11 ;  /* 0x000000ffff0e7224 */ /* 0x004fe200078e000b */
[----:B------:R-:W-:Y:S11]  /*1f720*/  MOV R15, R10 ;  /* 0x0000000a000f7202 */ /* 0x000ff60000000f00 */
[----:B------:R-:W-:Y:S07]  /*1f730*/  @!UPT UIADD3 URZ, URZ, URZ, URZ ;  /* 0x0000003f3f3ff290 */ /* 0x000fee000fffe03f */
[----:B------:R0:W-:Y:S01]  /*1f740*/  STL.64 [R1+0xc0], R20 ;  /* 0x0000c01401007387 */ /* 0x0001e20000100a00 */
[----:B------:R1:W-:Y:S03]  /*1f750*/  STL.64 [R1+0xc8], R22 ;  /* 0x0000c81601007387 */ /* 0x0003e60000100a00 */
[----:B0-----:R-:W2:Y:S01]  /*1f760*/  LDL.LU.64 R20, [R1+0x2e40] ;  /* 0x002e400001147983 */ /* 0x001ea20000300a00 */
[C---:B---3--:R-:W-:Y:S08]  /*1f770*/  HMMA.16816.F32.BF16 R12, R24.reuse, R16, R12 ;  /* 0x00000010180c723c */ /* 0x048ff0000004180c */
[----:B----4-:R-:W-:Y:S01]  /*1f780*/  HMMA.16816.F32.BF16 R8, R24, R8, R4 ;  /* 0x000000081808723c */ /* 0x010fe20000041804 */
[----:B------:R-:W3:Y:S01]  /*1f790*/  LDL.LU.64 R6, [R1+0x2e38] ;  /* 0x002e380001067983 */ /* 0x000ee20000300a00 */
[----:B------:R-:W4:Y:S02]  /*1f7a0*/  LDL.LU.64 R4, [R1+0x2e30] ;  /* 0x002e300001047983 */ /* 0x000f240000300a00 */
[----:B-1----:R-:W2:Y:S11]  /*1f7b0*/  LDL R22, [R1+0x1060] ;  /* 0x0010600001167983 */ /* 0x002eb60000100800 */
[----:B------:R-:W-:Y:S08]  /*1f7c0*/  @!UPT UIADD3 URZ, URZ, URZ, URZ ;  /* 0x0000003f3f3ff290 */ /* 0x000ff0000fffe03f */
[----:B------:R-:W-:Y:S01]  /*1f7d0*/  STL.64 [R1+0xb0], R8 ;  /* 0x0000b00801007387 */ /* 0x000fe20000100a00 */
[----:B------:R-:W-:Y:S02]  /*1f7e0*/  STL.64 [R1+0xb8], R10 ;  /* 0x0000b80a01007387 */ /* 0x000fe40000100a00 */
[----:B-----5:R-:W0:Y:S02]  /*1f7f0*/  LDSM.16.MT88.4 R8, [R28+0x16800] ;  /* 0x016800001c08783b */ /* 0x020e240000004200 */
[----:B0-----:R0:W-:Y:S02]  /*1f800*/  STL.64 [R1+0x2dc8], R10 ;  /* 0x002dc80a01007387 */ /* 0x0011e40000100a00 */
[----:B------:R1:W-:Y:S02]  /*1f810*/  STL.64 [R1+0x2dc0], R8 ;  /* 0x002dc00801007387 */ /* 0x0003e40000100a00 */
[----:B------:R-:W5:Y:S01]  /*1f820*/  LDL R23, [R1+0x105c] ;  /* 0x00105c0001177983 */ /* 0x000f620000100800 */
[----:B0-----:R-:W3:Y:S01]  /*1f830*/  LDL R10, [R1+0x18] ;  /* 0x00001800010a7983 */ /* 0x001ee20000100800 */
[----:B------:R-:W-:Y:S02]  /*1f840*/  STL.64 [R1+0x80], R12 ;  /* 0x0000800c01007387 */ /* 0x000fe40000100a00 */
[----:B------:R-:W-:Y:S02]  /*1f850*/  STL.64 [R1+0x88], R14 ;  /* 0x0000880e01007387 */ /* 0x000fe40000100a00 */
[----:B------:R-:W3:Y:S01]  /*1f860*/  LDL R11, [R1+0x1c] ;  /* 0x00001c00010b7983 */ /* 0x000ee20000100800 */
[----:B----4-:R-:W-:-:S02]  /*1f870*/  MOV R25, R5 ;  /* 0x0000000500197202 */ /* 0x010fc40000000f00 */
[----:B--2---:R-:W-:Y:S01]  /*1f880*/  MOV R26, R21 ;  /* 0x00000015001a7202 */ /* 0x004fe20000000f00 */
[----:B------:R-:W-:Y:S01]  /*1f890*/  IMAD.MOV.U32 R27, RZ, RZ, R20 ;  /* 0x000000ffff1b7224 */ /* 0x000fe200078e0014 */
[----:B------:R-:W0:Y:S04]  /*1f8a0*/  LDSM.16.MT88.4 R16, [R22+0x16800] ;  /* 0x016800001610783b */ /* 0x000e280000004200 */
[----:B-----5:R-:W2:Y:S04]  /*1f8b0*/  LDSM.16.MT88.4 R20, [R23+0x16800] ;  /* 0x016800001714783b */ /* 0x020ea80000004200 */
[----:B---3--:R3:W-:Y:S01]  /*1f8c0*/  STL.64 [R1+0x2de0], R10 ;  /* 0x002de00a01007387 */ /* 0x0087e20000100a00 */
[----:B------:R-:W4:Y:S02]  /*1f8d0*/  LDL.LU R24, [R1+0x130] ;  /* 0x0001300001187983 */ /* 0x000f240000300800 */
[----:B------:R-:W5:Y:S02]  /*1f8e0*/  LDL.LU R5, [R1+0x2e2c] ;  /* 0x002e2c0001057983 */ /* 0x000f640000300800 */
[----:B-1----:R-:W2:Y:S01]  /*1f8f0*/  LDL.LU R8, [R1+0x110] ;  /* 0x0001100001087983 */ /* 0x002ea20000300800 */
[----:B------:R-:W2:Y:S04]  /*1f900*/  LDL.LU R9, [R1+0x114] ;  /* 0x0001140001097983 */ /* 0x000ea80000300800 */
[----:B---3--:R-:W3:Y:S01]  /*1f910*/  LDL.LU R10, [R1+0x118] ;  /* 0x00011800010a7983 */ /* 0x008ee20000300800 */
[----:B------:R-:W3:Y:S03]  /*1f920*/  LDL.LU R11, [R1+0x11c] ;  /* 0x00011c00010b7983 */ /* 0x000ee60000300800 */
[----:B---3--:R1:W-:Y:S01]  /*1f930*/  STL.64 [R1+0x2df0], R10 ;  /* 0x002df00a01007387 */ /* 0x0083e20000100a00 */
[----:B--2---:R-:W-:Y:S03]  /*1f940*/  STL.64 [R1+0x2de8], R8 ;  /* 0x002de80801007387 */ /* 0x004fe60000100a00 */
[----:B-1----:R-:W2:Y:S01]  /*1f950*/  LDL.LU.64 R10, [R1+0x38] ;  /* 0x00003800010a7983 */ /* 0x002ea20000300a00 */
[----:B------:R-:W-:Y:S02]  /*1f960*/  STL.64 [R1+0x2dd8], R26 ;  /* 0x002dd81a01007387 */ /* 0x000fe40000100a00 */
[----:B----4-:R1:W-:Y:S02]  /*1f970*/  STL.64 [R1+0x2dd0], R24 ;  /* 0x002dd01801007387 */ /* 0x0103e40000100a00 */
[----:B-1----:R-:W-:-:S02]  /*1f980*/  MOV R24, R6 ;  /* 0x0000000600187202 */ /* 0x002fc40000000f00 */
[----:B------:R-:W-:Y:S01]  /*1f990*/  MOV R25, R7 ;  /* 0x0000000700197202 */ /* 0x000fe20000000f00 */
[----:B------:R-:W3:Y:S01]  /*1f9a0*/  LDL.LU R6, [R1+0x2e28] ;  /* 0x002e280001067983 */ /* 0x000ee20000300800 */
[----:B------:R-:W4:Y:S01]  /*1f9b0*/  LDL.LU R7, [R1+0x2e24] ;  /* 0x002e240001077983 */ /* 0x000f220000300800 */
[----:B------:R-:W-:Y:S02]  /*1f9c0*/  MOV R26, R0 ;  /* 0x00000000001a7202 */ /* 0x000fe40000000f00 */
[----:B------:R-:W2:Y:S01]  /*1f9d0*/  LDL.LU R0, [R1+0x2e20] ;  /* 0x002e200001007983 */ /* 0x000ea20000300800 */
[----:B------:R-:W-:Y:S02]  /*1f9e0*/  IMAD.MOV.U32 R27, RZ, RZ, R4 ;  /* 0x000000ffff1b7224 */ /* 0x000fe400078e0004 */
[----:B------:R-:W2:Y:S03]  /*1f9f0*/  LDL.LU R4, [R1+0x2e1c] ;  /* 0x002e1c0001047983 */ /* 0x000ea60000300800 */
[----:B------:R-:W-:Y:S01]  /*1fa00*/  STL.64 [R1+0x2e00], R26 ;  /* 0x002e001a01007387 */ /* 0x000fe20000100a00 */
[----:B------:R5:W-:Y:S02]  /*1fa10*/  STL.64 [R1+0x2df8], R24 ;  /* 0x002df81801007387 */ /* 0x000be40000100a00 */
[----:B-----5:R-:W-:-:S02]  /*1fa20*/  MOV R24, R5 ;  /* 0x0000000500187202 */ /* 0x020fc40000000f00 */
[----:B------:R-:W5:Y:S01]  /*1fa30*/  LDL.LU R5, [R1+0x2e18] ;  /* 0x002e180001057983 */ /* 0x000f620000300800 */
[----:B---3--:R-:W-:Y:S02]  /*1fa40*/  MOV R25, R6 ;  /* 0x0000000600197202 */ /* 0x008fe40000000f00 */
[----:B----4-:R-:W-:Y:S01]  /*1fa50*/  MOV R26, R7 ;  /* 0x00000007001a7202 */ /* 0x010fe20000000f00 */
[----:B------:R-:W5:Y:S01]  /*1fa60*/  LDL.LU R6, [R1+0x2e14] ;  /* 0x002e140001067983 */ /* 0x000f620000300800 */
[----:B------:R-:W5:Y:S02]  /*1fa70*/  LDL.LU R7, [R1+0x2e10] ;  /* 0x002e100001077983 */ /* 0x000f640000300800 */
[----:B--2---:R-:W-:Y:S02]  /*1fa80*/  IMAD.MOV.U32 R27, RZ, RZ, R0 ;  /* 0x000000ffff1b7224 */ /* 0x004fe400078e0000 */
[----:B------:R-:W2:Y:S01]  /*1fa90*/  LDL.LU R0, [R1+0x2e0c] ;  /* 0x002e0c0001007983 */ /* 0x000ea20000300800 */
[----:B0-----:R0:W-:Y:S02]  /*1faa0*/  STL.64 [R1+0x2d88], R18 ;  /* 0x002d881201007387 */ /* 0x0011e40000100a00 */
[----:B------:R-:W-:Y:S01]  /*1fab0*/  STL.64 [R1+0x2d80], R16 ;  /* 0x002d801001007387 */ /* 0x000fe20000100a00 */
[----:B0-----:R-:W3:Y:S04]  /*1fac0*/  LDL R18, [R1+0x28] ;  /* 0x0000280001127983 */ /* 0x001ee80000100800 */
[----:B------:R-:W3:Y:S01]  /*1fad0*/  LDL R19, [R1+0x2c] ;  /* 0x00002c0001137983 */ /* 0x000ee20000100800 */
[----:B------:R0:W-:Y:S02]  /*1fae0*/  STL.64 [R1+0x2d40], R22 ;  /* 0x002d401601007387 */ /* 0x0001e40000100a00 */
[----:B------:R-:W-:Y:S01]  /*1faf0*/  STL.64 [R1+0x2d38], R20 ;  /* 0x002d381401007387 */ /* 0x000fe20000100a00 */
[----:B0-----:R-:W4:Y:S04]  /*1fb00*/  LDL.LU.64 R22, [R1+0x8] ;  /* 0x0000080001167983 */ /* 0x001f280000300a00 */
[----:B--2---:R-:W0:Y:S04]  /*1fb10*/  LDSM.16.MT88.4 R12, [R0+0x17000] ;  /* 0x01700000000c783b */ /* 0x004e280000004200 */
[----:B0-----:R0:W-:Y:S01]  /*1fb20*/  STL [R1+0x2cfc], R12 ;  /* 0x002cfc0c01007387 */ /* 0x0011e20000100800 */
[----:B------:R1:W-:Y:S02]  /*1fb30*/  STL [R1+0x2cf8], R13 ;  /* 0x002cf80d01007387 */ /* 0x0003e40000100800 */
[----:B------:R2:W-:Y:S02]  /*1fb40*/  STL [R1+0x2cf4], R14 ;  /* 0x002cf40e01007387 */ /* 0x0005e40000100800 */
[----:B------:R-:W-:Y:S01]  /*1fb50*/  STL [R1+0x2cf0], R15 ;  /* 0x002cf00f01007387 */ /* 0x000fe20000100800 */
[----:B0-----:R-:W3:Y:S01]  /*1fb60*/  LDL.LU R12, [R1+0x1a0] ;  /* 0x0001a000010c7983 */ /* 0x001ee20000300800 */
[----:B-1----:R-:W-:-:S02]  /*1fb70*/  MOV R13, R2 ;  /* 0x00000002000d7202 */ /* 0x002fc40000000f00 */
[----:B------:R-:W3:Y:S02]  /*1fb80*/  LDL.LU R2, [R1+0x2e08] ;  /* 0x002e080001027983 */ /* 0x000ee40000300800 */
[----:B--2---:R-:W2:Y:S01]  /*1fb90*/  LDL.LU R14, [R1+0x1a8] ;  /* 0x0001a800010e7983 */ /* 0x004ea20000300800 */
[----:B------:R0:W-:Y:S01]  /*1fba0*/  STL [R1+0x2cc8], R0 ;  /* 0x002cc80001007387 */ /* 0x0001e20000100800 */
[C---:B-----5:R-:W-:Y:S01]  /*1fbb0*/  HMMA.16816.F32.BF16 R24, R4.reuse, R10, R24 ;  /* 0x0000000a0418723c */ /* 0x060fe20000041818 */
[----:B------:R-:W-:Y:S01]  /*1fbc0*/  MOV R16, R10 ;  /* 0x0000000a00107202 */ /* 0x000fe20000000f00 */
[----:B0-----:R-:W-:Y:S11]  /*1fbd0*/  IMAD.MOV.U32 R0, RZ, RZ, R11 ;  /* 0x000000ffff007224 */ /* 0x001ff600078e000b */
[----:B------:R-:W-:Y:S10]  /*1fbe0*/  @!UPT UIADD3 URZ, URZ, URZ, URZ ;  /* 0x0000003f3f3ff290 */ /* 0x000ff4000fffe03f */
[----:B------:R-:W-:Y:S01]  /*1fbf0*/  STL.64 [R1+0x90], R24 ;  /* 0x0000901801007387 */ /* 0x000fe20000100a00 */
[----:B------:R0:W-:Y:S03]  /*1fc00*/  STL.64 [R1+0x98], R26 ;  /* 0x0000981a01007387 */ /* 0x0001e60000100a00 */
[----:B0-----:R-:W5:Y:S01]  /*1fc10*/  LDL.LU.64 R26, [R1+0x2e00] ;  /* 0x002e0000011a7983 */ /* 0x001f620000300a00 */
[----:B------:R-:W5:Y:S03]  /*1fc20*/  LDL.LU.64 R24, [R1+0x2df8] ;  /* 0x002df80001187983 */ /* 0x000f660000300a00 */
[----:B---3--:R-:W0:Y:S04]  /*1fc30*/  LDSM.16.M88.4 R8, [R2+0x180] ;  /* 0x000180000208783b */ /* 0x008e280000000200 */
[----:B0-----:R-:W-:Y:S01]  /*1fc40*/  STL.64 [R1+0x40], R8 ;  /* 0x0000400801007387 */ /* 0x001fe20000100a00 */
[----:B------:R-:W-:Y:S02]  /*1fc50*/  STL.64 [R1+0x48], R10 ;  /* 0x0000480a01007387 */ /* 0x000fe40000100a00 */
[----:B------:R-:W0:Y:S02]  /*1fc60*/  LDSM.16.M88.4 R8, [R2+0x4180] ;  /* 0x004180000208783b */ /* 0x000e240000000200 */
[----:B0-----:R-:W-:Y:S02]  /*1fc70*/  STL.64 [R1+0x50], R8 ;  /* 0x0000500801007387 */ /* 0x001fe40000100a00 */
[----:B------:R0:W-:Y:S02]  /*1fc80*/  STL.64 [R1+0x58], R10 ;  /* 0x0000580a01007387 */ /* 0x0001e40000100a00 */
[----:B0-----:R-:W3:Y:S01]  /*1fc90*/  LDL.LU.64 R10, [R1+0x2df0] ;  /* 0x002df000010a7983 */ /* 0x001ee20000300a00 */
[----:B------:R-:W3:Y:S02]  /*1fca0*/  LDL.LU.64 R8, [R1+0x2de8] ;  /* 0x002de80001087983 */ /* 0x000ee40000300a00 */
[----:B------:R-:W-:Y:S01]  /*1fcb0*/  STL.64 [R1+0x2db0], R18 ;  /* 0x002db01201007387 */ /* 0x000fe20000100a00 */
[C---:B---3--:R-:W-:Y:S11]  /*1fcc0*/  HMMA.16816.F32.BF16 R8, R4.reuse, R18, R8 ;  /* 0x000000120408723c */ /* 0x048ff60000041808 */
[----:B------:R-:W-:Y:S11]  /*1fcd0*/  @!UPT UIADD3 URZ, URZ, URZ, URZ ;  /* 0x0000003f3f3ff290 */ /* 0x000ff6000fffe03f */
[----:B------:R-:W-:Y:S01]  /*1fce0*/  @!UPT UIADD3 URZ, URZ, URZ, URZ ;  /* 0x0000003f3f3ff290 */ /* 0x000fe2000fffe03f */
[----:B------:R-:W-:Y:S01]  /*1fcf0*/  STL.64 [R1+0xa0], R8 ;  /* 0x0000a00801007387 */ /* 0x000fe20000100a00 */
[----:B------:R-:W-:Y:S02]  /*1fd00*/  STL.64 [R1+0xa8], R10 ;  /* 0x0000a80a01007387 */ /* 0x000fe40000100a00 */
[----:B------:R-:W0:Y:S02]  /*1fd10*/  LDSM.16.M88.4 R8, [R2+0x8180] ;  /* 0x008180000208783b */ /* 0x000e240000000200 */
[----:B0-----:R-:W-:Y:S02]  /*1fd20*/  STL.64 [R1+0x60], R8 ;  /* 0x0000600801007387 */ /* 0x001fe40000100a00 */
[----:B------:R0:W-:Y:S02]  /*1fd30*/  STL.64 [R1+0x68], R10 ;  /* 0x0000680a01007387 */ /* 0x0001e40000100a00 */
[----:B0-----:R-:W5:Y:S02]  /*1fd40*/  LDL.LU.64 R10, [R1+0x2de0] ;  /* 0x002de000010a7983 */ /* 0x001f640000300a00 */
[C---:B-----5:R-:W-:Y:S02]  /*1fd50*/  HMMA.16816.F32.BF16 R8, R4.reuse, R10, R24 ;  /* 0x0000000a0408723c */ /* 0x060fe40000041818 */
[----:B------:R-:W4:Y:S01]  /*1fd60*/  LDL.LU.64 R26, [R1+0x2dd8] ;  /* 0x002dd800011a7983 */ /* 0x000f220000300a00 */
[----:B------:R-:W4:Y:S11]  /*1fd70*/  LDL.LU.64 R24, [R1+0x2dd0] ;  /* 0x002dd00001187983 */ /* 0x000f360000300a00 */
[----:B------:R-:W-:Y:S09]  /*1fd80*/  @!UPT UIADD3 URZ, URZ, URZ, URZ ;  /* 0x0000003f3f3ff290 */ /* 0x000ff2000fffe03f */
[----:B------:R-:W-:Y:S01]  /*1fd90*/  STL.64 [R1+0xd0], R8 ;  /* 0x0000d00801007387 */ /* 0x000fe20000100a00 */
[----:B------:R-:W-:Y:S02]  /*1fda0*/  STL.64 [R1+0xd8], R10 ;  /* 0x0000d80a01007387 */ /* 0x000fe40000100a00 */
[----:B------:R-:W0:Y:S02]  /*1fdb0*/  LDSM.16.M88.4 R8, [R2+0xc180] ;  /* 0x00c180000208783b */ /* 0x000e240000000200 */
[----:B0-----:R-:W-:Y:S02]  /*1fdc0*/  STL.64 [R1+0x70], R8 ;  /* 0x0000700801007387 */ /* 0x001fe40000100a00 */
[----:B------:R0:W-:Y:S02]  /*1fdd0*/  STL.64 [R1+0x78], R10 ;  /* 0x0000780a01007387 */ /* 0x0001e40000100a00 */
[----:B0-----:R-:W2:Y:S01]  /*1fde0*/  LDL.LU.64 R10, [R1+0x2dc8] ;  /* 0x002dc800010a7983 */ /* 0x001ea20000300a00 */
[----:B------:R-:W2:Y:S01]  /*1fdf0*/  LDL.LU.64 R8, [R1+0x2dc0] ;  /* 0x002dc00001087983 */ /* 0x000ea20000300a00 */
[----:B------:R-:W-:Y:S01]  /*1fe00*/  MOV R15, R3 ;  /* 0x00000003000f7202 */ /* 0x000fe20000000f00 */
[----:B----4-:R-:W-:Y:S11]  /*1fe10*/  HMMA.16816.F32.BF16 R24, R4, R22, R24 ;  /* 0x000000160418723c */ /* 0x010ff60000041818 */
[----:B------:R-:W-:Y:S11]  /*1fe20*/  @!UPT UIADD3 URZ, URZ, URZ, URZ ;  /* 0x0000003f3f3ff290 */ /* 0x000ff6000fffe03f */
[----:B------:R-:W-:Y:S02]  /*1fe30*/  @!UPT UIADD3 URZ, URZ, URZ, URZ ;  /* 0x0000003f3f3ff290 */ /* 0x000fe4000fffe03f */
[----:B------:R-:W-:Y:S02]  /*1fe40*/  MOV R7, R24 ;  /* 0x0000001800077202 */ /* 0x000fe40000000f00 */
[----:B------:R-:W-:Y:S02]  /*1fe50*/  MOV R6, R25 ;  /* 0x0000001900067202 */ /* 0x000fe40000000f00 */
[----:B------:R-:W-:Y:S01]  /*1fe60*/  MOV R3, R26 ;  /* 0x0000001a00037202 */ /* 0x000fe20000000f00 */
[----:B------:R-:W-:Y:S02]  /*1fe70*/  IMAD.MOV.U32 R2, RZ, RZ, R27 ;  /* 0x000000ffff027224 */ /* 0x000fe400078e001b */
[----:B------:R-:W0:Y:S04]  /*1fe80*/  LDSM.16.MT88.4 R24, [R28+0x17000] ;  /* 0x017000001c18783b */ /* 0x000e280000004200 */
[----:B------:R1:W-:Y:S01]  /*1fe90*/  STL [R1+0x2d04], R6 ;  /* 0x002d040601007387 */ /* 0x0003e20000100800 */
[----:B------:R3:W-:Y:S02]  /*1fea0*/  STL [R1+0x2d00], R7 ;  /* 0x002d000701007387 */ /* 0x0007e40000100800 */
[----:B------:R-:W4:Y:S02]  /*1feb0*/  LDL.LU R4, [R1+0x190] ;  /* 0x0001900001047983 */ /* 0x000f240000300800 */
[----:B------:R-:W4:Y:S01]  /*1fec0*/  LDL.LU R5, [R1+0x194] ;  /* 0x0001940001057983 */ /* 0x000f220000300800 */
[----:B-1----:R-:W4:Y:S01]  /*1fed0*/  LDL.LU R6, [R1+0x198] ;  /* 0x0001980001067983 */ /* 0x002f220000300800 */
[----:B---3--:R-:W4:Y:S02]  /*1fee0*/  LDL.LU R7, [R1+0x19c] ;  /* 0x00019c0001077983 */ /* 0x008f240000300800 */
[----:B------:R-:W3:Y:S01]  /*1fef0*/  LDL.LU R28, [R1+0x2db8] ;  /* 0x002db800011c7983 */ /* 0x000ee20000300800 */
[----:B0-----:R0:W-:Y:S02]  /*1ff00*/  STL.64 [R1+0x2ca8], R26 ;  /* 0x002ca81a01007387 */ /* 0x0011e40000100a00 */
[----:B0-----:R-:W-:-:S02]  /*1ff10*/  MOV R26, R16 ;  /* 0x00000010001a7202 */ /* 0x001fc40000000f00 */
[----:B------:R-:W-:-:S07]  /*1ff20*/  MOV R27, R0 ;  /* 0x00000000001b7202 */ /* 0x000fce0000000f00 */
[C---:B--2---:R-:W-:Y:S01]  /*1ff30*/  HMMA.16816.F32.BF16 R16, R8.reuse, R26, R12 ;  /* 0x0000001a0810723c */ /* 0x044fe2000004180c */
[----:B------:R-:W-:Y:S11]  /*1ff40*/  STL.64 [R1+0x2ca0], R24 ;  /* 0x002ca01801007387 */ /* 0x000ff60000100a00 */
[----:B------:R-:W-:Y:S11]  /*1ff50*/  @!UPT UIADD3 URZ, URZ, URZ, URZ ;  /* 0x0000003f3f3ff290 */ /* 0x000ff6000fffe03f */
[----:B------:R0:W-:Y:S04]  /*1ff60*/  STL.64 [R1+0x118], R18 ;  /* 0x0001181201007387 */ /* 0x0001e80000100a00 */
[----:B0-----:R-:W4:Y:S01]  /*1ff70*/  LDL.LU.64 R18, [R1+0x2db0] ;  /* 0x002db00001127983 */ /* 0x001f220000300a00 */
[----:B------:R-:W-:Y:S01]  /*1ff80*/  MOV R14, R16 ;  /* 0x00000010000e7202 */ /* 0x000fe20000000f00 */
[----:B------:R-:W-:Y:S02]  /*1ff90*/  IMAD.MOV.U32 R15, RZ, RZ, R17 ;  /* 0x000000ffff0f7224 */ /* 0x000fe400078e0011 */
[----:B------:R-:W-:Y:S01]  /*1ffa0*/  STL.64 [R1+0x2d90], R26 ;  /* 0x002d901a01007387 */ /* 0x000fe20000100a00 */
[----:B----4-:R-:W-:Y:S11]  /*1ffb0*/  HMMA.16816.F32.BF16 R16, R8, R18, R4 ;  /* 0x000000120810723c */ /* 0x010ff60000041804 */
[----:B------:R-:W-:Y:S11]  /*1ffc0*/  @!UPT UIADD3 URZ, URZ, URZ, URZ ;  /* 0x0000003f3f3ff290 */ /* 0x000ff6000fffe03f */
[----:B------:R-:W-:Y:S02]  /*1ffd0*/  @!UPT UIADD3 URZ, URZ, URZ, URZ ;  /* 0x0000003f3f3ff290 */ /* 0x000fe4000fffe03f */
[----:B------:R-:W-:Y:S02]  /*1ffe0*/  MOV R6, R16 ;  /* 0x0000001000067202 */ /* 0x000fe40000000f00 */
[----:B------:R-:W-:-:S05]  /*1fff0*/  MOV R7, R17 ;  /* 0x0000001100077202 */ /* 0x000fca0000000f00 */
[----:B------:R0:W-:Y:S01]  /*20000*/  STL.64 [R1+0x2d30], R6 ;  /* 0x002d300601007387 */ /* 0x0001e20000100a00 */
[----:B------:R-:W2:Y:S02]  /*20010*/  LDL.LU R4, [R1+0xe0] ;  /* 0x0000e00001047983 */ /* 0x000ea40000300800 */
[----:B------:R-:W2:Y:S01]  /*20020*/  LDL.LU R5, [R1+0xe4] ;  /* 0x0000e40001057983 */ /* 0x000ea20000300800 */
[----:B------:R-:W-:Y:S01]  /*20030*/  MOV R12, R18 ;  /* 0x00000012000c7202 */ /* 0x000fe20000000f00 */
[----:B------:R-:W-:Y:S01]  /*20040*/  IMAD.MOV.U32 R13, RZ, RZ, R19 ;  /* 0x000000ffff0d7224 */ /* 0x000fe200078e0013 */
[----:B0-----:R-:W4:Y:S01]  /*20050*/  LDL.LU R6, [R1+0xe8] ;  /* 0x0000e80001067983 */ /* 0x001f220000300800 */
[----:B------:R-:W4:Y:S02]  /*20060*/  LDL.LU R7, [R1+0xec] ;  /* 0x0000ec0001077983 */ /* 0x000f240000300800 */
[----:B------:R-:W5:Y:S02]  /*20070*/  LDL.LU R24, [R1+0x180] ;  /* 0x0001800001187983 */ /* 0x000f640000300800 */
[----:B------:R-:W5:Y:S01]  /*20080*/  LDL.LU R25, [R1+0x184] ;  /* 0x0001840001197983 */ /* 0x000f620000300800 */
[----:B------:R-:W5:Y:S01]  /*20090*/  LDL.LU R26, [R1+0x188] ;  /* 0x00018800011a7983 */ /* 0x000f620000300800 */
[----:B------:R-:W5:Y:S02]  /*200a0*/  LDL.LU R27, [R1+0x18c] ;  /* 0x00018c00011b7983 */ /* 0x000f640000300800 */
[----:B------:R-:W2:Y:S02]  /*200b0*/  LDL.LU R16, [R1+0x160] ;  /* 0x0001600001107983 */ /* 0x000ea40000300800 */
[----:B------:R-:W2:Y:S01]  /*200c0*/  LDL.LU R17, [R1+0x164] ;  /* 0x0001640001117983 */ /* 0x000ea20000300800 */
[----:B------:R-:W2:Y:S01]  /*200d0*/  LDL.LU R18, [R1+0x168] ;  /* 0x0001680001127983 */ /* 0x000ea20000300800 */
[----:B------:R-:W2:Y:S03]  /*200e0*/  LDL.LU R19, [R1+0x16c] ;  /* 0x00016c0001137983 */ /* 0x000ea60000300800 */
[----:B--2---:R0:W-:Y:S01]  /*200f0*/  STL.64 [R1+0x2da0], R18 ;  /* 0x002da01201007387 */ /* 0x0041e20000100a00 */
[----:B------:R-:W-:Y:S03]  /*20100*/  STL.64 [R1+0x2d98], R16 ;  /* 0x002d981001007387 */ /* 0x000fe60000100a00 */
[----:B0-----:R-:W5:Y:S01]  /*20110*/  LDL.LU.64 R18, [R1+0x18] ;  /* 0x0000180001127983 */ /* 0x001f620000300a00 */
[----:B----4-:R-:W-:Y:S02]  /*20120*/  STL.64 [R1+0x2d50], R6 ;  /* 0x002d500601007387 */ /* 0x010fe40000100a00 */
[----:B------:R0:W-:Y:S02]  /*20130*/  STL.64 [R1+0x2d48], R4 ;  /* 0x002d480401007387 */ /* 0x0001e40000100a00 */
[----:B0-----:R-:W2:Y:S01]  /*20140*/  LDL.LU R4, [R1+0x120] ;  /* 0x0001200001047983 */ /* 0x001ea20000300800 */
[----:B------:R-:W2:Y:S02]  /*20150*/  LDL.LU R5, [R1+0x124] ;  /* 0x0001240001057983 */ /* 0x000ea40000300800 */
[----:B------:R-:W4:Y:S02]  /*20160*/  LDL.LU R6, [R1+0x128] ;  /* 0x0001280001067983 */ /* 0x000f240000300800 */
[----:B------:R-:W4:Y:S02]  /*20170*/  LDL.LU R7, [R1+0x12c] ;  /* 0x00012c0001077983 */ /* 0x000f240000300800 */
[----:B----4-:R0:W-:Y:S01]  /*20180*/  STL.64 [R1+0x2d60], R6 ;  /* 0x002d600601007387 */ /* 0x0101e20000100a00 */
[----:B--2---:R1:W-:Y:S03]  /*20190*/  STL.64 [R1+0x2d58], R4 ;  /* 0x002d580401007387 */ /* 0x0043e60000100a00 */
[----:B0-----:R-:W2:Y:S04]  /*201a0*/  LDL.LU.64 R6, [R1+0x28] ;  /* 0x0000280001067983 */ /* 0x001ea80000300a00 */
[----:B--2---:R0:W-:Y:S01]  /*201b0*/  STL.64 [R1+0x2d78], R6 ;  /* 0x002d780601007387 */ /* 0x0041e20000100a00 */
[----:B-1----:R-:W2:Y:S02]  /*201c0*/  LDL.LU R4, [R1+0x150] ;  /* 0x0001500001047983 */ /* 0x002ea40000300800 */
[----:B------:R-:W2:Y:S01]  /*201d0*/  LDL.LU R5, [R1+0x154] ;  /* 0x0001540001057983 */ /* 0x000ea20000300800 */
[----:B0-----:R-:W2:Y:S01]  /*201e0*/  LDL.LU R6, [R1+0x158] ;  /* 0x0001580001067983 */ /* 0x001ea20000300800 */
[----:B------:R-:W2:Y:S02]  /*201f0*/  LDL.LU R7, [R1+0x15c] ;  /* 0x00015c0001077983 */ /* 0x000ea40000300800 */
[----:B------:R-:W-:Y:S02]  /*20200*/  STL.64 [R1+0x2d10], R14 ;  /* 0x002d100e01007387 */ /* 0x000fe40000100a00 */
[----:B------:R3:W-:Y:S02]  /*20210*/  STL.64 [R1+0x2d08], R12 ;  /* 0x002d080c01007387 */ /* 0x0007e40000100a00 */
[----:B---3--:R-:W-:-:S02]  /*20220*/  MOV R12, R28 ;  /* 0x0000001c000c7202 */ /* 0x008fc40000000f00 */
[----:B------:R-:W-:Y:S01]  /*20230*/  MOV R13, R29 ;  /* 0x0000001d000d7202 */ /* 0x000fe20000000f00 */
[----:B------:R-:W3:Y:S01]  /*20240*/  LDL.LU R28, [R1+0x2dac] ;  /* 0x002dac00011c7983 */ /* 0x000ee20000300800 */
[----:B------:R-:W4:Y:S02]  /*20250*/  LDL.LU R29, [R1+0x2da8] ;  /* 0x002da800011d7983 */ /* 0x000f240000300800 */
[----:B------:R-:W2:Y:S02]  /*20260*/  LDL.LU R14, [R1+0x108] ;  /* 0x00010800010e7983 */ /* 0x000ea40000300800 */
[----:B------:R-:W2:Y:S01]  /*20270*/  LDL.LU R15, [R1+0x10c] ;  /* 0x00010c00010f7983 */ /* 0x000ea20000300800 */
[----:B-----5:R-:W-:Y:S01]  /*20280*/  HMMA.16816.F32.BF16 R24, R8, R18, R24 ;  /* 0x000000120818723c */ /* 0x020fe20000041818 */
[----:B------:R-:W-:Y:S02]  /*20290*/  MOV R21, R18 ;  /* 0x0000001200157202 */ /* 0x000fe40000000f00 */
[----:B------:R-:W-:Y:S01]  /*202a0*/  MOV R20, R19 ;  /* 0x0000001300147202 */ /* 0x000fe20000000f00 */
[----:B--2---:R-:W-:Y:S01]  /*202b0*/  STL.64 [R1+0x2d70], R14 ;  /* 0x002d700e01007387 */ /* 0x004fe20000100a00 */
[----:B------:R0:W-:Y:S03]  /*202c0*/  STL.64 [R1+0x2d68], R12 ;  /* 0x002d680c01007387 */ /* 0x0001e60000100a00 */
[----:B0-----:R-:W2:Y:S01]  /*202d0*/  LDL.LU R12, [R1+0x140] ;  /* 0x00014000010c7983 */ /* 0x001ea20000300800 */
[----:B------:R-:W2:Y:S02]  /*202e0*/  LDL.LU R13, [R1+0x144] ;  /* 0x00014400010d7983 */ /* 0x000ea40000300800 */
[----:B------:R-:W5:Y:S02]  /*202f0*/  LDL.LU.64 R18, [R1+0x2da0] ;  /* 0x002da00001127983 */ /* 0x000f640000300a00 */
[----:B------:R-:W5:Y:S02]  /*20300*/  LDL.LU.64 R16, [R1+0x2d98] ;  /* 0x002d980001107983 */ /* 0x000f640000300a00 */
[----:B---3--:R-:W-:-:S09]  /*20310*/  IMAD.MOV.U32 R15, RZ, RZ, R28 ;  /* 0x000000ffff0f7224 */ /* 0x008fd200078e001c */
[----:B------:R-:W-:Y:S01]  /*20320*/  MOV R0, R26 ;  /* 0x0000001a00007202 */ /* 0x000fe20000000f00 */
[----:B------:R-:W-:Y:S01]  /*20330*/  STL.64 [R1+0x170], R24 ;  /* 0x0001701801007387 */ /* 0x000fe20000100a00 */
[----:B------:R-:W-:Y:S02]  /*20340*/  IMAD.MOV.U32 R28, RZ, RZ, R27 ;  /* 0x000000ffff1c7224 */ /* 0x000fe400078e001b */
[----:B------:R-:W3:Y:S01]  /*20350*/  LDL.LU.64 R26, [R1+0x2d90] ;  /* 0x002d9000011a7983 */ /* 0x000ee20000300a00 */
[----:B-----5:R-:W-:Y:S01]  /*20360*/  HMMA.16816.F32.BF16 R8, R8, R22, R16 ;  /* 0x000000160808723c */ /* 0x020fe20000041810 */
[----:B------:R-:W3:Y:S01]  /*20370*/  LDL.LU.64 R18, [R1+0x2d88] ;  /* 0x002d880001127983 */ /* 0x000ee20000300a00 */
[----:B------:R-:W3:Y:S11]  /*20380*/  LDL.LU.64 R16, [R1+0x2d80] ;  /* 0x002d800001107983 */ /* 0x000ef60000300a00 */
[----:B------:R-:W-:Y:S10]  /*20390*/  @!UPT UIADD3 URZ, URZ, URZ, URZ ;  /* 0x0000003f3f3ff290 */ /* 0x000ff4000fffe03f */
[----:B------:R-:W-:Y:S01]  /*203a0*/  STL.64 [R1+0x160], R8 ;  /* 0x0001600801007387 */ /* 0x000fe20000100a00 */
[----:B------:R-:W-:Y:S01]  /*203b0*/  STL.64 [R1+0x168], R10 ;  /* 0x0001680a01007387 */ /* 0x000fe20000100a00 */
[----:B---3--:R-:W-:Y:S11]  /*203c0*/  HMMA.16816.F32.BF16 R4, R16, R26, R4 ;  /* 0x0000001a1004723c */ /* 0x008ff60000041804 */
[----:B------:R-:W-:Y:S11]  /*203d0*/  @!UPT UIADD3 URZ, URZ, URZ, URZ ;  /* 0x0000003f3f3ff290 */ /* 0x000ff6000fffe03f */
[----:B------:R-:W-:Y:S01]  /*203e0*/  @!UPT UIADD3 URZ, URZ, URZ, URZ ;  /* 0x0000003f3f3ff290 */ /* 0x000fe2000fffe03f */
[----:B------:R-:W-:Y:S01]  /*203f0*/  STL.64 [R1+0x1a0], R4 ;  /* 0x0001a00401007387 */ /* 0x000fe20000100a00 */
[----:B------:R0:W-:Y:S03]  /*20400*/  STL.64 [R1+0x1a8], R6 ;  /* 0x0001a80601007387 */ /* 0x0001e60000100a00 */
[----:B0-----:R-:W2:Y:S01]  /*20410*/  LDL.LU.64 R6, [R1+0x2d78] ;  /* 0x002d780001067983 */ /* 0x001ea20000300a00 */
[----:B----4-:R-:W-:-:S07]  /*20420*/  MOV R14, R29 ;  /* 0x0000001d000e7202 */ /* 0x010fce0000000f00 */
[----:B--2---:R-:W-:Y:S01]  /*20430*/  HMMA.16816.F32.BF16 R12, R16, R6, R12 ;  /* 0x00000006100c723c */ /* 0x004fe2000004180c */
[----:B------:R-:W-:Y:S01]  /*20440*/  MOV R9, R6 ;  /* 0x0000000600097202 */ /* 0x000fe20000000f00 */
[----:B------:R-:W-:Y:S11]  /*20450*/  IMAD.MOV.U32 R8, RZ, RZ, R7 ;  /* 0x000000ffff087224 */ /* 0x000ff600078e0007 */
[----:B------:R-:W-:Y:S10]  /*20460*/  @!UPT UIADD3 URZ, URZ, URZ, URZ ;  /* 0x0000003f3f3ff290 */ /* 0x000ff4000fffe03f */
[----:B------:R-:W-:Y:S01]  /*20470*/  STL.64 [R1+0x190], R12 ;  /* 0x0001900c01007387 */ /* 0x000fe20000100a00 */
[----:B------:R0:W-:Y:S03]  /*20480*/  STL.64 [R1+0x198], R14 ;  /* 0x0001980e01007387 */ /* 0x0001e60000100a00 */
[----:B0-----:R-:W2:Y:S01]  /*20490*/  LDL.LU.64 R14, [R1+0x2d70] ;  /* 0x002d7000010e7983 */ /* 0x001ea20000300a00 */
[----:B------:R-:W2:Y:S02]  /*204a0*/  LDL.LU.64 R12, [R1+0x2d68] ;  /* 0x002d6800010c7983 */ /* 0x000ea40000300a00 */
[----:B------:R-:W3:Y:S02]  /*204b0*/  LDL.LU.64 R6, [R1+0x2d60] ;  /* 0x002d600001067983 */ /* 0x000ee40000300a00 */
[----:B------:R-:W3:Y:S01]  /*204c0*/  LDL.LU.64 R4, [R1+0x2d58] ;  /* 0x002d580001047983 */ /* 0x000ee20000300a00 */
[----:B------:R-:W-:-:S02]  /*204d0*/  MOV R10, R21 ;  /* 0x00000015000a7202 */ /* 0x000fc40000000f00 */
[----:B------:R-:W-:-:S07]  /*204e0*/  MOV R11, R20 ;  /* 0x00000014000b7202 */ /* 0x000fce0000000f00 */
[C---:B---3--:R-:W-:Y:S08]  /*204f0*/  HMMA.16816.F32.BF16 R4, R16.reuse, R10, R4 ;  /* 0x0000000a1004723c */ /* 0x048ff00000041804 */
[----:B--2---:R-:W-:Y:S11]  /*20500*/  HMMA.16816.F32.BF16 R12, R16, R22, R12 ;  /* 0x00000016100c723c */ /* 0x004ff6000004180c */
[----:B------:R-:W-:Y:S04]  /*20510*/  @!UPT UIADD3 URZ, URZ, URZ, URZ ;  /* 0x0000003f3f3ff290 */ /* 0x000fe8000fffe03f */
[----:B------:R-:W-:Y:S01]  /*20520*/  STL.64 [R1+0x180], R4 ;  /* 0x0001800401007387 */ /* 0x000fe20000100a00 */
[----:B------:R0:W-:Y:S08]  /*20530*/  STL.64 [R1+0x188], R6 ;  /* 0x0001880601007387 */ /* 0x0001f00000100a00 */
[----:B------:R-:W-:Y:S01]  /*20540*/  MOV R29, R15 ;  /* 0x0000000f001d7202 */ /* 0x000fe20000000f00 */
[----:B0-----:R-:W2:Y:S01]  /*20550*/  LDL.LU.64 R6, [R1+0x2d50] ;  /* 0x002d500001067983 */ /* 0x001ea20000300a00 */
[----:B------:R-:W2:Y:S02]  /*20560*/  LDL.LU.64 R4, [R1+0x2d48] ;  /* 0x002d480001047983 */ /* 0x000ea40000300a00 */
[----:B------:R0:W-:Y:S02]  /*20570*/  STL.64 [R1+0x2d18], R10 ;  /* 0x002d180a01007387 */ /* 0x0001e40000100a00 */
[----:B0-----:R-:W-:-:S02]  /*20580*/  MOV R10, R9 ;  /* 0x00000009000a7202 */ /* 0x001fc40000000f00 */
[----:B------:R-:W-:Y:S01]  /*20590*/  MOV R11, R8 ;  /* 0x00000008000b7202 */ /* 0x000fe20000000f00 */
[----:B------:R-:W-:Y:S02]  /*205a0*/  MOV R9, R22 ;  /* 0x0000001600097202 */ /* 0x000fe40000000f00 */
[----:B------:R-:W-:Y:S02]  /*205b0*/  IMAD.MOV.U32 R8, RZ, RZ, R23 ;  /* 0x000000ffff087224 */ /* 0x000fe400078e0017 */
[----:B------:R-:W2:Y:S01]  /*205c0*/  LDL.LU.64 R22, [R1+0x2d40] ;  /* 0x002d400001167983 */ /* 0x000ea20000300a00 */
[----:B------:R-:W2:Y:S02]  /*205d0*/  LDL.LU.64 R20, [R1+0x2d38] ;  /* 0x002d380001147983 */ /* 0x000ea40000300a00 */
[----:B------:R0:W-:Y:S02]  /*205e0*/  STL.64 [R1+0x150], R12 ;  /* 0x0001500c01007387 */ /* 0x0001e40000100a00 */
[----:B------:R1:W-:Y:S01]  /*205f0*/  STL [R1+0x158], R14 ;  /* 0x0001580e01007387 */ /* 0x0003e20000100800 */
[----:B0-----:R-:W3:Y:S01]  /*20600*/  LDL.LU R12, [R1+0x80] ;  /* 0x00008000010c7983 */ /* 0x001ee20000300800 */
[----:B------:R-:W3:Y:S02]  /*20610*/  LDL.LU R13, [R1+0x84] ;  /* 0x00008400010d7983 */ /* 0x000ee40000300800 */
[----:B-1----:R-:W4:Y:S02]  /*20620*/  LDL.LU R14, [R1+0x88] ;  /* 0x00008800010e7983 */ /* 0x002f240000300800 */
[----:B------:R-:W4:Y:S01]  /*20630*/  LDL.LU R15, [R1+0x8c] ;  /* 0x00008c00010f7983 */ /* 0x000f220000300800 */
[----:B--2---:R-:W-:Y:S01]  /*20640*/  HMMA.16816.F32.BF16 R24, R20, R26, R4 ;  /* 0x0000001a1418723c */ /* 0x004fe20000041804 */
[----:B----4-:R-:W-:Y:S01]  /*20650*/  STL.64 [R1+0x2d28], R14 ;  /* 0x002d280e01007387 */ /* 0x010fe20000100a00 */
[----:B---3--:R0:W-:Y:S03]  /*20660*/  STL.64 [R1+0x2d20], R12 ;  /* 0x002d200c01007387 */ /* 0x0081e60000100a00 */
[----:B0-----:R-:W2:Y:S01]  /*20670*/  LDL.LU R12, [R1+0xc0] ;  /* 0x0000c000010c7983 */ /* 0x001ea20000300800 */
[----:B------:R-:W2:Y:S02]  /*20680*/  LDL.LU R13, [R1+0xc4] ;  /* 0x0000c400010d7983 */ /* 0x000ea40000300800 */
[----:B------:R-:W2:Y:S02]  /*20690*/  LDL.LU R14, [R1+0xc8] ;  /* 0x0000c800010e7983 */ /* 0x000ea40000300800 */
[----:B------:R-:W2:Y:S01]  /*206a0*/  LDL.LU R15, [R1+0xcc] ;  /* 0x0000cc00010f7983 */ /* 0x000ea20000300800 */
[----:B------:R0:W-:Y:S04]  /*206b0*/  STL [R1+0x2c80], R29 ;  /* 0x002c801d01007387 */ /* 0x0001e80000100800 */
[----:B0-----:R-:W3:Y:S01]  /*206c0*/  LDL R29, [R1+0x105c] ;  /* 0x00105c00011d7983 */ /* 0x001ee20000100800 */
[----:B------:R-:W4:Y:S07]  /*206d0*/  LDL.LU.64 R6, [R1+0x2d30] ;  /* 0x002d300001067983 */ /* 0x000f2e0000300a00 */
[----:B------:R0:W-:Y:S02]  /*206e0*/  STL.64 [R1+0x140], R24 ;  /* 0x0001401801007387 */ /* 0x0001e40000100a00 */
[----:B------:R-:W-:Y:S01]  /*206f0*/  STL.64 [R1+0x148], R26 ;  /* 0x0001481a01007387 */ /* 0x000fe20000100a00 */
[----:B------:R-:W5:Y:S04]  /*20700*/  LDL.64 R4, [R1+0x50] ;  /* 0x0000500001047983 */ /* 0x000f680000100a00 */
[----:B0-----:R-:W3:Y:S04]  /*20710*/  LDL R24, [R1+0x70] ;  /* 0x0000700001187983 */ /* 0x001ee80000100800 */
[----:B------:R-:W3:Y:S01]  /*20720*/  LDL R25, [R1+0x74] ;  /* 0x0000740001197983 */ /* 0x000ee20000100800 */
[----:B------:R-:W-:-:S02]  /*20730*/  MOV R18, R9 ;  /* 0x0000000900127202 */ /* 0x000fc40000000f00 */
[----:B------:R-:W-:Y:S02]  /*20740*/  MOV R19, R8 ;  /* 0x0000000800137202 */ /* 0x000fe40000000f00 */
[C---:B--2---:R-:W-:Y:S01]  /*20750*/  HMMA.16816.F32.BF16 R8, R20.reuse, R10, R12 ;  /* 0x0000000a1408723c */ /* 0x044fe2000004180c */
[----:B-----5:R-:W-:Y:S04]  /*20760*/  STL.64 [R1+0x2cd8], R4 ;  /* 0x002cd80401007387 */ /* 0x020fe80000100a00 */
[----:B---3--:R0:W-:Y:S04]  /*20770*/  STL.64 [R1+0x2cc0], R24 ;  /* 0x002cc01801007387 */ /* 0x0081e80000100a00 */
[----:B0-----:R-:W2:Y:S01]  /*20780*/  LDL.LU R24, [R1+0xb0] ;  /* 0x0000b00001187983 */ /* 0x001ea20000300800 */
[----:B------:R-:W2:Y:S02]  /*20790*/  LDL.LU R25, [R1+0xb4] ;  /* 0x0000b40001197983 */ /* 0x000ea40000300800 */
[----:B------:R-:W2:Y:S02]  /*207a0*/  LDL.LU R26, [R1+0xb8] ;  /* 0x0000b800011a7983 */ /* 0x000ea40000300800 */
[----:B------:R-:W2:Y:S01]  /*207b0*/  LDL.LU R27, [R1+0xbc] ;  /* 0x0000bc00011b7983 */ /* 0x000ea20000300800 */
[----:B------:R-:W3:Y:S01]  /*207c0*/  LDL.LU.64 R14, [R1+0x2d28] ;  /* 0x002d2800010e7983 */ /* 0x000ee20000300a00 */
[----:B------:R-:W3:Y:S07]  /*207d0*/  LDL.LU.64 R12, [R1+0x2d20] ;  /* 0x002d2000010c7983 */ /* 0x000eee0000300a00 */
[----:B------:R-:W-:Y:S02]  /*207e0*/  STL.64 [R1+0xc0], R8 ;  /* 0x0000c00801007387 */ /* 0x000fe40000100a00 */
[----:B------:R0:W-:Y:S02]  /*207f0*/  STL.64 [R1+0xc8], R10 ;  /* 0x0000c80a01007387 */ /* 0x0001e40000100a00 */
[----:B0-----:R-:W2:Y:S01]  /*20800*/  LDL.LU.64 R10, [R1+0x2d18] ;  /* 0x002d1800010a7983 */ /* 0x001ea20000300a00 */
[----:B------:R-:W5:Y:S01]  /*20810*/  LDL R4, [R1+0x40] ;  /* 0x0000400001047983 */ /* 0x000f620000100800 */
[C---:B--2---:R-:W-:Y:S11]  /*20820*/  HMMA.16816.F32.BF16 R8, R20.reuse, R10, R24 ;  /* 0x0000000a1408723c */ /* 0x044ff60000041818 */
[----:B------:R-:W-:Y:S11]  /*20830*/  @!UPT UIADD3 URZ, URZ, URZ, URZ ;  /* 0x0000003f3f3ff290 */ /* 0x000ff6000fffe03f */
[----:B------:R-:W-:Y:S01]  /*20840*/  @!UPT UIADD3 URZ, URZ, URZ, URZ ;  /* 0x0000003f3f3ff290 */ /* 0x000fe2000fffe03f */
[----:B------:R0:W-:Y:S01]  /*20850*/  STL.64 [R1+0xb0], R8 ;  /* 0x0000b00801007387 */ /* 0x0001e20000100a00 */
[----:B------:R-:W-:Y:S02]  /*20860*/  STL.64 [R1+0xb8], R10 ;  /* 0x0000b80a01007387 */ /* 0x000fe40000100a00 */
[----:B------:R-:W5:Y:S01]  /*20870*/  LDL R5, [R1+0x44] ;  /* 0x0000440001057983 */ /* 0x000f620000100800 */
[----:B0-----:R-:W2:Y:S04]  /*20880*/  LDL R8, [R1+0x60] ;  /* 0x0000600001087983 */ /* 0x001ea80000100800 */
[----:B------:R-:W2:Y:S04]  /*20890*/  LDL R9, [R1+0x64] ;  /* 0x0000640001097983 */ /* 0x000ea80000100800 */
[----:B--2---:R0:W-:Y:S04]  /*208a0*/  STL.64 [R1+0x2cd0], R8 ;  /* 0x002cd00801007387 */ /* 0x0041e80000100a00 */
[----:B0-----:R-:W2:Y:S01]  /*208b0*/  LDL.LU R8, [R1+0xa0] ;  /* 0x0000a00001087983 */ /* 0x001ea20000300800 */
[----:B------:R-:W2:Y:S02]  /*208c0*/  LDL.LU R9, [R1+0xa4] ;  /* 0x0000a40001097983 */ /* 0x000ea40000300800 */
[----:B------:R-:W2:Y:S02]  /*208d0*/  LDL.LU R10, [R1+0xa8] ;  /* 0x0000a800010a7983 */ /* 0x000ea40000300800 */
[----:B------:R-:W2:Y:S01]  /*208e0*/  LDL.LU R11, [R1+0xac] ;  /* 0x0000ac00010b7983 */ /* 0x000ea20000300800 */
[----:B---3--:R-:W-:Y:S01]  /*208f0*/  HMMA.16816.F32.BF16 R20, R20, R18, R12 ;  /* 0x000000121414723c */ /* 0x008fe2000004180c */
[----:B--2---:R-:W-:Y:S01]  /*20900*/  STL.64 [R1+0x2ce8], R10 ;  /* 0x002ce80a01007387 */ /* 0x004fe20000100a00 */
[----:B------:R0:W-:Y:S03]  /*20910*/  STL.64 [R1+0x2ce0], R8 ;  /* 0x002ce00801007387 */ /* 0x0001e60000100a00 */
[----:B0-----:R-:W5:Y:S01]  /*20920*/  LDL.LU R8, [R1+0x90] ;  /* 0x0000900001087983 */ /* 0x001f620000300800 */
[----:B------:R-:W5:Y:S02]  /*20930*/  LDL.LU R9, [R1+0x94] ;  /* 0x0000940001097983 */ /* 0x000f640000300800 */
[----:B------:R-:W5:Y:S02]  /*20940*/  LDL.LU R10, [R1+0x98] ;  /* 0x00009800010a7983 */ /* 0x000f640000300800 */
[----:B------:R-:W5:Y:S01]  /*20950*/  LDL.LU R11, [R1+0x9c] ;  /* 0x00009c00010b7983 */ /* 0x000f620000300800 */
[----:B------:R-:W2:Y:S01]  /*20960*/  LDL.LU R24, [R1+0xd0] ;  /* 0x0000d00001187983 */ /* 0x000ea20000300800 */
[----:B------:R-:W2:Y:S02]  /*20970*/  LDL.LU R25, [R1+0xd4] ;  /* 0x0000d40001197983 */ /* 0x000ea40000300800 */
[----:B------:R-:W2:Y:S02]  /*20980*/  LDL.LU R26, [R1+0xd8] ;  /* 0x0000d800011a7983 */ /* 0x000ea40000300800 */
[----:B------:R-:W2:Y:S01]  /*20990*/  LDL.LU R27, [R1+0xdc] ;  /* 0x0000dc00011b7983 */ /* 0x000ea20000300800 */
[----:B------:R-:W3:Y:S01]  /*209a0*/  LDL.LU.64 R14, [R1+0x2d10] ;  /* 0x002d1000010e7983 */ /* 0x000ee20000300a00 */
[----:B------:R-:W2:Y:S02]  /*209b0*/  LDL.LU.64 R12, [R1+0x2d08] ;  /* 0x002d0800010c7983 */ /* 0x000ea40000300a00 */
[----:B------:R-:W2:Y:S02]  /*209c0*/  LDL R19, [R1+0x1064] ;  /* 0x0010640001137983 */ /* 0x000ea40000100800 */
[----:B----4-:R-:W-:Y:S01]  /*209d0*/  IMAD.MOV.U32 R16, RZ, RZ, R6 ;  /* 0x000000ffff107224 */ /* 0x010fe200078e0006 */
[----:B------:R-:W-:Y:S01]  /*209e0*/  MOV R17, R7 ;  /* 0x0000000700117202 */ /* 0x000fe20000000f00 */
[----:B--2---:R0:W-:Y:S01]  /*209f0*/  STL [R1+0x2c88], R19 ;  /* 0x002c881301007387 */ /* 0x0041e20000100800 */
[----:B------:R-:W-:Y:S02]  /*20a00*/  STL.64 [R1+0x10], R20 ;  /* 0x0000101401007387 */ /* 0x000fe40000100a00 */
[----:B------:R-:W-:Y:S01]  /*20a10*/  STL.64 [R1+0x18], R22 ;  /* 0x0000181601007387 */ /* 0x000fe20000100a00 */
[----:B------:R-:W-:Y:S01]  /*20a20*/  MOV R18, R12 ;  /* 0x0000000c00127202 */ /* 0x000fe20000000f00 */
[----:B------:R-:W2:Y:S01]  /*20a30*/  LDL.LU R6, [R1+0x2d04] ;  /* 0x002d040001067983 */ /* 0x000ea20000300800 */
[----:B------:R-:W4:Y:S02]  /*20a40*/  LDL.LU R7, [R1+0x2d00] ;  /* 0x002d000001077983 */ /* 0x000f240000300800 */
[----:B------:R-:W5:Y:S01]  /*20a50*/  LDL.LU R12, [R1+0x2cfc] ;  /* 0x002cfc00010c7983 */ /* 0x000f620000300800 */
[----:B0-----:R-:W-:-:S02]  /*20a60*/  MOV R19, R13 ;  /* 0x0000000d00137202 */ /* 0x001fc40000000f00 */
[----:B------:R-:W5:Y:S03]  /*20a70*/  LDL.LU R13, [R1+0x2cf8] ;  /* 0x002cf800010d7983 */ /* 0x000f660000300800 */
[----:B------:R-:W-:Y:S02]  /*20a80*/  STL.64 [R1+0x2c98], R18 ;  /* 0x002c981201007387 */ /* 0x000fe40000100a00 */
[----:B------:R3:W-:Y:S02]  /*20a90*/  STL.64 [R1+0x2c90], R16 ;  /* 0x002c901001007387 */ /* 0x0007e40000100a00 */
[----:B---3--:R-:W-:Y:S01]  /*20aa0*/  IMAD.MOV.U32 R16, RZ, RZ, R14 ;  /* 0x000000ffff107224 */ /* 0x008fe200078e000e */
[----:B------:R-:W-:Y:S01]  /*20ab0*/  MOV R17, R15 ;  /* 0x0000000f00117202 */ /* 0x000fe20000000f00 */
[----:B------:R-:W5:Y:S01]  /*20ac0*/  LDL.LU R14, [R1+0x2cf4] ;  /* 0x002cf400010e7983 */ /* 0x000f620000300800 */
[----:B------:R-:W5:Y:S02]  /*20ad0*/  LDL.LU R15, [R1+0x2cf0] ;  /* 0x002cf000010f7983 */ /* 0x000f640000300800 */
[----:B------:R-:W3:Y:S02]  /*20ae0*/  LDL.LU R18, [R1+0x118] ;  /* 0x0001180001127983 */ /* 0x000ee40000300800 */
[----:B------:R-:W3:Y:S02]  /*20af0*/  LDL.LU R19, [R1+0x11c] ;  /* 0x00011c0001137983 */ /* 0x000ee40000300800 */
[----:B---3--:R-:W-:Y:S01]  /*20b00*/  STL.64 [R1+0x2cb8], R18 ;  /* 0x002cb81201007387 */ /* 0x008fe20000100a00 */
[----:B------:R4:W-:Y:S02]  /*20b10*/  STL.64 [R1+0x2cb0], R16 ;  /* 0x002cb01001007387 */ /* 0x0009e40000100a00 */
[----:B------:R-:W3:Y:S01]  /*20b20*/  LDL R23, [R1+0x1060] ;  /* 0x0010600001177983 */ /* 0x000ee20000100800 */
[----:B----4-:R-:W-:-:S02]  /*20b30*/  MOV R16, R7 ;  /* 0x0000000700107202 */ /* 0x010fc40000000f00 */
[----:B--2---:R-:W-:Y:S02]  /*20b40*/  MOV R17, R6 ;  /* 0x0000000600117202 */ /* 0x004fe40000000f00 */
[C---:B-----5:R-:W-:Y:S01]  /*20b50*/  HMMA.16816.F32.BF16 R4, R12.reuse, R4, R8 ;  /* 0x000000040c04723c */ /* 0x060fe20000041808 */
[----:B------:R-:W2:Y:S01]  /*20b60*/  LDL.LU.64 R10, [R1+0x2ce8] ;  /* 0x002ce800010a7983 */ /* 0x000ea20000300a00 */
[----:B------:R-:W2:Y:S11]  /*20b70*/  LDL.LU.64 R8, [R1+0x2ce0] ;  /* 0x002ce00001087983 */ /* 0x000eb60000300a00 */
[----:B------:R-:W-:Y:S10]  /*20b80*/  @!UPT UIADD3 URZ, URZ, URZ, URZ ;  /* 0x0000003f3f3ff290 */ /* 0x000ff4000fffe03f */
[----:B------:R0:W-:Y:S01]  /*20b90*/  STL.64 [R1], R4 ;  /* 0x0000000401007387 */ /* 0x0001e20000100a00 */
[----:B------:R-:W-:Y:S03]  /*20ba0*/  STL.64 [R1+0x8], R6 ;  /* 0x0000080601007387 */ /* 0x000fe60000100a00 */
[----:B0-----:R-:W2:Y:S02]  /*20bb0*/  LDL.LU.64 R4, [R1+0x2cd8] ;  /* 0x002cd80001047983 */ /* 0x001ea40000300a00 */
[----:B--2---:R-:W-:Y:S11]  /*20bc0*/  HMMA.16816.F32.BF16 R8, R12, R4, R8 ;  /* 0x000000040c08723c */ /* 0x004ff60000041808 */
[----:B------:R-:W-:Y:S11]  /*20bd0*/  @!UPT UIADD3 URZ, URZ, URZ, URZ ;  /* 0x0000003f3f3ff290 */ /* 0x000ff6000fffe03f */
[----:B------:R-:W-:Y:S01]  /*20be0*/  @!UPT UIADD3 URZ, URZ, URZ, URZ ;  /* 0x0000003f3f3ff290 */ /* 0x000fe2000fffe03f */
[----:B------:R0:W-:Y:S01]  /*20bf0*/  STL.64 [R1+0x20], R8 ;  /* 0x0000200801007387 */ /* 0x0001e20000100a00 */
[----:B------:R1:W-:Y:S03]  /*20c00*/  STL.64 [R1+0x28], R10 ;  /* 0x0000280a01007387 */ /* 0x0003e60000100a00 */
[----:B0-----:R-:W1:Y:S01]  /*20c10*/  LDL.LU.64 R8, [R1+0x2cd0] ;  /* 0x002cd00001087983 */ /* 0x001e620000300a00 */
[----:B---3--:R-:W-:Y:S02]  /*20c20*/  STL [R1+0x2c84], R23 ;  /* 0x002c841701007387 */ /* 0x008fe40000100800 */
[----:B------:R-:W2:Y:S02]  /*20c30*/  LDL.LU R20, [R1+0x170] ;  /* 0x0001700001147983 */ /* 0x000ea40000300800 */
[----:B------:R-:W2:Y:S02]  /*20c40*/  LDL.LU R21, [R1+0x174] ;  /* 0x0001740001157983 */ /* 0x000ea40000300800 */
[----:B------:R-:W-:-:S02]  /*20c50*/  IMAD.MOV.U32 R22, RZ, RZ, R0 ;  /* 0x000000ffff167224 */ /* 0x000fc400078e0000 */
[----:B------:R-:W3:Y:S01]  /*20c60*/  LDL.LU R0, [R1+0x2cc8] ;  /* 0x002cc80001007983 */ /* 0x000ee20000300800 */
[C---:B-1----:R-:W-:Y:S03]  /*20c70*/  HMMA.16816.F32.BF16 R8, R12.reuse, R8, R24 ;  /* 0x000000080c08723c */ /* 0x042fe60000041818 */
[----:B------:R-:W4:Y:S01]  /*20c80*/  LDL.LU.64 R24, [R1+0x2cc0] ;  /* 0x002cc00001187983 */ /* 0x000f220000300a00 */
[----:B------:R-:W-:Y:S01]  /*20c90*/  IMAD.MOV.U32 R18, RZ, RZ, R3 ;  /* 0x000000ffff127224 */ /* 0x000fe200078e0003 */
[----:B------:R-:W-:Y:S11]  /*20ca0*/  MOV R19, R2 ;  /* 0x0000000200137202 */ /* 0x000ff60000000f00 */
[----:B------:R-:W-:Y:S07]  /*20cb0*/  @!UPT UIADD3 URZ, URZ, URZ, URZ ;  /* 0x0000003f3f3ff290 */ /* 0x000fee000fffe03f */
[----:B------:R-:W-:Y:S01]  /*20cc0*/  STL.64 [R1+0x80], R8 ;  /* 0x0000800801007387 */ /* 0x000fe20000100a00 */
[----:B------:R-:W-:Y:S02]  /*20cd0*/  STL.64 [R1+0x88], R10 ;  /* 0x0000880a01007387 */ /* 0x000fe40000100a00 */
[----:B------:R-:W0:Y:S02]  /*20ce0*/  LDSM.16.MT88.4 R8, [R29+0x17000] ;  /* 0x017000001d08783b */ /* 0x000e240000004200 */
[----:B0-----:R-:W-:Y:S02]  /*20cf0*/  STL.64 [R1+0x2c40], R10 ;  /* 0x002c400a01007387 */ /* 0x001fe40000100a00 */
[----:B------:R-:W-:Y:S01]  /*20d00*/  STL.64 [R1+0x2c38], R8 ;  /* 0x002c380801007387 */ /* 0x000fe20000100a00 */
[----:B----4-:R-:W-:Y:S01]  /*20d10*/  HMMA.16816.F32.BF16 R12, R12, R24, R16 ;  /* 0x000000180c0c723c */ /* 0x010fe20000041810 */
[----:B------:R-:W4:Y:S01]  /*20d20*/  LDL.LU.64 R18, [R1+0x2cb8] ;  /* 0x002cb80001127983 */ /* 0x000f220000300a00 */
[----:B------:R-:W4:Y:S02]  /*20d30*/  LDL.LU.64 R16, [R1+0x2cb0] ;  /* 0x002cb00001107983 */ /* 0x000f240000300a00 */
[----:B------:R-:W4:Y:S02]  /*20d40*/  LDL.LU.64 R26, [R1+0x2ca8] ;  /* 0x002ca800011a7983 */ /* 0x000f240000300a00 */
[----:B------:R-:W4:Y:S11]  /*20d50*/  LDL.LU.64 R24, [R1+0x2ca0] ;  /* 0x002ca00001187983 */ /* 0x000f360000300a00 */
[----:B------:R-:W-:Y:S06]  /*20d60*/  @!UPT UIADD3 URZ, URZ, URZ, URZ ;  /* 0x0000003f3f3ff290 */ /* 0x000fec000fffe03f */
[----:B------:R-:W-:Y:S01]  /*20d70*/  STL.64 [R1+0x30], R12 ;  /* 0x0000300c01007387 */ /* 0x000fe20000100a00 */
[----:B------:R-:W-:Y:S02]  /*20d80*/  STL.64 [R1+0x38], R14 ;  /* 0x0000380e01007387 */ /* 0x000fe40000100a00 */
[----:B---3--:R-:W0:Y:S02]  /*20d90*/  LDSM.16.MT88.4 R12, [R0+0x17800] ;  /* 0x01780000000c783b */ /* 0x008e240000004200 */
[----:B0-----:R-:W-:Y:S02]  /*20da0*/  STL [R1+0x2be4], R12 ;  /* 0x002be40c01007387 */ /* 0x001fe40000100800 */
[----:B------:R0:W-:Y:S02]  /*20db0*/  STL [R1+0x2be0], R13 ;  /* 0x002be00d01007387 */ /* 0x0001e40000100800 */
[----:B------:R-:W-:Y:S02]  /*20dc0*/  STL [R1+0x2bdc], R14 ;  /* 0x002bdc0e01007387 */ /* 0x000fe40000100800 */
[----:B------:R-:W-:Y:S01]  /*20dd0*/  STL [R1+0x2bd8], R15 ;  /* 0x002bd80f01007387 */ /* 0x000fe20000100800 */
[----:B0-----:R-:W4:Y:S01]  /*20de0*/  LDL.LU.64 R12, [R1+0x40] ;  /* 0x00004000010c7983 */ /* 0x001f220000300a00 */
[----:B------:R-:W-:-:S02]  /*20df0*/  MOV R2, R5 ;  /* 0x0000000500027202 */ /* 0x000fc40000000f00 */
[----:B------:R-:W-:Y:S02]  /*20e00*/  MOV R3, R4 ;  /* 0x0000000400037202 */ /* 0x000fe40000000f00 */
[----:B------:R0:W-:Y:S01]  /*20e10*/  LDSM.16.MT88.4 R4, [R23+0x17000] ;  /* 0x017000001704783b */ /* 0x0001e20000004200 */
[----:B------:R-:W-:Y:S02]  /*20e20*/  MOV R9, R2 ;  /* 0x0000000200097202 */ /* 0x000fe40000000f00 */
[----:B------:R-:W-:Y:S02]  /*20e30*/  MOV R8, R3 ;  /* 0x0000000300087202 */ /* 0x000fe40000000f00 */
[----:B0-----:R-:W-:Y:S01]  /*20e40*/  MOV R23, R28 ;  /* 0x0000001c00177202 */ /* 0x001fe20000000f00 */
[C---:B----4-:R-:W-:Y:S11]  /*20e50*/  HMMA.16816.F32.BF16 R16, R24.reuse, R12, R16 ;  /* 0x0000000c1810723c */ /* 0x050ff60000041810 */
[----:B------:R-:W-:Y:S11]  /*20e60*/  @!UPT UIADD3 URZ, URZ, URZ, URZ ;  /* 0x0000003f3f3ff290 */ /* 0x000ff6000fffe03f */
[----:B------:R-:W-:Y:S02]  /*20e70*/  @!UPT UIADD3 URZ, URZ, URZ, URZ ;  /* 0x0000003f3f3ff290 */ /* 0x000fe4000fffe03f */
[----:B------:R-:W-:Y:S02]  /*20e80*/  MOV R2, R18 ;  /* 0x0000001200027202 */ /* 0x000fe40000000f00 */
[----:B------:R-:W-:Y:S01]  /*20e90*/  MOV R0, R19 ;  /* 0x0000001300007202 */ /* 0x000fe20000000f00 */
[----:B------:R-:W-:Y:S01]  /*20ea0*/  IMAD.MOV.U32 R28, RZ, RZ, R16 ;  /* 0x000000ffff1c7224 */ /* 0x000fe200078e0010 */
[----:B------:R-:W-:Y:S01]  /*20eb0*/  MOV R3, R17 ;  /* 0x0000001100037202 */ /* 0x000fe20000000f00 */
[----:B------:R-:W3:Y:S01]  /*20ec0*/  LDL.LU.64 R18, [R1+0x2c98] ;  /* 0x002c980001127983 */ /* 0x000ee20000300a00 */
[----:B------:R-:W3:Y:S02]  /*20ed0*/  LDL.LU.64 R16, [R1+0x2c90] ;  /* 0x002c900001107983 */ /* 0x000ee40000300a00 */
[----:B------:R-:W-:Y:S02]  /*20ee0*/  STL [R1+0x2bf4], R0 ;  /* 0x002bf40001007387 */ /* 0x000fe40000100800 */
[----:B------:R-:W-:Y:S01]  /*20ef0*/  STL [R1+0x2bf0], R2 ;  /* 0x002bf00201007387 */ /* 0x000fe20000100800 */
[----:B------:R-:W-:Y:S01]  /*20f00*/  STL [R1+0x2bec], R3 ;  /* 0x002bec0301007387 */ /* 0x000fe20000100800 */
[----:B------:R-:W-:Y:S01]  /*20f10*/  STL [R1+0x2be8], R28 ;  /* 0x002be81c01007387 */ /* 0x000fe20000100800 */
[C---:B---3--:R-:W-:Y:S02]  /*20f20*/  HMMA.16816.F32.BF16 R8, R24.reuse, R8, R16 ;  /* 0x000000081808723c */ /* 0x048fe40000041810 */
[----:B------:R-:W3:Y:S04]  /*20f30*/  LDL.LU R19, [R1+0x2c88] ;  /* 0x002c880001137983 */ /* 0x000ee80000300800 */
[----:B---3--:R-:W0:Y:S04]  /*20f40*/  LDSM.16.MT88.4 R16, [R19+0x17800] ;  /* 0x017800001310783b */ /* 0x008e280000004200 */
[----:B0-----:R-:W-:Y:S11]  /*20f50*/  STL.64 [R1+0x2ba0], R18 ;  /* 0x002ba01201007387 */ /* 0x001ff60000100a00 */
[----:B------:R-:W-:Y:S02]  /*20f60*/  @!UPT UIADD3 URZ, URZ, URZ, URZ ;  /* 0x0000003f3f3ff290 */ /* 0x000fe4000fffe03f */
[----:B------:R-:W-:Y:S02]  /*20f70*/  STL.64 [R1+0xe0], R8 ;  /* 0x0000e00801007387 */ /* 0x000fe40000100a00 */
[----:B------:R-:W-:Y:S02]  /*20f80*/  STL.64 [R1+0xe8], R10 ;  /* 0x0000e80a01007387 */ /* 0x000fe40000100a00 */
[----:B------:R0:W-:Y:S02]  /*20f90*/  STL.64 [R1+0x2b98], R16 ;  /* 0x002b981001007387 */ /* 0x0001e40000100a00 */
[----:B0-----:R-:W2:Y:S02]  /*20fa0*/  LDL.LU.64 R16, [R1+0x60] ;  /* 0x0000600001107983 */ /* 0x001ea40000300a00 */
[C---:B--2---:R-:W-:Y:S01]  /*20fb0*/  HMMA.16816.F32.BF16 R20, R24.reuse, R16, R20 ;  /* 0x000000101814723c */ /* 0x044fe20000041814 */
[----:B------:R-:W-:Y:S11]  /*20fc0*/  IMAD.MOV.U32 R9, RZ, RZ, R16 ;  /* 0x000000ffff097224 */ /* 0x000ff600078e0010 */
[----:B------:R-:W-:Y:S11]  /*20fd0*/  @!UPT UIADD3 URZ, URZ, URZ, URZ ;  /* 0x0000003f3f3ff290 */ /* 0x000ff6000fffe03f */
[----:B------:R-:W-:Y:S01]  /*20fe0*/  @!UPT UIADD3 URZ, URZ, URZ, URZ ;  /* 0x0000003f3f3ff290 */ /* 0x000fe2000fffe03f */
[----:B------:R-:W-:Y:S02]  /*20ff0*/  MOV R16, R23 ;  /* 0x0000001700107202 */ /* 0x000fe40000000f00 */
[----:B------:R-:W2:Y:S01]  /*21000*/  LDL.LU R23, [R1+0x2c84] ;  /* 0x002c840001177983 */ /* 0x000ea20000300800 */
[----:B------:R-:W-:Y:S02]  /*21010*/  MOV R8, R17 ;  /* 0x0000001100087202 */ /* 0x000fe40000000f00 */
[----:B------:R-:W-:Y:S02]  /*21020*/  MOV R19, R20 ;  /* 0x0000001400137202 */ /* 0x000fe40000000f00 */
[----:B------:R-:W-:Y:S01]  /*21030*/  MOV R18, R21 ;  /* 0x0000001500127202 */ /* 0x000fe20000000f00 */
[----:B------:R-:W-:Y:S01]  /*21040*/  IMAD.MOV.U32 R17, RZ, RZ, R22 ;  /* 0x000000ffff117224 */ /* 0x000fe200078e0016 */
[----:B------:R0:W-:Y:S04]  /*21050*/  STL [R1+0x2c04], R16 ;  /* 0x002c041001007387 */ /* 0x0001e80000100800 */
[----:B------:R1:W-:Y:S01]  /*21060*/  STL [R1+0x2c00], R17 ;  /* 0x002c001101007387 */ /* 0x0003e20000100800 */
[----:B------:R3:W-:Y:S02]  /*21070*/  STL [R1+0x2bfc], R18 ;  /* 0x002bfc1201007387 */ /* 0x0007e40000100800 */
[----:B------:R4:W-:Y:S01]  /*21080*/  STL [R1+0x2bf8], R19 ;  /* 0x002bf81301007387 */ /* 0x0009e20000100800 */
[----:B0-----:R-:W5:Y:S04]  /*21090*/  LDL.LU R16, [R1+0x160] ;  /* 0x0001600001107983 */ /* 0x001f680000300800 */
[----:B-1----:R-:W5:Y:S01]  /*210a0*/  LDL.LU R17, [R1+0x164] ;  /* 0x0001640001117983 */ /* 0x002f620000300800 */
[----:B---3--:R-:W5:Y:S02]  /*210b0*/  LDL.LU R18, [R1+0x168] ;  /* 0x0001680001127983 */ /* 0x008f640000300800 */
[----:B----4-:R-:W5:Y:S01]  /*210c0*/  LDL.LU R19, [R1+0x16c] ;  /* 0x00016c0001137983 */ /* 0x010f620000300800 */
[----:B--2---:R-:W0:Y:S04]  /*210d0*/  LDSM.16.MT88.4 R20, [R23+0x17800] ;  /* 0x017800001714783b */ /* 0x004e280000004200 */
[----:B0-----:R-:W-:Y:S01]  /*210e0*/  STL.64 [R1+0x2b48], R22 ;  /* 0x002b481601007387 */ /* 0x001fe20000100a00 */
[----:B------:R0:W-:Y:S03]  /*210f0*/  STL.64 [R1+0x2b40], R20 ;  /* 0x002b401401007387 */ /* 0x0001e60000100a00 */
[----:B0-----:R-:W5:Y:S01]  /*21100*/  LDL.LU.64 R20, [R1+0x70] ;  /* 0x0000700001147983 */ /* 0x001f620000300a00 */
[----:B------:R-:W2:Y:S01]  /*21110*/  LDL.LU.64 R22, [R1+0x78] ;  /* 0x0000780001167983 */ /* 0x000ea20000300a00 */
[----:B-----5:R-:W-:Y:S02]  /*21120*/  HMMA.16816.F32.BF16 R16, R24, R20, R16 ;  /* 0x000000141810723c */ /* 0x020fe40000041810 */
[----:B------:R-:W0:Y:S01]  /*21130*/  LDSM.16.MT88.4 R24, [R29+0x17800] ;  /* 0x017800001d18783b */ /* 0x000e220000004200 */
[----:B------:R-:W-:Y:S11]  /*21140*/  BAR.SYNC.DEFER_BLOCKING 0x0 ;  /* 0x0000000000007b1d */ /* 0x000ff60000010000 */
[----:B------:R-:W-:Y:S09]  /*21150*/  @!UPT UIADD3 URZ, URZ, URZ, URZ ;  /* 0x0000003f3f3ff290 */ /* 0x000ff2000fffe03f */
[----:B------:R-:W-:Y:S01]  /*21160*/  STL [R1+0xf0], R16 ;  /* 0x0000f01001007387 */ /* 0x000fe20000100800 */
[----:B--2---:R-:W-:Y:S02]  /*21170*/  STL.64 [R1+0x2c50], R22 ;  /* 0x002c501601007387 */ /* 0x004fe40000100a00 */
[----:B------:R1:W-:Y:S01]  /*21180*/  STL.64 [R1+0x2c48], R20 ;  /* 0x002c481401007387 */ /* 0x0003e20000100a00 */
[----:B------:R-:W-:Y:S02]  /*21190*/  MOV R0, R17 ;  /* 0x0000001100007202 */ /* 0x000fe40000000f00 */
[----:B------:R-:W-:Y:S01]  /*211a0*/  MOV R2, R18 ;  /* 0x0000001200027202 */ /* 0x000fe20000000f00 */
[----:B------:R-:W-:Y:S01]  /*211b0*/  IMAD.MOV.U32 R3, RZ, RZ, R19 ;  /* 0x000000ffff037224 */ /* 0x000fe200078e0013 */
[----:B-1----:R-:W2:Y:S01]  /*211c0*/  LDL.LU R20, [R1+0x1a0] ;  /* 0x0001a00001147983 */ /* 0x002ea20000300800 */
[----:B------:R-:W2:Y:S02]  /*211d0*/  LDL.LU R21, [R1+0x1a4] ;  /* 0x0001a40001157983 */ /* 0x000ea40000300800 */
[----:B------:R-:W2:Y:S02]  /*211e0*/  LDL.LU R22, [R1+0x1a8] ;  /* 0x0001a80001167983 */ /* 0x000ea40000300800 */
[----:B------:R-:W2:Y:S01]  /*211f0*/  LDL.LU R23, [R1+0x1ac] ;  /* 0x0001ac0001177983 */ /* 0x000ea20000300800 */
[----:B------:R-:W3:Y:S01]  /*21200*/  LDL.LU R29, [R1+0x2c80] ;  /* 0x002c8000011d7983 */ /* 0x000ee20000300800 */
[----:B------:R-:W4:Y:S02]  /*21210*/  LDL.LU R16, [R1+0x180] ;  /* 0x0001800001107983 */ /* 0x000f240000300800 */
[----:B------:R-:W4:Y:S02]  /*21220*/  LDL.LU R17, [R1+0x184] ;  /* 0x0001840001117983 */ /* 0x000f240000300800 */
[----:B------:R-:W5:Y:S01]  /*21230*/  LDL.LU R18, [R1+0x188] ;  /* 0x0001880001127983 */ /* 0x000f620000300800 */
[----:B------:R-:W5:Y:S04]  /*21240*/  LDL.LU R19, [R1+0x18c] ;  /* 0x00018c0001137983 */ /* 0x000f680000300800 */
[----:B-----5:R-:W-:Y:S01]  /*21250*/  STL.64 [R1+0x2c60], R18 ;  /* 0x002c601201007387 */ /* 0x020fe20000100a00 */
[----:B----4-:R1:W-:Y:S03]  /*21260*/  STL.64 [R1+0x2c58], R16 ;  /* 0x002c581001007387 */ /* 0x0103e60000100a00 */
[----:B-1----:R-:W4:Y:S01]  /*21270*/  LDL.LU R16, [R1+0x190] ;  /* 0x0001900001107983 */ /* 0x002f220000300800 */
[----:B------:R-:W4:Y:S02]  /*21280*/  LDL.LU R17, [R1+0x194] ;  /* 0x0001940001117983 */ /* 0x000f240000300800 */
[----:B------:R-:W5:Y:S02]  /*21290*/  LDL.LU R18, [R1+0x198] ;  /* 0x0001980001127983 */ /* 0x000f640000300800 */
[----:B------:R-:W5:Y:S01]  /*212a0*/  LDL.LU R19, [R1+0x19c] ;  /* 0x00019c0001137983 */ /* 0x000f620000300800 */
[----:B---3--:R-:W-:Y:S01]  /*212b0*/  MOV R11, R29 ;  /* 0x0000001d000b7202 */ /* 0x008fe20000000f00 */
[----:B-----5:R-:W-:Y:S01]  /*212c0*/  STL.64 [R1+0x2c78], R18 ;  /* 0x002c781201007387 */ /* 0x020fe20000100a00 */
[----:B----4-:R2:W-:Y:S02]  /*212d0*/  STL.64 [R1+0x2c70], R16 ;  /* 0x002c701001007387 */ /* 0x0105e40000100a00 */
[----:B0-----:R0:W-:Y:S01]  /*212e0*/  STL [R1+0x2af4], R24 ;  /* 0x002af41801007387 */ /* 0x0011e20000100800 */
[----:B--2---:R-:W-:Y:S01]  /*212f0*/  HMMA.16816.F32.BF16 R16, R4, R12, R20 ;  /* 0x0000000c0410723c */ /* 0x004fe20000041814 */
[----:B------:R1:W-:Y:S01]  /*21300*/  STL [R1+0x2af0], R25 ;  /* 0x002af01901007387 */ /* 0x0003e20000100800 */
[----:B0-----:R-:W-:Y:S01]  /*21310*/  MOV R24, R9 ;  /* 0x0000000900187202 */ /* 0x001fe20000000f00 */
[----:B------:R-:W-:Y:S02]  /*21320*/  STL [R1+0x2aec], R26 ;  /* 0x002aec1a01007387 */ /* 0x000fe40000100800 */
[----:B------:R-:W-:Y:S01]  /*21330*/  STL [R1+0x2ae8], R27 ;  /* 0x002ae81b01007387 */ /* 0x000fe20000100800 */
[----:B-1----:R-:W-:-:S05]  /*21340*/  MOV R25, R8 ;  /* 0x0000000800197202 */ /* 0x002fca0000000f00 */
[----:B------:R0:W-:Y:S04]  /*21350*/  STL.64 [R1+0x2c68], R24 ;  /* 0x002c681801007387 */ /* 0x0001e80000100a00 */
[----:B0-----:R-:W2:Y:S01]  /*21360*/  LDL.LU.64 R24, [R1+0x50] ;  /* 0x0000500001187983 */ /* 0x001ea20000300a00 */
[----:B------:R-:W3:Y:S02]  /*21370*/  LDL.LU R8, [R1+0x150] ;  /* 0x0001500001087983 */ /* 0x000ee40000300800 */
[----:B------:R-:W3:Y:S02]  /*21380*/  LDL.LU R9, [R1+0x154] ;  /* 0x0001540001097983 */ /* 0x000ee40000300800 */
[----:B------:R-:W3:Y:S03]  /*21390*/  LDL.LU R10, [R1+0x158] ;  /* 0x00015800010a7983 */ /* 0x000ee60000300800 */
[----:B------:R-:W-:Y:S01]  /*213a0*/  STL [R1+0x114], R17 ;  /* 0x0001141101007387 */ /* 0x000fe20000100800 */
[----:B------:R0:W-:Y:S01]  /*213b0*/  STL [R1+0x118], R18 ;  /* 0x0001181201007387 */ /* 0x0001e20000100800 */
[----:B------:R-:W-:-:S02]  /*213c0*/  MOV R29, R19 ;  /* 0x00000013001d7202 */ /* 0x000fc40000000f00 */
[----:B------:R-:W-:Y:S01]  /*213d0*/  MOV R15, R16 ;  /* 0x00000010000f7202 */ /* 0x000fe20000000f00 */
[----:B0-----:R-:W2:Y:S01]  /*213e0*/  LDL.LU.64 R18, [R1+0x2c78] ;  /* 0x002c780001127983 */ /* 0x001ea20000300a00 */
[----:B------:R-:W2:Y:S02]  /*213f0*/  LDL.LU.64 R16, [R1+0x2c70] ;  /* 0x002c700001107983 */ /* 0x000ea40000300a00 */
[----:B------:R-:W-:Y:S01]  /*21400*/  IMAD.MOV.U32 R21, RZ, RZ, R12 ;  /* 0x000000ffff157224 */ /* 0x000fe200078e000c */
[----:B------:R-:W-:Y:S01]  /*21410*/  MOV R20, R13 ;  /* 0x0000000d00147202 */ /* 0x000fe20000000f00 */
[----:B--2---:R-:W-:Y:S01]  /*21420*/  HMMA.16816.F32.BF16 R16, R4, R24, R16 ;  /* 0x000000180410723c */ /* 0x004fe20000041810 */
[----:B------:R-:W-:Y:S01]  /*21430*/  IMAD.MOV.U32 R23, RZ, RZ, R24 ;  /* 0x000000ffff177224 */ /* 0x000fe200078e0018 */
[----:B------:R-:W-:Y:S02]  /*21440*/  MOV R22, R25 ;  /* 0x0000001900167202 */ /* 0x000fe40000000f00 */
[----:B------:R-:W2:Y:S11]  /*21450*/  LDL.LU.64 R24, [R1+0x2c68] ;  /* 0x002c680001187983 */ /* 0x000eb60000300a00 */
[----:B------:R-:W-:Y:S09]  /*21460*/  @!UPT UIADD3 URZ, URZ, URZ, URZ ;  /* 0x0000003f3f3ff290 */ /* 0x000ff2000fffe03f */
[----:B------:R-:W-:Y:S02]  /*21470*/  MOV R14, R19 ;  /* 0x00000013000e7202 */ /* 0x000fe40000000f00 */
[----:B------:R-:W-:Y:S01]  /*21480*/  MOV R12, R17 ;  /* 0x00000011000c7202 */ /* 0x000fe20000000f00 */
[----:B------:R-:W-:Y:S01]  /*21490*/  IMAD.MOV.U32 R13, RZ, RZ, R18 ;  /* 0x000000ffff0d7224 */ /* 0x000fe200078e0012 */
[----:B------:R-:W-:Y:S01]  /*214a0*/  MOV R28, R16 ;  /* 0x00000010001c7202 */ /* 0x000fe20000000f00 */
[----:B------:R-:W2:Y:S01]  /*214b0*/  LDL.LU.64 R18, [R1+0x2c60] ;  /* 0x002c600001127983 */ /* 0x000ea20000300a00 */
[----:B------:R-:W2:Y:S02]  /*214c0*/  LDL.LU.64 R16, [R1+0x2c58] ;  /* 0x002c580001107983 */ /* 0x000ea40000300a00 */
[----:B------:R-:W-:Y:S02]  /*214d0*/  STL.64 [R1+0x2c10], R14 ;  /* 0x002c100e01007387 */ /* 0x000fe40000100a00 */
[----:B------:R0:W-:Y:S02]  /*214e0*/  STL.64 [R1+0x2c08], R12 ;  /* 0x002c080c01007387 */ /* 0x0001e40000100a00 */
[----:B0-----:R-:W4:Y:S01]  /*214f0*/  LDL.LU R12, [R1+0xb0] ;  /* 0x0000b000010c7983 */ /* 0x001f220000300800 */
[----:B------:R-:W4:Y:S02]  /*21500*/  LDL.LU R13, [R1+0xb4] ;  /* 0x0000b400010d7983 */ /* 0x000f240000300800 */
[----:B------:R-:W5:Y:S02]  /*21510*/  LDL.LU R14, [R1+0xb8] ;  /* 0x0000b800010e7983 */ /* 0x000f640000300800 */
[----:B------:R-:W5:Y:S02]  /*21520*/  LDL.LU R15, [R1+0xbc] ;  /* 0x0000bc00010f7983 */ /* 0x000f640000300800 */
[----:B-----5:R-:W-:Y:S01]  /*21530*/  STL.64 [R1+0x2c20], R14 ;  /* 0x002c200e01007387 */ /* 0x020fe20000100a00 */
[----:B----4-:R0:W-:Y:S02]  /*21540*/  STL.64 [R1+0x2c18], R12 ;  /* 0x002c180c01007387 */ /* 0x0101e40000100a00 */
[----:B0-----:R-:W-:-:S02]  /*21550*/  MOV R12, R23 ;  /* 0x00000017000c7202 */ /* 0x001fc40000000f00 */
[----:B------:R-:W-:-:S05]  /*21560*/  MOV R13, R22 ;  /* 0x00000016000d7202 */ /* 0x000fca0000000f00 */
[----:B------:R0:W-:Y:S02]  /*21570*/  STL.64 [R1+0x2c28], R12 ;  /* 0x002c280c01007387 */ /* 0x0001e40000100a00 */
[----:B0-----:R-:W-:Y:S01]  /*21580*/  IMAD.MOV.U32 R12, RZ, RZ, R21 ;  /* 0x000000ffff0c7224 */ /* 0x001fe200078e0015 */
[----:B------:R-:W-:Y:S02]  /*21590*/  MOV R13, R20 ;  /* 0x00000014000d7202 */ /* 0x000fe40000000f00 */
[C---:B--2---:R-:W-:Y:S11]  /*215a0*/  HMMA.16816.F32.BF16 R20, R4.reuse, R24, R16 ;  /* 0x000000180414723c */ /* 0x044ff60000041810 */
[----:B------:R-:W-:Y:S11]  /*215b0*/  @!UPT UIADD3 URZ, URZ, URZ, URZ ;  /* 0x0000003f3f3ff290 */ /* 0x000ff6000fffe03f */
[----:B------:R-:W-:Y:S02]  /*215c0*/  @!UPT UIADD3 URZ, URZ, URZ, URZ ;  /* 0x0000003f3f3ff290 */ /* 0x000fe4000fffe03f */
[----:B------:R-:W-:Y:S01]  /*215d0*/  IMAD.MOV.U32 R18, RZ, RZ, R22 ;  /* 0x000000ffff127224 */ /* 0x000fe200078e0016 */
[----:B------:R-:W-:Y:S02]  /*215e0*/  MOV R19, R23 ;  /* 0x0000001700137202 */ /* 0x000fe40000000f00 */
[----:B------:R-:W-:Y:S02]  /*215f0*/  MOV R16, R20 ;  /* 0x0000001400107202 */ /* 0x000fe40000000f00 */
[----:B------:R-:W-:Y:S01]  /*21600*/  MOV R17, R21 ;  /* 0x0000001500117202 */ /* 0x000fe20000000f00 */
[----:B------:R-:W2:Y:S01]  /*21610*/  LDL.LU.64 R22, [R1+0x2c50] ;  /* 0x002c500001167983 */ /* 0x000ea20000300a00 */
[----:B------:R-:W3:Y:S02]  /*21620*/  LDL.LU.64 R20, [R1+0x2c48] ;  /* 0x002c480001147983 */ /* 0x000ee40000300a00 */
[----:B------:R0:W-:Y:S02]  /*21630*/  STL.64 [R1+0x2c30], R24 ;  /* 0x002c301801007387 */ /* 0x0001e40000100a00 */
[----:B0-----:R-:W4:Y:S01]  /*21640*/  LDL.LU R24, [R1+0x140] ;  /* 0x0001400001187983 */ /* 0x001f220000300800 */
[----:B------:R-:W4:Y:S02]  /*21650*/  LDL.LU R25, [R1+0x144] ;  /* 0x0001440001197983 */ /* 0x000f240000300800 */
[----:B------:R-:W4:Y:S02]  /*21660*/  LDL.LU R26, [R1+0x148] ;  /* 0x00014800011a7983 */ /* 0x000f240000300800 */
[----:B------:R-:W4:Y:S01]  /*21670*/  LDL.LU R27, [R1+0x14c] ;  /* 0x00014c00011b7983 */ /* 0x000f220000300800 */
[----:B---3--:R-:W-:Y:S01]  /*21680*/  HMMA.16816.F32.BF16 R4, R4, R20, R8 ;  /* 0x000000140404723c */ /* 0x008fe20000041808 */
[----:B------:R-:W4:Y:S01]  /*21690*/  LDL.LU.64 R10, [R1+0x2c40] ;  /* 0x002c4000010a7983 */ /* 0x000f220000300a00 */
[----:B------:R-:W4:Y:S11]  /*216a0*/  LDL.LU.64 R8, [R1+0x2c38] ;  /* 0x002c380001087983 */ /* 0x000f360000300a00 */
[----:B------:R-:W-:Y:S10]  /*216b0*/  @!UPT UIADD3 URZ, URZ, URZ, URZ ;  /* 0x0000003f3f3ff290 */ /* 0x000ff4000fffe03f */
[----:B------:R0:W-:Y:S01]  /*216c0*/  STL [R1+0x2b0c], R4 ;  /* 0x002b0c0401007387 */ /* 0x0001e20000100800 */
[----:B------:R1:W-:Y:S02]  /*216d0*/  STL [R1+0x2b08], R5 ;  /* 0x002b080501007387 */ /* 0x0003e40000100800 */
[----:B------:R3:W-:Y:S02]  /*216e0*/  STL [R1+0x2b04], R6 ;  /* 0x002b040601007387 */ /* 0x0007e40000100800 */
[----:B------:R5:W-:Y:S01]  /*216f0*/  STL [R1+0x2b00], R7 ;  /* 0x002b000701007387 */ /* 0x000be20000100800 */
[----:B0-----:R-:W2:Y:S01]  /*21700*/  LDL.LU R4, [R1+0xc0] ;  /* 0x0000c00001047983 */ /* 0x001ea20000300800 */
[----:B-1----:R-:W2:Y:S02]  /*21710*/  LDL.LU R5, [R1+0xc4] ;  /* 0x0000c40001057983 */ /* 0x002ea40000300800 */
[----:B---3--:R-:W2:Y:S02]  /*21720*/  LDL.LU R6, [R1+0xc8] ;  /* 0x0000c80001067983 */ /* 0x008ea40000300800 */
[----:B-----5:R-:W2:Y:S01]  /*21730*/  LDL.LU R7, [R1+0xcc] ;  /* 0x0000cc0001077983 */ /* 0x020ea20000300800 */
[C---:B----4-:R-:W-:Y:S01]  /*21740*/  HMMA.16816.F32.BF16 R12, R8.reuse, R12, R24 ;  /* 0x0000000c080c723c */ /* 0x050fe20000041818 */
[----:B------:R-:W3:Y:S11]  /*21750*/  LDL.LU.64 R24, [R1+0x2c30] ;  /* 0x002c300001187983 */ /* 0x000ef60000300a00 */
[----:B------:R-:W-:Y:S11]  /*21760*/  @!UPT UIADD3 URZ, URZ, URZ, URZ ;  /* 0x0000003f3f3ff290 */ /* 0x000ff6000fffe03f */
[----:B------:R0:W-:Y:S01]  /*21770*/  STL.64 [R1+0x170], R12 ;  /* 0x0001700c01007387 */ /* 0x0001e20000100a00 */
[----:B------:R2:W-:Y:S03]  /*21780*/  STL.64 [R1+0x178], R14 ;  /* 0x0001780e01007387 */ /* 0x0005e60000100a00 */
[----:B0-----:R-:W2:Y:S02]  /*21790*/  LDL.LU.64 R12, [R1+0x2c28] ;  /* 0x002c2800010c7983 */ /* 0x001ea40000300a00 */
[C---:B--2---:R-:W-:Y:S11]  /*217a0*/  HMMA.16816.F32.BF16 R12, R8.reuse, R12, R4 ;  /* 0x0000000c080c723c */ /* 0x044ff60000041804 */
[----:B------:R-:W-:Y:S11]  /*217b0*/  @!UPT UIADD3 URZ, URZ, URZ, URZ ;  /* 0x0000003f3f3ff290 */ /* 0x000ff6000fffe03f */
[----:B------:R-:W-:Y:S02]  /*217c0*/  @!UPT UIADD3 URZ, URZ, URZ, URZ ;  /* 0x0000003f3f3ff290 */ /* 0x000fe4000fffe03f */
[----:B------:R-:W-:Y:S01]  /*217d0*/  IMAD.MOV.U32 R6, RZ, RZ, R14 ;  /* 0x000000ffff067224 */ /* 0x000fe200078e000e */
[----:B------:R-:W-:Y:S02]  /*217e0*/  MOV R7, R15 ;  /* 0x0000000f00077202 */ /* 0x000fe40000000f00 */
[----:B------:R-:W-:Y:S02]  /*217f0*/  MOV R4, R12 ;  /* 0x0000000c00047202 */ /* 0x000fe40000000f00 */
[----:B------:R-:W-:Y:S01]  /*21800*/  MOV R5, R13 ;  /* 0x0000000d00057202 */ /* 0x000fe20000000f00 */
[----:B------:R-:W3:Y:S01]  /*21810*/  LDL.LU.64 R14, [R1+0x2c20] ;  /* 0x002c2000010e7983 */ /* 0x000ee20000300a00 */
[----:B------:R-:W3:Y:S02]  /*21820*/  LDL.LU.64 R12, [R1+0x2c18] ;  /* 0x002c1800010c7983 */ /* 0x000ee40000300a00 */
[----:B------:R0:W-:Y:S01]  /*21830*/  STL.64 [R1+0x2b18], R6 ;  /* 0x002b180601007387 */ /* 0x0001e20000100a00 */
[----:B------:R1:W-:Y:S04]  /*21840*/  STL.64 [R1+0x2b10], R4 ;  /* 0x002b100401007387 */ /* 0x0003e80000100a00 */
[----:B0-----:R-:W2:Y:S04]  /*21850*/  LDL.LU.64 R6, [R1+0x58] ;  /* 0x0000580001067983 */ /* 0x001ea80000300a00 */
[----:B--2---:R0:W-:Y:S01]  /*21860*/  STL.64 [R1+0x2bd0], R6 ;  /* 0x002bd00601007387 */ /* 0x0041e20000100a00 */
[----:B-1----:R-:W2:Y:S02]  /*21870*/  LDL.LU R4, [R1+0x10] ;  /* 0x0000100001047983 */ /* 0x002ea40000300800 */
[----:B------:R-:W2:Y:S01]  /*21880*/  LDL.LU R5, [R1+0x14] ;  /* 0x0000140001057983 */ /* 0x000ea20000300800 */
[----:B0-----:R-:W2:Y:S01]  /*21890*/  LDL.LU R6, [R1+0x18] ;  /* 0x0000180001067983 */ /* 0x001ea20000300800 */
[----:B------:R-:W2:Y:S01]  /*218a0*/  LDL.LU R7, [R1+0x1c] ;  /* 0x00001c0001077983 */ /* 0x000ea20000300800 */
[C---:B---3--:R-:W-:Y:S11]  /*218b0*/  HMMA.16816.F32.BF16 R12, R8.reuse, R24, R12 ;  /* 0x00000018080c723c */ /* 0x048ff6000004180c */
[----:B------:R-:W-:Y:S11]  /*218c0*/  @!UPT UIADD3 URZ, URZ, URZ, URZ ;  /* 0x0000003f3f3ff290 */ /* 0x000ff6000fffe03f */
[----:B------:R-:W-:Y:S02]  /*218d0*/  @!UPT UIADD3 URZ, URZ, URZ, URZ ;  /* 0x0000003f3f3ff290 */ /* 0x000fe4000fffe03f */
[----:B------:R-:W-:Y:S01]  /*218e0*/  IMAD.MOV.U32 R26, RZ, RZ, R14 ;  /* 0x000000ffff1a7224 */ /* 0x000fe200078e000e */
[----:B------:R-:W-:Y:S02]  /*218f0*/  MOV R27, R15 ;  /* 0x0000000f001b7202 */ /* 0x000fe40000000f00 */
[----:B------:R-:W-:Y:S02]  /*21900*/  MOV R24, R12 ;  /* 0x0000000c00187202 */ /* 0x000fe40000000f00 */
[----:B------:R-:W-:Y:S01]  /*21910*/  MOV R25, R13 ;  /* 0x0000000d00197202 */ /* 0x000fe20000000f00 */
[----:B------:R-:W3:Y:S01]  /*21920*/  LDL.LU.64 R14, [R1+0x2c10] ;  /* 0x002c1000010e7983 */ /* 0x000ee20000300a00 */
[----:B------:R-:W4:Y:S02]  /*21930*/  LDL.LU.64 R12, [R1+0x2c08] ;  /* 0x002c0800010c7983 */ /* 0x000f240000300a00 */
[----:B------:R-:W-:Y:S02]  /*21940*/  STL [R1+0x2afc], R26 ;  /* 0x002afc1a01007387 */ /* 0x000fe40000100800 */
[----:B------:R-:W-:Y:S01]  /*21950*/  STL [R1+0x2af8], R27 ;  /* 0x002af81b01007387 */ /* 0x000fe20000100800 */
[----:B------:R0:W-:Y:S01]  /*21960*/  STL.64 [R1+0x2b50], R24 ;  /* 0x002b501801007387 */ /* 0x0001e20000100a00 */
[----:B------:R-:W-:Y:S01]  /*21970*/  STL.64 [R1+0x2ba8], R22 ;  /* 0x002ba81601007387 */ /* 0x000fe20000100a00 */
[----:B--2---:R-:W-:Y:S07]  /*21980*/  HMMA.16816.F32.BF16 R4, R8, R20, R4 ;  /* 0x000000140804723c */ /* 0x004fee0000041804 */
[----:B------:R-:W-:-:S02]  /*21990*/  MOV R8, R16 ;  /* 0x0000001000087202 */ /* 0x000fc40000000f00 */
[----:B------:R-:W-:Y:S01]  /*219a0*/  MOV R9, R17 ;  /* 0x0000001100097202 */ /* 0x000fe20000000f00 */
[----:B------:R-:W-:Y:S01]  /*219b0*/  IMAD.MOV.U32 R10, RZ, RZ, R18 ;  /* 0x000000ffff0a7224 */ /* 0x000fe200078e0012 */
[----:B------:R-:W-:Y:S11]  /*219c0*/  MOV R11, R19 ;  /* 0x00000013000b7202 */ /* 0x000ff60000000f00 */
[----:B------:R-:W-:Y:S01]  /*219d0*/  @!UPT UIADD3 URZ, URZ, URZ, URZ ;  /* 0x0000003f3f3ff290 */ /* 0x000fe2000fffe03f */
[----:B------:R-:W-:Y:S01]  /*219e0*/  STL.64 [R1+0x140], R4 ;  /* 0x0001400401007387 */ /* 0x000fe20000100a00 */
[----:B------:R-:W-:Y:S02]  /*219f0*/  STL.64 [R1+0x148], R6 ;  /* 0x0001480601007387 */ /* 0x000fe40000100a00 */
[----:B------:R-:W2:Y:S02]  /*21a00*/  LDL.LU R16, [R1+0x2c04] ;  /* 0x002c040001107983 */ /* 0x000ea40000300800 */
[----:B------:R-:W5:Y:S01]  /*21a10*/  LDL.LU R17, [R1+0x2c00] ;  /* 0x002c000001117983 */ /* 0x000f620000300800 */
[----:B------:R-:W3:Y:S01]  /*21a20*/  LDL.LU R18, [R1+0x2bfc] ;  /* 0x002bfc0001127983 */ /* 0x000ee20000300800 */
[----:B------:R-:W3:Y:S02]  /*21a30*/  LDL.LU R19, [R1+0x2bf8] ;  /* 0x002bf80001137983 */ /* 0x000ee40000300800 */
[----:B0-----:R-:W3:Y:S01]  /*21a40*/  LDL.LU R24, [R1+0xf0] ;  /* 0x0000f00001187983 */ /* 0x001ee20000300800 */
[----:B------:R-:W-:Y:S01]  /*21a50*/  MOV R26, R2 ;  /* 0x00000002001a7202 */ /* 0x000fe20000000f00 */
[----:B------:R-:W-:Y:S01]  /*21a60*/  IMAD.MOV.U32 R27, RZ, RZ, R3 ;  /* 0x000000ffff1b7224 */ /* 0x000fe200078e0003 */
[----:B------:R-:W-:-:S02]  /*21a70*/  MOV R25, R0 ;  /* 0x0000000000197202 */ /* 0x000fc40000000f00 */
[----:B------:R-:W4:Y:S01]  /*21a80*/  LDL.LU R0, [R1+0x2bf4] ;  /* 0x002bf40001007983 */ /* 0x000f220000300800 */
[----:B------:R-:W4:Y:S02]  /*21a90*/  LDL.LU R2, [R1+0x2bf0] ;  /* 0x002bf00001027983 */ /* 0x000f240000300800 */
[----:B------:R-:W4:Y:S02]  /*21aa0*/  LDL.LU R3, [R1+0x2bec] ;  /* 0x002bec0001037983 */ /* 0x000f240000300800 */
[----:B------:R2:W-:Y:S02]  /*21ab0*/  STL.64 [R1+0x2b60], R26 ;  /* 0x002b601a01007387 */ /* 0x0005e40000100a00 */
[----:B--2---:R-:W-:Y:S01]  /*21ac0*/  IMAD.MOV.U32 R27, RZ, RZ, R16 ;  /* 0x000000ffff1b7224 */ /* 0x004fe200078e0010 */
[----:B-----5:R-:W-:Y:S01]  /*21ad0*/  MOV R26, R17 ;  /* 0x00000011001a7202 */ /* 0x020fe20000000f00 */
[----:B---3--:R0:W-:Y:S04]  /*21ae0*/  STL.64 [R1+0x2b58], R24 ;  /* 0x002b581801007387 */ /* 0x0081e80000100a00 */
[----:B------:R-:W-:Y:S01]  /*21af0*/  STL.64 [R1+0x2b70], R26 ;  /* 0x002b701a01007387 */ /* 0x000fe20000100a00 */
[----:B0-----:R-:W-:-:S02]  /*21b00*/  MOV R24, R19 ;  /* 0x0000001300187202 */ /* 0x001fc40000000f00 */
[----:B------:R-:W-:-:S05]  /*21b10*/  MOV R25, R18 ;  /* 0x0000001200197202 */ /* 0x000fca0000000f00 */
[----:B------:R0:W-:Y:S04]  /*21b20*/  STL.64 [R1+0x2b68], R24 ;  /* 0x002b681801007387 */ /* 0x0001e80000100a00 */
[----:B0-----:R-:W2:Y:S01]  /*21b30*/  LDL.LU R24, [R1+0xe0] ;  /* 0x0000e00001187983 */ /* 0x001ea20000300800 */
[----:B------:R-:W2:Y:S02]  /*21b40*/  LDL.LU R25, [R1+0xe4] ;  /* 0x0000e40001197983 */ /* 0x000ea40000300800 */
[----:B------:R-:W3:Y:S02]  /*21b50*/  LDL.LU R26, [R1+0xe8] ;  /* 0x0000e800011a7983 */ /* 0x000ee40000300800 */
[----:B------:R-:W3:Y:S01]  /*21b60*/  LDL.LU R27, [R1+0xec] ;  /* 0x0000ec00011b7983 */ /* 0x000ee20000300800 */
[----:B------:R-:W5:Y:S01]  /*21b70*/  LDL.LU R20, [R1+0x80] ;  /* 0x0000800001147983 */ /* 0x000f620000300800 */
[----:B------:R-:W5:Y:S02]  /*21b80*/  LDL.LU R21, [R1+0x84] ;  /* 0x0000840001157983 */ /* 0x000f640000300800 */
[----:B------:R-:W2:Y:S02]  /*21b90*/  LDL.LU R22, [R1+0x88] ;  /* 0x0000880001167983 */ /* 0x000ea40000300800 */
[----:B------:R-:W2:Y:S01]  /*21ba0*/  LDL.LU R23, [R1+0x8c] ;  /* 0x00008c0001177983 */ /* 0x000ea20000300800 */
[----:B------:R-:W3:Y:S01]  /*21bb0*/  LDL.LU R4, [R1] ;  /* 0x0000000001047983 */ /* 0x000ee20000300800 */
[----:B------:R-:W3:Y:S02]  /*21bc0*/  LDL.LU R5, [R1+0x4] ;  /* 0x0000040001057983 */ /* 0x000ee40000300800 */
[----:B------:R-:W3:Y:S02]  /*21bd0*/  LDL.LU R6, [R1+0x8] ;  /* 0x0000080001067983 */ /* 0x000ee40000300800 */
[----:B------:R-:W3:Y:S01]  /*21be0*/  LDL.LU R7, [R1+0xc] ;  /* 0x00000c0001077983 */ /* 0x000ee20000300800 */
[----:B--2---:R-:W-:Y:S01]  /*21bf0*/  STL.64 [R1+0x2bc8], R22 ;  /* 0x002bc81601007387 */ /* 0x004fe20000100a00 */
[----:B-----5:R0:W-:Y:S03]  /*21c00*/  STL.64 [R1+0x2bc0], R20 ;  /* 0x002bc01401007387 */ /* 0x0201e60000100a00 */
[----:B0-----:R-:W2:Y:S01]  /*21c10*/  LDL.LU R20, [R1+0x20] ;  /* 0x0000200001147983 */ /* 0x001ea20000300800 */
[----:B------:R-:W2:Y:S02]  /*21c20*/  LDL.LU R21, [R1+0x24] ;  /* 0x0000240001157983 */ /* 0x000ea40000300800 */
[----:B------:R-:W2:Y:S02]  /*21c30*/  LDL.LU R22, [R1+0x28] ;  /* 0x0000280001167983 */ /* 0x000ea40000300800 */
[----:B------:R-:W2:Y:S01]  /*21c40*/  LDL.LU R23, [R1+0x2c] ;  /* 0x00002c0001177983 */ /* 0x000ea20000300800 */
[----:B------:R-:W5:Y:S01]  /*21c50*/  LDL.LU R16, [R1+0x30] ;  /* 0x0000300001107983 */ /* 0x000f620000300800 */
[----:B------:R-:W5:Y:S02]  /*21c60*/  LDL.LU R17, [R1+0x34] ;  /* 0x0000340001117983 */ /* 0x000f640000300800 */
[----:B------:R-:W2:Y:S02]  /*21c70*/  LDL.LU R18, [R1+0x38] ;  /* 0x0000380001127983 */ /* 0x000ea40000300800 */
[----:B------:R-:W2:Y:S02]  /*21c80*/  LDL.LU R19, [R1+0x3c] ;  /* 0x00003c0001137983 */ /* 0x000ea40000300800 */
[----:B--2---:R0:W-:Y:S01]  /*21c90*/  STL.64 [R1+0x2bb8], R18 ;  /* 0x002bb81201007387 */ /* 0x0041e20000100a00 */
[----:B-----5:R-:W-:Y:S03]  /*21ca0*/  STL.64 [R1+0x2bb0], R16 ;  /* 0x002bb01001007387 */ /* 0x020fe60000100a00 */
[----:B0-----:R-:W2:Y:S01]  /*21cb0*/  LDL.LU.64 R18, [R1+0x68] ;  /* 0x0000680001127983 */ /* 0x001ea20000300a00 */
[----:B---3--:R0:W-:Y:S02]  /*21cc0*/  STL.64 [R1+0x2b80], R26 ;  /* 0x002b801a01007387 */ /* 0x0081e40000100a00 */
[----:B------:R-:W-:Y:S01]  /*21cd0*/  STL.64 [R1+0x2b78], R24 ;  /* 0x002b781801007387 */ /* 0x000fe20000100a00 */
[----:B0-----:R-:W3:Y:S01]  /*21ce0*/  LDL.LU.64 R26, [R1+0x48] ;  /* 0x00004800011a7983 */ /* 0x001ee20000300a00 */
[----:B------:R4:W-:Y:S02]  /*21cf0*/  STL.64 [R1+0x2b28], R10 ;  /* 0x002b280a01007387 */ /* 0x0009e40000100a00 */
[----:B------:R0:W-:Y:S01]  /*21d00*/  STL.64 [R1+0x2b20], R8 ;  /* 0x002b200801007387 */ /* 0x0001e20000100a00 */
[----:B----4-:R-:W-:-:S02]  /*21d10*/  MOV R10, R13 ;  /* 0x0000000d000a7202 */ /* 0x010fc40000000f00 */
[----:B0-----:R-:W-:Y:S01]  /*21d20*/  MOV R8, R28 ;  /* 0x0000001c00087202 */ /* 0x001fe20000000f00 */
[----:B------:R-:W-:Y:S01]  /*21d30*/  IMAD.MOV.U32 R11, RZ, RZ, R14 ;  /* 0x000000ffff0b7224 */ /* 0x000fe200078e000e */
[----:B------:R-:W4:Y:S01]  /*21d40*/  LDL.LU R28, [R1+0x2be8] ;  /* 0x002be800011c7983 */ /* 0x000f220000300800 */
[----:B------:R-:W-:Y:S02]  /*21d50*/  MOV R9, R12 ;  /* 0x0000000c00097202 */ /* 0x000fe40000000f00 */
[----:B------:R-:W3:Y:S02]  /*21d60*/  LDL.LU R12, [R1+0x2be4] ;  /* 0x002be400010c7983 */ /* 0x000ee40000300800 */
[----:B------:R-:W3:Y:S01]  /*21d70*/  LDL.LU R13, [R1+0x2be0] ;  /* 0x002be000010d7983 */ /* 0x000ee20000300800 */
[----:B------:R-:W3:Y:S01]  /*21d80*/  LDL.LU R14, [R1+0x2bdc] ;  /* 0x002bdc00010e7983 */ /* 0x000ee20000300800 */
[----:B------:R-:W-:Y:S02]  /*21d90*/  STL.64 [R1+0x2b38], R10 ;  /* 0x002b380a01007387 */ /* 0x000fe40000100a00 */
[----:B------:R0:W-:Y:S02]  /*21da0*/  STL.64 [R1+0x2b30], R8 ;  /* 0x002b300801007387 */ /* 0x0001e40000100a00 */
[----:B0-----:R-:W-:-:S02]  /*21db0*/  MOV R8, R15 ;  /* 0x0000000f00087202 */ /* 0x001fc40000000f00 */
[----:B------:R-:W3:Y:S01]  /*21dc0*/  LDL.LU R15, [R1+0x2bd8] ;  /* 0x002bd800010f7983 */ /* 0x000ee20000300800 */
[----:B------:R-:W5:Y:S02]  /*21dd0*/  LDL.LU R9, [R1+0x114] ;  /* 0x0001140001097983 */ /* 0x000f640000300800 */
[----:B------:R-:W2:Y:S01]  /*21de0*/  LDL.LU R10, [R1+0x118] ;  /* 0x00011800010a7983 */ /* 0x000ea20000300800 */
[----:B------:R-:W-:Y:S01]  /*21df0*/  MOV R11, R29 ;  /* 0x0000001d000b7202 */ /* 0x000fe20000000f00 */
[C---:B---3--:R-:W-:Y:S04]  /*21e00*/  HMMA.16816.F32.BF16 R4, R12.reuse, R26, R4 ;  /* 0x0000001a0c04723c */ /* 0x048fe80000041804 */
[----:B--2---:R-:W-:Y:S01]  /*21e10*/  STL.64 [R1+0x2b90], R10 ;  /* 0x002b900a01007387 */ /* 0x004fe20000100a00 */
[----:B-----5:R-:W-:Y:S11]  /*21e20*/  STL.64 [R1+0x2b88], R8 ;  /* 0x002b880801007387 */ /* 0x020ff60000100a00 */
[----:B------:R-:W-:Y:S07]  /*21e30*/  @!UPT UIADD3 URZ, URZ, URZ, URZ ;  /* 0x0000003f3f3ff290 */ /* 0x000fee000fffe03f */
[----:B------:R-:W-:Y:S01]  /*21e40*/  STL.64 [R1+0xd0], R4 ;  /* 0x0000d00401007387 */ /* 0x000fe20000100a00 */
[----:B------:R0:W-:Y:S01]  /*21e50*/  STL.64 [R1+0xd8], R6 ;  /* 0x0000d80601007387 */ /* 0x0001e20000100a00 */
[----:B------:R-:W-:Y:S02]  /*21e60*/  MOV R29, R6 ;  /* 0x00000006001d7202 */ /* 0x000fe40000000f00 */
[----:B0-----:R-:W2:Y:S02]  /*21e70*/  LDL.LU.64 R6, [R1+0x2bd0] ;  /* 0x002bd00001067983 */ /* 0x001ea40000300a00 */
[----:B--2---:R-:W-:Y:S11]  /*21e80*/  HMMA.16816.F32.BF16 R20, R12, R6, R20 ;  /* 0x000000060c14723c */ /* 0x004ff60000041814 */
[----:B------:R-:W-:Y:S11]  /*21e90*/  @!UPT UIADD3 URZ, URZ, URZ, URZ ;  /* 0x0000003f3f3ff290 */ /* 0x000ff6000fffe03f */
[----:B------:R-:W-:Y:S01]  /*21ea0*/  @!UPT UIADD3 URZ, URZ, URZ, URZ ;  /* 0x0000003f3f3ff290 */ /* 0x000fe2000fffe03f */
[----:B------:R-:W-:Y:S01]  /*21eb0*/  STL.64 [R1+0xc0], R20 ;  /* 0x0000c01401007387 */ /* 0x000fe20000100a00 */
[----:B------:R0:W-:Y:S03]  /*21ec0*/  STL.64 [R1+0xc8], R22 ;  /* 0x0000c81601007387 */ /* 0x0001e60000100a00 */
[----:B0-----:R-:W2:Y:S01]  /*21ed0*/  LDL.LU.64 R22, [R1+0x2bc8] ;  /* 0x002bc80001167983 */ /* 0x001ea20000300a00 */
[----:B------:R-:W2:Y:S01]  /*21ee0*/  LDL.LU.64 R20, [R1+0x2bc0] ;  /* 0x002bc00001147983 */ /* 0x000ea20000300a00 */
[----:B----4-:R-:W-:Y:S02]  /*21ef0*/  MOV R8, R28 ;  /* 0x0000001c00087202 */ /* 0x010fe40000000f00 */
[----:B------:R-:W-:Y:S01]  /*21f00*/  MOV R10, R2 ;  /* 0x00000002000a7202 */ /* 0x000fe20000000f00 */
[----:B------:R-:W-:Y:S01]  /*21f10*/  MOV R28, R4 ;  /* 0x00000004001c7202 */ /* 0x000fe20000000f00 */
[----:B------:R-:W-:-:S02]  /*21f20*/  MOV R4, R18 ;  /* 0x0000001200047202 */ /* 0x000fc40000000f00 */
[----:B------:R-:W-:Y:S02]  /*21f30*/  MOV R2, R19 ;  /* 0x0000001300027202 */ /* 0x000fe40000000f00 */
[----:B------:R-:W-:Y:S01]  /*21f40*/  MOV R11, R0 ;  /* 0x00000000000b7202 */ /* 0x000fe20000000f00 */
[C---:B--2---:R-:W-:Y:S01]  /*21f50*/  HMMA.16816.F32.BF16 R20, R12.reuse, R18, R20 ;  /* 0x000000120c14723c */ /* 0x044fe20000041814 */
[----:B------:R-:W2:Y:S01]  /*21f60*/  LDL.LU.64 R18, [R1+0x2bb8] ;  /* 0x002bb80001127983 */ /* 0x000ea20000300a00 */
[----:B------:R-:W2:Y:S11]  /*21f70*/  LDL.LU.64 R16, [R1+0x2bb0] ;  /* 0x002bb00001107983 */ /* 0x000eb60000300a00 */
[----:B------:R-:W-:Y:S10]  /*21f80*/  @!UPT UIADD3 URZ, URZ, URZ, URZ ;  /* 0x0000003f3f3ff290 */ /* 0x000ff4000fffe03f */
[----:B------:R-:W-:Y:S01]  /*21f90*/  STL.64 [R1+0xb0], R20 ;  /* 0x0000b01401007387 */ /* 0x000fe20000100a00 */
[----:B------:R0:W-:Y:S02]  /*21fa0*/  STL [R1+0xb8], R22 ;  /* 0x0000b81601007387 */ /* 0x0001e40000100800 */
[----:B------:R-:W-:Y:S02]  /*21fb0*/  IMAD.MOV.U32 R0, RZ, RZ, R23 ;  /* 0x000000ffff007224 */ /* 0x000fe400078e0017 */
[----:B0-----:R-:W2:Y:S03]  /*21fc0*/  LDL.LU.64 R22, [R1+0x2ba8] ;  /* 0x002ba80001167983 */ /* 0x001ea60000300a00 */
[----:B------:R-:W-:Y:S02]  /*21fd0*/  STL [R1+0x2a88], R0 ;  /* 0x002a880001007387 */ /* 0x000fe40000100800 */
[----:B------:R-:W-:Y:S01]  /*21fe0*/  IMAD.MOV.U32 R9, RZ, RZ, R3 ;  /* 0x000000ffff097224 */ /* 0x000fe200078e0003 */
[----:B--2---:R-:W-:Y:S01]  /*21ff0*/  HMMA.16816.F32.BF16 R12, R12, R22, R16 ;  /* 0x000000160c0c723c */ /* 0x004fe20000041810 */
[----:B------:R-:W2:Y:S01]  /*22000*/  LDL.LU.64 R18, [R1+0x2ba0] ;  /* 0x002ba00001127983 */ /* 0x000ea20000300a00 */
[----:B------:R-:W2:Y:S11]  /*22010*/  LDL.LU.64 R16, [R1+0x2b98] ;  /* 0x002b980001107983 */ /* 0x000eb60000300a00 */
[----:B------:R-:W-:Y:S10]  /*22020*/  @!UPT UIADD3 URZ, URZ, URZ, URZ ;  /* 0x0000003f3f3ff290 */ /* 0x000ff4000fffe03f */
[----:B------:R-:W-:Y:S01]  /*22030*/  STL.64 [R1+0xa0], R12 ;  /* 0x0000a00c01007387 */ /* 0x000fe20000100a00 */
[----:B------:R0:W-:Y:S02]  /*22040*/  STL.64 [R1+0xa8], R14 ;  /* 0x0000a80e01007387 */ /* 0x0001e40000100a00 */
[----:B0-----:R-:W-:Y:S02]  /*22050*/  MOV R14, R4 ;  /* 0x00000004000e7202 */ /* 0x001fe40000000f00 */
[----:B------:R-:W-:Y:S01]  /*22060*/  MOV R15, R2 ;  /* 0x00000002000f7202 */ /* 0x000fe20000000f00 */
[----:B------:R-:W-:Y:S02]  /*22070*/  MOV R4, R26 ;  /* 0x0000001a00047202 */ /* 0x000fe40000000f00 */
[----:B------:R-:W-:Y:S01]  /*22080*/  IMAD.MOV.U32 R2, RZ, RZ, R27 ;  /* 0x000000ffff027224 */ /* 0x000fe200078e001b */
[C---:B--2---:R-:W-:Y:S11]  /*22090*/  HMMA.16816.F32.BF16 R8, R16.reuse, R26, R8 ;  /* 0x0000001a1008723c */ /* 0x044ff60000041808 */
[----:B------:R-:W-:Y:S11]  /*220a0*/  @!UPT UIADD3 URZ, URZ, URZ, URZ ;  /* 0x0000003f3f3ff290 */ /* 0x000ff6000fffe03f */
[----:B------:R-:W-:Y:S01]  /*220b0*/  @!UPT UIADD3 URZ, URZ, URZ, URZ ;  /* 0x0000003f3f3ff290 */ /* 0x000fe2000fffe03f */
[----:B------:R-:W-:Y:S01]  /*220c0*/  STL.64 [R1+0x90], R8 ;  /* 0x0000900801007387 */ /* 0x000fe20000100a00 */
[----:B------:R0:W-:Y:S03]  /*220d0*/  STL.64 [R1+0x98], R10 ;  /* 0x0000980a01007387 */ /* 0x0001e60000100a00 */
[----:B0-----:R-:W2:Y:S01]  /*220e0*/  LDL.LU.64 R10, [R1+0x2b90] ;  /* 0x002b9000010a7983 */ /* 0x001ea20000300a00 */
[----:B------:R-:W2:Y:S02]  /*220f0*/  LDL.LU.64 R8, [R1+0x2b88] ;  /* 0x002b880001087983 */ /* 0x000ea40000300a00 */
[----:B------:R-:W3:Y:S02]  /*22100*/  LDL.LU.64 R26, [R1+0x2b80] ;  /* 0x002b8000011a7983 */ /* 0x000ee40000300a00 */
[----:B------:R-:W3:Y:S02]  /*22110*/  LDL.LU.64 R24, [R1+0x2b78] ;  /* 0x002b780001187983 */ /* 0x000ee40000300a00 */
[C---:B---3--:R-:W-:Y:S11]  /*22120*/  HMMA.16816.F32.BF16 R24, R16.reuse, R6, R24 ;  /* 0x000000061018723c */ /* 0x048ff60000041818 */
[----:B------:R-:W-:Y:S11]  /*22130*/  @!UPT UIADD3 URZ, URZ, URZ, URZ ;  /* 0x0000003f3f3ff290 */ /* 0x000ff6000fffe03f */
[----:B------:R-:W-:Y:S01]  /*22140*/  @!UPT UIADD3 URZ, URZ, URZ, URZ ;  /* 0x0000003f3f3ff290 */ /* 0x000fe2000fffe03f */
[----:B------:R-:W-:Y:S01]  /*22150*/  STL.64 [R1+0x80], R24 ;  /* 0x0000801801007387 */ /* 0x000fe20000100a00 */
[----:B------:R0:W-:Y:S01]  /*22160*/  STL.64 [R1+0x88], R26 ;  /* 0x0000881a01007387 */ /* 0x0001e20000100a00 */
[----:B------:R-:W-:Y:S02]  /*22170*/  MOV R0, R25 ;  /* 0x0000001900007202 */ /* 0x000fe40000000f00 */
[----:B0-----:R-:W3:Y:S01]  /*22180*/  LDL.LU.64 R26, [R1+0x2b70] ;  /* 0x002b7000011a7983 */ /* 0x001ee20000300a00 */
[----:B------:R-:W3:Y:S02]  /*22190*/  LDL.LU.64 R24, [R1+0x2b68] ;  /* 0x002b680001187983 */ /* 0x000ee40000300a00 */
[----:B------:R-:W-:Y:S01]  /*221a0*/  STL [R1+0x2a98], R0 ;  /* 0x002a980001007387 */ /* 0x000fe20000100800 */
[C---:B---3--:R-:W-:Y:S11]  /*221b0*/  HMMA.16816.F32.BF16 R24, R16.reuse, R14, R24 ;  /* 0x0000000e1018723c */ /* 0x048ff60000041818 */
[----:B------:R-:W-:Y:S11]  /*221c0*/  @!UPT UIADD3 URZ, URZ, URZ, URZ ;  /* 0x0000003f3f3ff290 */ /* 0x000ff6000fffe03f */
[----:B------:R-:W-:Y:S01]  /*221d0*/  @!UPT UIADD3 URZ, URZ, URZ, URZ ;  /* 0x0000003f3f3ff290 */ /* 0x000fe2000fffe03f */
[----:B------:R-:W-:Y:S01]  /*221e0*/  STL.64 [R1+0x30], R24 ;  /* 0x0000301801007387 */ /* 0x000fe20000100a00 */
[----:B------:R0:W-:Y:S03]  /*221f0*/  STL.64 [R1+0x38], R26 ;  /* 0x0000381a01007387 */ /* 0x0001e60000100a00 */
[----:B0-----:R-:W3:Y:S01]  /*22200*/  LDL.LU.64 R26, [R1+0x2b60] ;  /* 0x002b6000011a7983 */ /* 0x001ee20000300a00 */
[----:B------:R-:W3:Y:S02]  /*22210*/  LDL.LU.64 R24, [R1+0x2b58] ;  /* 0x002b580001187983 */ /* 0x000ee40000300a00 */
[----:B---3--:R-:W-:Y:S01]  /*22220*/  HMMA.16816.F32.BF16 R16, R16, R22, R24 ;  /* 0x000000161010723c */ /* 0x008fe20000041818 */
[----:B------:R-:W3:Y:S06]  /*22230*/  LDL.LU.64 R24, [R1+0x2b50] ;  /* 0x002b500001187983 */ /* 0x000eec0000300a00 */
[----:B------:R-:W-:-:S02]  /*22240*/  MOV R26, R22 ;  /* 0x00000016001a7202 */ /* 0x000fc40000000f00 */
[----:B------:R-:W-:Y:S11]  /*22250*/  MOV R27, R23 ;  /* 0x00000017001b7202 */ /* 0x000ff60000000f00 */
[----:B------:R-:W-:Y:S03]  /*22260*/  @!UPT UIADD3 URZ, URZ, URZ, URZ ;  /* 0x0000003f3f3ff290 */ /* 0x000fe6000fffe03f */
[----:B------:R-:W-:Y:S01]  /*22270*/  STL.64 [R1+0x20], R16 ;  /* 0x0000201001007387 */ /* 0x000fe20000100a00 */
[----:B------:R0:W-:Y:S02]  /*22280*/  STL.64 [R1+0x28], R18 ;  /* 0x0000281201007387 */ /* 0x0001e40000100a00 */
[----:B------:R-:W2:Y:S02]  /*22290*/  LDL.LU.64 R22, [R1+0x2b48] ;  /* 0x002b480001167983 */ /* 0x000ea40000300a00 */
[----:B------:R-:W2:Y:S02]  /*222a0*/  LDL.LU.64 R20, [R1+0x2b40] ;  /* 0x002b400001147983 */ /* 0x000ea40000300a00 */
[----:B0-----:R-:W-:Y:S01]  /*222b0*/  IMAD.MOV.U32 R18, RZ, RZ, R4 ;  /* 0x000000ffff127224 */ /* 0x001fe200078e0004 */
[----:B------:R-:W-:-:S07]  /*222c0*/  MOV R19, R2 ;  /* 0x0000000200137202 */ /* 0x000fce0000000f00 */
[C---:B--2---:R-:W-:Y:S11]  /*222d0*/  HMMA.16816.F32.BF16 R8, R20.reuse, R18, R8 ;  /* 0x000000121408723c */ /* 0x044ff60000041808 */
[----:B------:R-:W-:Y:S11]  /*222e0*/  @!UPT UIADD3 URZ, URZ, URZ, URZ ;  /* 0x0000003f3f3ff290 */ /* 0x000ff6000fffe03f */
[----:B------:R-:W-:Y:S01]  /*222f0*/  @!UPT UIADD3 URZ, URZ, URZ, URZ ;  /* 0x0000003f3f3ff290 */ /* 0x000fe2000fffe03f */
[----:B------:R-:W-:Y:S01]  /*22300*/  STL [R1+0x10], R8 ;  /* 0x0000100801007387 */ /* 0x000fe20000100800 */
[----:B------:R-:W-:Y:S01]  /*22310*/  MOV R0, R10 ;  /* 0x0000000a00007202 */ /* 0x000fe20000000f00 */
[----:B------:R0:W-:Y:S01]  /*22320*/  STL.64 [R1+0x18], R10 ;  /* 0x0000180a01007387 */ /* 0x0001e20000100a00 */
[----:B------:R-:W-:Y:S01]  /*22330*/  MOV R2, R9 ;  /* 0x0000000900027202 */ /* 0x000fe20000000f00 */
[----:B0-----:R-:W2:Y:S01]  /*22340*/  LDL.LU.64 R10, [R1+0x2b38] ;  /* 0x002b3800010a7983 */ /* 0x001ea20000300a00 */
[----:B------:R-:W2:Y:S02]  /*22350*/  LDL.LU.64 R8, [R1+0x2b30] ;  /* 0x002b300001087983 */ /* 0x000ea40000300a00 */
[----:B------:R-:W-:Y:S01]  /*22360*/  IMAD.MOV.U32 R17, RZ, RZ, R6 ;  /* 0x000000ffff117224 */ /* 0x000fe200078e0006 */
[----:B------:R-:W-:Y:S01]  /*22370*/  MOV R16, R7 ;  /* 0x0000000700107202 */ /* 0x000fe20000000f00 */
[----:B------:R-:W-:Y:S01]  /*22380*/  IMAD.MOV.U32 R3, RZ, RZ, R5 ;  /* 0x000000ffff037224 */ /* 0x000fe200078e0005 */
[C---:B--2---:R-:W-:Y:S11]  /*22390*/  HMMA.16816.F32.BF16 R8, R20.reuse, R6, R8 ;  /* 0x000000061408723c */ /* 0x044ff60000041808 */
[----:B------:R-:W-:Y:S11]  /*223a0*/  @!UPT UIADD3 URZ, URZ, URZ, URZ ;  /* 0x0000003f3f3ff290 */ /* 0x000ff6000fffe03f */
[----:B------:R-:W-:Y:S01]  /*223b0*/  @!UPT UIADD3 URZ, URZ, URZ, URZ ;  /* 0x0000003f3f3ff290 */ /* 0x000fe2000fffe03f */
[----:B------:R-:W-:Y:S01]  /*223c0*/  STL.64 [R1], R8 ;  /* 0x0000000801007387 */ /* 0x000fe20000100a00 */
[----:B------:R0:W-:Y:S03]  /*223d0*/  STL.64 [R1+0x8], R10 ;  /* 0x0000080a01007387 */ /* 0x0001e60000100a00 */
[----:B0-----:R-:W2:Y:S01]  /*223e0*/  LDL.LU.64 R10, [R1+0x2b28] ;  /* 0x002b2800010a7983 */ /* 0x001ea20000300a00 */
[----:B------:R-:W2:Y:S02]  /*223f0*/  LDL.LU.64 R8, [R1+0x2b20] ;  /* 0x002b200001087983 */ /* 0x000ea40000300a00 */
[----:B------:R-:W4:Y:S02]  /*22400*/  LDL.LU.64 R6, [R1+0x2b18] ;  /* 0x002b180001067983 */ /* 0x000f240000300a00 */
[----:B------:R-:W5:Y:S01]  /*22410*/  LDL.LU.64 R4, [R1+0x2b10] ;  /* 0x002b100001047983 */ /* 0x000f620000300a00 */
[----:B------:R4:W-:Y:S01]  /*22420*/  STL.64 [R1+0x2ad0], R14 ;  /* 0x002ad00e01007387 */ /* 0x0009e20000100a00 */
[----:B--2---:R-:W-:Y:S01]  /*22430*/  HMMA.16816.F32.BF16 R8, R20, R14, R8 ;  /* 0x0000000e1408723c */ /* 0x004fe20000041808 */
[----:B-----5:R-:W-:-:S02]  /*22440*/  MOV R12, R4 ;  /* 0x00000004000c7202 */ /* 0x020fc40000000f00 */
[----:B------:R-:W-:Y:S01]  /*22450*/  MOV R13, R5 ;  /* 0x00000005000d7202 */ /* 0x000fe20000000f00 */
[----:B------:R-:W2:Y:S01]  /*22460*/  LDL.LU R4, [R1+0x2b0c] ;  /* 0x002b0c0001047983 */ /* 0x000ea20000300800 */
[----:B------:R-:W2:Y:S02]  /*22470*/  LDL.LU R5, [R1+0x2b08] ;  /* 0x002b080001057983 */ /* 0x000ea40000300800 */
[----:B----4-:R-:W-:Y:S01]  /*22480*/  IMAD.MOV.U32 R14, RZ, RZ, R6 ;  /* 0x000000ffff0e7224 */ /* 0x010fe200078e0006 */
[----:B------:R-:W-:Y:S01]  /*22490*/  MOV R15, R7 ;  /* 0x00000007000f7202 */ /* 0x000fe20000000f00 */
[----:B------:R-:W2:Y:S01]  /*224a0*/  LDL.LU R6, [R1+0x2b04] ;  /* 0x002b040001067983 */ /* 0x000ea20000300800 */
[----:B------:R-:W2:Y:S03]  /*224b0*/  LDL.LU R7, [R1+0x2b00] ;  /* 0x002b000001077983 */ /* 0x000ea60000300800 */
[----:B------:R-:W-:Y:S01]  /*224c0*/  STL.64 [R1+0x2ae0], R14 ;  /* 0x002ae00e01007387 */ /* 0x000fe20000100a00 */
[----:B------:R0:W-:Y:S03]  /*224d0*/  STL.64 [R1+0x2ad8], R12 ;  /* 0x002ad80c01007387 */ /* 0x0001e60000100a00 */
[----:B0-----:R-:W4:Y:S01]  /*224e0*/  LDL.LU R12, [R1+0x170] ;  /* 0x00017000010c7983 */ /* 0x001f220000300800 */
[----:B------:R-:W4:Y:S02]  /*224f0*/  LDL.LU R13, [R1+0x174] ;  /* 0x00017400010d7983 */ /* 0x000f240000300800 */
[----:B------:R-:W4:Y:S02]  /*22500*/  LDL.LU R14, [R1+0x178] ;  /* 0x00017800010e7983 */ /* 0x000f240000300800 */
[----:B------:R-:W4:Y:S01]  /*22510*/  LDL.LU R15, [R1+0x17c] ;  /* 0x00017c00010f7983 */ /* 0x000f220000300800 */
[----:B------:R0:W-:Y:S04]  /*22520*/  STL [R1+0x2aa0], R8 ;  /* 0x002aa00801007387 */ /* 0x0001e80000100800 */
[----:B0-----:R-:W5:Y:S01]  /*22530*/  LDL R8, [R1+0x10] ;  /* 0x0000100001087983 */ /* 0x001f620000100800 */
[----:B------:R0:W-:Y:S03]  /*22540*/  STL [R1+0x2a9c], R10 ;  /* 0x002a9c0a01007387 */ /* 0x0001e60000100800 */
[----:B0-----:R-:W2:Y:S01]  /*22550*/  LDL R10, [R1+0x9c] ;  /* 0x00009c00010a7983 */ /* 0x001ea20000100800 */
[----:B------:R0:W-:Y:S03]  /*22560*/  STL [R1+0x2a90], R9 ;  /* 0x002a900901007387 */ /* 0x0001e60000100800 */
[----:B0-----:R-:W5:Y:S01]  /*22570*/  LDL R9, [R1+0x98] ;  /* 0x0000980001097983 */ /* 0x001f620000100800 */
[----:B------:R0:W-:Y:S03]  /*22580*/  STL [R1+0x2a8c], R11 ;  /* 0x002a8c0b01007387 */ /* 0x0001e60000100800 */
[----:B0-----:R-:W2:Y:S04]  /*22590*/  LDL R11, [R1+0x94] ;  /* 0x00009400010b7983 */ /* 0x001ea80000100800 */
[----:B--2---:R0:W-:Y:S01]  /*225a0*/  STL.64 [R1+0x2ab8], R10 ;  /* 0x002ab80a01007387 */ /* 0x0041e20000100a00 */
[----:B-----5:R3:W-:Y:S01]  /*225b0*/  STL.64 [R1+0x2ab0], R8 ;  /* 0x002ab00801007387 */ /* 0x0207e20000100a00 */
[----:B0-----:R-:W-:-:S02]  /*225c0*/  MOV R10, R26 ;  /* 0x0000001a000a7202 */ /* 0x001fc40000000f00 */
[----:B------:R-:W-:Y:S01]  /*225d0*/  MOV R11, R27 ;  /* 0x0000001b000b7202 */ /* 0x000fe20000000f00 */
[----:B------:R-:W2:Y:S01]  /*225e0*/  LDL.LU R26, [R1+0x2afc] ;  /* 0x002afc00011a7983 */ /* 0x000ea20000300800 */
[----:B------:R-:W5:Y:S05]  /*225f0*/  LDL.LU R27, [R1+0x2af8] ;  /* 0x002af800011b7983 */ /* 0x000f6a0000300800 */
[----:B------:R-:W-:Y:S01]  /*22600*/  HMMA.16816.F32.BF16 R20, R20, R10, R4 ;  /* 0x0000000a1414723c */ /* 0x000fe20000041804 */
[----:B------:R2:W-:Y:S01]  /*22610*/  STL.64 [R1+0x2ac8], R10 ;  /* 0x002ac80a01007387 */ /* 0x0005e20000100a00 */
[----:B---3--:R-:W-:Y:S02]  /*22620*/  MOV R8, R24 ;  /* 0x0000001800087202 */ /* 0x008fe40000000f00 */
[----:B------:R-:W4:Y:S01]  /*22630*/  LDL.LU R24, [R1+0x2af4] ;  /* 0x002af40001187983 */ /* 0x000f220000300800 */
[----:B------:R-:W-:-:S02]  /*22640*/  MOV R9, R25 ;  /* 0x0000001900097202 */ /* 0x000fc40000000f00 */
[----:B------:R-:W4:Y:S01]  /*22650*/  LDL.LU R25, [R1+0x2af0] ;  /* 0x002af00001197983 */ /* 0x000f220000300800 */
[----:B--2---:R-:W-:Y:S01]  /*22660*/  IMAD.MOV.U32 R10, RZ, RZ, R26 ;  /* 0x000000ffff0a7224 */ /* 0x004fe200078e001a */
[----:B-----5:R-:W-:Y:S02]  /*22670*/  MOV R11, R27 ;  /* 0x0000001b000b7202 */ /* 0x020fe40000000f00 */
[----:B------:R-:W4:Y:S01]  /*22680*/  LDL.LU R26, [R1+0x2aec] ;  /* 0x002aec00011a7983 */ /* 0x000f220000300800 */
[----:B------:R-:W4:Y:S11]  /*22690*/  LDL.LU R27, [R1+0x2ae8] ;  /* 0x002ae800011b7983 */ /* 0x000f360000300800 */
[----:B------:R0:W-:Y:S02]  /*226a0*/  STL [R1+0x2a94], R20 ;  /* 0x002a941401007387 */ /* 0x0001e40000100800 */
[----:B0-----:R-:W2:Y:S01]  /*226b0*/  LDL R20, [R1+0xdc] ;  /* 0x0000dc0001147983 */ /* 0x001ea20000100800 */
[----:B------:R0:W-:Y:S03]  /*226c0*/  STL [R1+0x2a84], R22 ;  /* 0x002a841601007387 */ /* 0x0001e60000100800 */
[----:B0-----:R-:W3:Y:S01]  /*226d0*/  LDL R22, [R1+0x90] ;  /* 0x0000900001167983 */ /* 0x001ee20000100800 */
[----:B------:R-:W-:Y:S02]  /*226e0*/  STL [R1+0x2a74], R21 ;  /* 0x002a741501007387 */ /* 0x000fe40000100800 */
[----:B------:R-:W-:Y:S02]  /*226f0*/  STL [R1+0x2a70], R23 ;  /* 0x002a701701007387 */ /* 0x000fe40000100800 */
[----:B------:R-:W-:Y:S01]  /*22700*/  IMAD.MOV.U32 R6, RZ, RZ, R17 ;  /* 0x000000ffff067224 */ /* 0x000fe200078e0011 */
[----:B------:R-:W-:-:S02]  /*22710*/  MOV R7, R16 ;  /* 0x0000001000077202 */ /* 0x000fc40000000f00 */
[C---:B----4-:R-:W-:Y:S01]  /*22720*/  HMMA.16816.F32.BF16 R16, R24.reuse, R18, R12 ;  /* 0x000000121810723c */ /* 0x050fe2000004180c */
[----:B---3--:R-:W-:Y:S01]  /*22730*/  STL [R1+0x2ac4], R22 ;  /* 0x002ac41601007387 */ /* 0x008fe20000100800 */
[----:B--2---:R0:W-:Y:S03]  /*22740*/  STL [R1+0x2ac0], R20 ;  /* 0x002ac01401007387 */ /* 0x0041e60000100800 */
[----:B0-----:R-:W2:Y:S01]  /*22750*/  LDL.LU R20, [R1+0x140] ;  /* 0x0001400001147983 */ /* 0x001ea20000300800 */
[----:B------:R-:W2:Y:S02]  /*22760*/  LDL.LU R21, [R1+0x144] ;  /* 0x0001440001157983 */ /* 0x000ea40000300800 */
[----:B------:R-:W2:Y:S02]  /*22770*/  LDL.LU R22, [R1+0x148] ;  /* 0x0001480001167983 */ /* 0x000ea40000300800 */
[----:B------:R-:W2:Y:S01]  /*22780*/  LDL.LU R23, [R1+0x14c] ;  /* 0x00014c0001177983 */ /* 0x000ea20000300800 */
[----:B------:R-:W3:Y:S01]  /*22790*/  LDL.LU.64 R14, [R1+0x2ae0] ;  /* 0x002ae000010e7983 */ /* 0x000ee20000300a00 */
[----:B------:R-:W3:Y:S02]  /*227a0*/  LDL.LU.64 R12, [R1+0x2ad8] ;  /* 0x002ad800010c7983 */ /* 0x000ee40000300a00 */
[C---:B---3--:R-:W-:Y:S01]  /*227b0*/  HMMA.16816.F32.BF16 R4, R24.reuse, R6, R12 ;  /* 0x000000061804723c */ /* 0x048fe2000004180c */
[----:B------:R-:W3:Y:S11]  /*227c0*/  LDL.LU.64 R14, [R1+0x2ad0] ;  /* 0x002ad000010e7983 */ /* 0x000ef60000300a00 */
[----:B------:R-:W-:Y:S11]  /*227d0*/  @!UPT UIADD3 URZ, URZ, URZ, URZ ;  /* 0x0000003f3f3ff290 */ /* 0x000ff6000fffe03f */
[----:B------:R0:W-:Y:S04]  /*227e0*/  STL [R1+0x2aa8], R6 ;  /* 0x002aa80601007387 */ /* 0x0001e80000100800 */
[----:B0-----:R-:W4:Y:S01]  /*227f0*/  LDL R6, [R1+0x1c] ;  /* 0x00001c0001067983 */ /* 0x001f220000100800 */
[----:B------:R-:W-:Y:S01]  /*22800*/  STL [R1+0x2aa4], R7 ;  /* 0x002aa40701007387 */ /* 0x000fe20000100800 */
[----:B---3--:R-:W-:Y:S02]  /*22810*/  HMMA.16816.F32.BF16 R12, R24, R14, R8 ;  /* 0x0000000e180c723c */ /* 0x008fe40000041808 */
[----:B------:R-:W2:Y:S01]  /*22820*/  LDL.LU.64 R10, [R1+0x2ac8] ;  /* 0x002ac800010a7983 */ /* 0x000ea20000300a00 */
[----:B------:R-:W-:Y:S02]  /*22830*/  FMUL R28, R28, c[0x0][0x188] ;  /* 0x000062001c1c7a20 */ /* 0x000fe40000400000 */
[----:B------:R-:W-:-:S03]  /*22840*/  FMUL R3, R3, c[0x0][0x188] ;  /* 0x0000620003037a20 */ /* 0x000fc60000400000 */
[----:B--2---:R-:W-:Y:S01]  /*22850*/  HMMA.16816.F32.BF16 R24, R24, R10, R20 ;  /* 0x0000000a1818723c */ /* 0x004fe20000041814 */
[----:B------:R-:W2:Y:S01]  /*22860*/  LDL.LU R22, [R1+0x2ac4] ;  /* 0x002ac40001167983 */ /* 0x000ea20000300800 */
[----:B------:R-:W3:Y:S02]  /*22870*/  LDL.LU R20, [R1+0x2ac0] ;  /* 0x002ac00001147983 */ /* 0x000ee40000300800 */
[----:B------:R-:W5:Y:S02]  /*22880*/  LDL.LU.64 R10, [R1+0x2ab8] ;  /* 0x002ab800010a7983 */ /* 0x000f640000300a00 */
[----:B------:R-:W5:Y:S01]  /*22890*/  LDL.LU.64 R8, [R1+0x2ab0] ;  /* 0x002ab00001087983 */ /* 0x000f620000300a00 */
[----:B------:R-:W-:Y:S01]  /*228a0*/  FMNMX R3, R28, R3, !PT ;  /* 0x000000031c037209 */ /* 0x000fe20007800000 */
[----:B------:R-:W-:Y:S02]  /*228b0*/  FMUL R29, R29, c[0x0][0x188] ;  /* 0x000062001d1d7a20 */ /* 0x000fe40000400000 */
[----:B------:R-:W-:-:S02]  /*228c0*/  FMUL R0, R0, c[0x0][0x188] ;  /* 0x0000620000007a20 */ /* 0x000fc40000400000 */
[----:B----4-:R-:W-:-:S11]  /*228d0*/  FMUL R6, R6, c[0x0][0x188] ;  /* 0x0000620006067a20 */ /* 0x010fd60000400000 */
[----:B------:R0:W-:Y:S01]  /*228e0*/  STL [R1+0x2a80], R25 ;  /* 0x002a801901007387 */ /* 0x0001e20000100800 */
[----:B------:R1:W-:Y:S02]  /*228f0*/  STL [R1+0x2a7c], R26 ;  /* 0x002a7c1a01007387 */ /* 0x0003e40000100800 */
[----:B------:R4:W-:Y:S01]  /*22900*/  STL [R1+0x2a78], R27 ;  /* 0x002a781b01007387 */ /* 0x0009e20000100800 */
[----:B0-----:R-:W5:Y:S04]  /*22910*/  LDL R25, [R1+0xcc] ;  /* 0x0000cc0001197983 */ /* 0x001f680000100800 */
[----:B-1----:R-:W5:Y:S01]  /*22920*/  LDL R26, [R1+0xc4] ;  /* 0x0000c400011a7983 */ /* 0x002f620000100800 */
[----:B----4-:R-:W-:Y:S02]  /*22930*/  FMUL R27, R19, c[0x0][0x188] ;  /* 0x00006200131b7a20 */ /* 0x010fe40000400000 */
[----:B--2---:R-:W-:-:S02]  /*22940*/  FMUL R22, R22, c[0x0][0x188] ;  /* 0x0000620016167a20 */ /* 0x004fc40000400000 */
[----:B---3--:R-:W-:Y:S02]  /*22950*/  FMUL R28, R20, c[0x0][0x188] ;  /* 0x00006200141c7a20 */ /* 0x008fe40000400000 */
[----:B-----5:R-:W-:Y:S02]  /*22960*/  FMUL R23, R11, c[0x0][0x188] ;  /* 0x000062000b177a20 */ /* 0x020fe40000400000 */
[----:B------:R-:W-:Y:S02]  /*22970*/  FMUL R7, R8, c[0x0][0x188] ;  /* 0x0000620008077a20 */ /* 0x000fe40000400000 */
[----:B------:R-:W-:Y:S02]  /*22980*/  FMUL R9, R9, c[0x0][0x188] ;  /* 0x0000620009097a20 */ /* 0x000fe40000400000 */
[----:B------:R-:W-:Y:S02]  /*22990*/  FMUL R21, R10, c[0x0][0x188] ;  /* 0x000062000a157a20 */ /* 0x000fe40000400000 */
[----:B------:R-:W-:Y:S01]  /*229a0*/  FMUL R8, R2, c[0x0][0x188] ;  /* 0x0000620002087a20 */ /* 0x000fe20000400000 */
[----:B------:R-:W-:Y:S01]  /*229b0*/  FMNMX R28, R29, R28, !PT ;  /* 0x0000001c1d1c7209 */ /* 0x000fe20007800000 */
[----:B------:R-:W-:Y:S01]  /*229c0*/  FMNMX R29, R22, R23, !PT ;  /* 0x00000017161d7209 */ /* 0x000fe20007800000 */
[----:B------:R-:W2:Y:S01]  /*229d0*/  LDL R20, [R1+0xc0] ;  /* 0x0000c00001147983 */ /* 0x000ea20000100800 */
[----:B------:R-:W-:-:S02]  /*229e0*/  FMNMX R23, R9, R21, !PT ;  /* 0x0000001509177209 */ /* 0x000fc40007800000 */
[----:B------:R-:W-:Y:S01]  /*229f0*/  FMNMX R7, R7, R8, !PT ;  /* 0x0000000807077209 */ /* 0x000fe20007800000 */
[----:B------:R-:W3:Y:S04]  /*22a00*/  LDL R11, [R1+0x88] ;  /* 0x00008800010b7983 */ /* 0x000ee80000100800 */
[----:B------:R-:W4:Y:S01]  /*22a10*/  LDL R10, [R1] ;  /* 0x00000000010a7983 */ /* 0x000f220000100800 */
[----:B------:R-:W-:-:S03]  /*22a20*/  FMNMX R8, R0, R6, !PT ;  /* 0x0000000600087209 */ /* 0x000fc60007800000 */
[----:B------:R-:W5:Y:S01]  /*22a30*/  LDL R22, [R1+0x8c] ;  /* 0x00008c0001167983 */ /* 0x000f620000100800 */
[----:B------:R-:W3:Y:S02]  /*22a40*/  LDL R9, [R1+0x4] ;  /* 0x0000040001097983 */ /* 0x000ee40000100800 */
[----:B------:R-:W-:Y:S02]  /*22a50*/  FMUL R0, R16, c[0x0][0x188] ;  /* 0x0000620010007a20 */ /* 0x000fe40000400000 */
[----:B------:R0:W-:Y:S02]  /*22a60*/  STL [R1+0x29f4], R16 ;  /* 0x0029f41001007387 */ /* 0x0001e40000100800 */
[----:B------:R-:W-:Y:S02]  /*22a70*/  FMUL R6, R17, c[0x0][0x188] ;  /* 0x0000620011067a20 */ /* 0x000fe40000400000 */
[----:B------:R-:W-:Y:S01]  /*22a80*/  FMUL R21, R18, c[0x0][0x188] ;  /* 0x0000620012157a20 */ /* 0x000fe20000400000 */
[----:B0-----:R-:W3:Y:S01]  /*22a90*/  LDL.LU R16, [R1+0xc] ;  /* 0x00000c0001107983 */ /* 0x001ee20000300800 */
[----:B------:R0:W-:Y:S03]  /*22aa0*/  STL [R1+0x29f8], R17 ;  /* 0x0029f81101007387 */ /* 0x0001e60000100800 */
[----:B0-----:R-:W3:Y:S01]  /*22ab0*/  LDL.LU R17, [R1+0x8] ;  /* 0x0000080001117983 */ /* 0x001ee20000300800 */
[----:B------:R0:W-:Y:S03]  /*22ac0*/  STL [R1+0x2a40], R18 ;  /* 0x002a401201007387 */ /* 0x0001e60000100800 */
[----:B0-----:R-:W3:Y:S01]  /*22ad0*/  LDL R18, [R1+0x80] ;  /* 0x0000800001127983 */ /* 0x001ee20000100800 */
[----:B------:R0:W-:Y:S01]  /*22ae0*/  STL [R1+0x2a48], R19 ;  /* 0x002a481301007387 */ /* 0x0001e20000100800 */
[----:B------:R-:W-:-:S02]  /*22af0*/  FMNMX R0, R0, R6, !PT ;  /* 0x0000000600007209 */ /* 0x000fc40007800000 */
[----:B0-----:R-:W3:Y:S01]  /*22b00*/  LDL R19, [R1+0xc8] ;  /* 0x0000c80001137983 */ /* 0x001ee20000100800 */
[----:B------:R-:W3:Y:S01]  /*22b10*/  LDL.LU R6, [R1+0x2aa8] ;  /* 0x002aa80001067983 */ /* 0x000ee20000300800 */
[----:B------:R-:W-:Y:S01]  /*22b20*/  FMNMX R27, R21, R27, !PT ;  /* 0x0000001b151b7209 */ /* 0x000fe20007800000 */
[----:B------:R0:W-:Y:S02]  /*22b30*/  STL [R1+0x2a44], R4 ;  /* 0x002a440401007387 */ /* 0x0001e40000100800 */
[----:B------:R-:W-:Y:S02]  /*22b40*/  FMUL R25, R25, c[0x0][0x188] ;  /* 0x0000620019197a20 */ /* 0x000fe40000400000 */
[----:B--2---:R-:W-:Y:S02]  /*22b50*/  FMUL R20, R20, c[0x0][0x188] ;  /* 0x0000620014147a20 */ /* 0x004fe40000400000 */
[----:B----4-:R-:W-:-:S03]  /*22b60*/  FMUL R21, R10, c[0x0][0x188] ;  /* 0x000062000a157a20 */ /* 0x010fc60000400000 */
[----:B------:R-:W-:Y:S01]  /*22b70*/  FMNMX R3, R20, R3, !PT ;  /* 0x0000000314037209 */ /* 0x000fe20007800000 */
[----:B------:R-:W-:Y:S02]  /*22b80*/  FMUL R20, R4, c[0x0][0x188] ;  /* 0x0000620004147a20 */ /* 0x000fe40000400000 */
[----:B0-----:R-:W2:Y:S01]  /*22b90*/  LDL R4, [R1+0xb8] ;  /* 0x0000b80001047983 */ /* 0x001ea20000100800 */
[----:B------:R-:W-:Y:S01]  /*22ba0*/  FMNMX R21, R21, R7, !PT ;  /* 0x0000000715157209 */ /* 0x000fe20007800000 */
[----:B-----5:R-:W-:Y:S01]  /*22bb0*/  FMUL R22, R22, c[0x0][0x188] ;  /* 0x0000620016167a20 */ /* 0x020fe20000400000 */
[----:B------:R-:W-:Y:S01]  /*22bc0*/  FMNMX R20, R20, R0, !PT ;  /* 0x0000000014147209 */ /* 0x000fe20007800000 */
[----:B---3--:R-:W-:Y:S02]  /*22bd0*/  FMUL R9, R9, c[0x0][0x188] ;  /* 0x0000620009097a20 */ /* 0x008fe40000400000 */
[----:B------:R-:W-:Y:S02]  /*22be0*/  FMUL R10, R17, c[0x0][0x188] ;  /* 0x00006200110a7a20 */ /* 0x000fe40000400000 */
[----:B------:R-:W-:-:S05]  /*22bf0*/  FMUL R18, R18, c[0x0][0x188] ;  /* 0x0000620012127a20 */ /* 0x000fca0000400000 */
[----:B------:R-:W-:Y:S01]  /*22c00*/  FMNMX R29, R18, R29, !PT ;  /* 0x0000001d121d7209 */ /* 0x000fe20007800000 */
[----:B------:R-:W-:Y:S02]  /*22c10*/  FMUL R18, R11, c[0x0][0x188] ;  /* 0x000062000b127a20 */ /* 0x000fe40000400000 */
[----:B------:R-:W-:Y:S01]  /*22c20*/  FMUL R19, R19, c[0x0][0x188] ;  /* 0x0000620013137a20 */ /* 0x000fe20000400000 */
[----:B------:R0:W-:Y:S02]  /*22c30*/  STL [R1+0x2a4c], R6 ;  /* 0x002a4c0601007387 */ /* 0x0001e40000100800 */
[----:B------:R-:W-:Y:S01]  /*22c40*/  FMNMX R23, R18, R23, !PT ;  /* 0x0000001712177209 */ /* 0x000fe20007800000 */
[----:B------:R-:W-:Y:S01]  /*22c50*/  FMUL R11, R6, c[0x0][0x188] ;  /* 0x00006200060b7a20 */ /* 0x000fe20000400000 */
[----:B------:R-:W3:Y:S01]  /*22c60*/  LDL R18, [R1+0x38] ;  /* 0x0000380001127983 */ /* 0x000ee20000100800 */
[----:B------:R-:W-:-:S03]  /*22c70*/  FMNMX R28, R19, R28, !PT ;  /* 0x0000001c131c7209 */ /* 0x000fc60007800000 */
[----:B------:R-:W4:Y:S01]  /*22c80*/  LDL R19, [R1+0x30] ;  /* 0x0000300001137983 */ /* 0x000f220000100800 */
[----:B------:R-:W5:Y:S01]  /*22c90*/  LDL.LU R7, [R1+0x2aa4] ;  /* 0x002aa40001077983 */ /* 0x000f620000300800 */
[----:B0-----:R-:W-:Y:S02]  /*22ca0*/  FMNMX R6, R10, R8, !PT ;  /* 0x000000080a067209 */ /* 0x001fe40007800000 */
[----:B------:R-:W3:Y:S01]  /*22cb0*/  LDL.LU R8, [R1+0x2aa0] ;  /* 0x002aa00001087983 */ /* 0x000ee20000300800 */
[----:B------:R-:W3:Y:S02]  /*22cc0*/  LDL.LU R10, [R1+0x2a9c] ;  /* 0x002a9c00010a7983 */ /* 0x000ee40000300800 */
[----:B------:R-:W3:Y:S01]  /*22cd0*/  LDL.LU R0, [R1+0x2a98] ;  /* 0x002a980001007983 */ /* 0x000ee20000300800 */
[----:B------:R-:W-:Y:S01]  /*22ce0*/  FMNMX R28, R25, R28, !PT ;  /* 0x0000001c191c7209 */ /* 0x000fe20007800000 */
[----:B------:R-:W-:Y:S01]  /*22cf0*/  FMNMX R25, R22, R23, !PT ;  /* 0x0000001716197209 */ /* 0x000fe20007800000 */
[----:B------:R-:W-:-:S02]  /*22d00*/  FMNMX R11, R11, R27, !PT ;  /* 0x0000001b0b0b7209 */ /* 0x000fc40007800000 */
[----:B------:R-:W-:Y:S01]  /*22d10*/  FMNMX R22, R9, R21, !PT ;  /* 0x0000001509167209 */ /* 0x000fe20007800000 */
[----:B------:R-:W4:Y:S04]  /*22d20*/  LDL R23, [R1+0x34] ;  /* 0x0000340001177983 */ /* 0x000f280000100800 */
[----:B------:R-:W4:Y:S04]  /*22d30*/  LDL R21, [R1+0xb4] ;  /* 0x0000b40001157983 */ /* 0x000f280000100800 */
[----:B------:R-:W4:Y:S01]  /*22d40*/  LDL R27, [R1+0x3c] ;  /* 0x00003c00011b7983 */ /* 0x000f220000100800 */
[----:B------:R-:W-:-:S02]  /*22d50*/  FMUL R9, R5, c[0x0][0x188] ;  /* 0x0000620005097a20 */ /* 0x000fc40000400000 */
[----:B------:R0:W-:Y:S02]  /*22d60*/  STL [R1+0x2a50], R5 ;  /* 0x002a500501007387 */ /* 0x0001e40000100800 */
[----:B0-----:R-:W4:Y:S01]  /*22d70*/  LDL R5, [R1+0xb0] ;  /* 0x0000b00001057983 */ /* 0x001f220000100800 */
[----:B------:R-:W-:-:S05]  /*22d80*/  FMUL R26, R26, c[0x0][0x188] ;  /* 0x000062001a1a7a20 */ /* 0x000fca0000400000 */
[----:B------:R-:W-:Y:S01]  /*22d90*/  FMNMX R3, R26, R3, !PT ;  /* 0x000000031a037209 */ /* 0x000fe20007800000 */
[----:B--2---:R-:W-:-:S05]  /*22da0*/  FMUL R4, R4, c[0x0][0x188] ;  /* 0x0000620004047a20 */ /* 0x004fca0000400000 */
[----:B------:R-:W-:Y:S01]  /*22db0*/  FMNMX R28, R4, R28, !PT ;  /* 0x0000001c041c7209 */ /* 0x000fe20007800000 */
[----:B------:R-:W-:Y:S02]  /*22dc0*/  FMUL R4, R12, c[0x0][0x188] ;  /* 0x000062000c047a20 */ /* 0x000fe40000400000 */
[----:B---3--:R-:W-:Y:S02]  /*22dd0*/  FMUL R0, R0, c[0x0][0x188] ;  /* 0x0000620000007a20 */ /* 0x008fe40000400000 */
[----:B-----5:R-:W-:-:S03]  /*22de0*/  FMUL R26, R7, c[0x0][0x188] ;  /* 0x00006200071a7a20 */ /* 0x020fc60000400000 */
[----:B------:R-:W-:Y:S01]  /*22df0*/  FMNMX R0, R0, R29, !PT ;  /* 0x0000001d00007209 */ /* 0x000fe20007800000 */
[----:B------:R-:W-:Y:S01]  /*22e00*/  FMUL R29, R16, c[0x0][0x188] ;  /* 0x00006200101d7a20 */ /* 0x000fe20000400000 */
[----:B------:R0:W-:Y:S01]  /*22e10*/  STL [R1+0x2a54], R7 ;  /* 0x002a540701007387 */ /* 0x0001e20000100800 */
[----:B------:R-:W-:-:S03]  /*22e20*/  FMNMX R26, R26, R11, !PT ;  /* 0x0000000b1a1a7209 */ /* 0x000fc60007800000 */
[----:B------:R-:W-:Y:S01]  /*22e30*/  FMNMX R6, R29, R6, !PT ;  /* 0x000000061d067209 */ /* 0x000fe20007800000 */
[----:B----4-:R-:W-:Y:S01]  /*22e40*/  FMUL R5, R5, c[0x0][0x188] ;  /* 0x0000620005057a20 */ /* 0x010fe20000400000 */
[----:B0-----:R-:W-:Y:S02]  /*22e50*/  FMNMX R7, R9, R20, !PT ;  /* 0x0000001409077209 */ /* 0x001fe40007800000 */
[----:B------:R-:W2:Y:S01]  /*22e60*/  LDL.LU R20, [R1+0x2a94] ;  /* 0x002a940001147983 */ /* 0x000ea20000300800 */
[----:B------:R-:W3:Y:S01]  /*22e70*/  LDL.LU R9, [R1+0x2a90] ;  /* 0x002a900001097983 */ /* 0x000ee20000300800 */
[----:B------:R-:W-:Y:S01]  /*22e80*/  FMNMX R29, R5, R3, !PT ;  /* 0x00000003051d7209 */ /* 0x000fe20007800000 */
[----:B------:R-:W-:Y:S01]  /*22e90*/  FMUL R3, R19, c[0x0][0x188] ;  /* 0x0000620013037a20 */ /* 0x000fe20000400000 */
[----:B------:R-:W4:Y:S01]  /*22ea0*/  LDL.LU R11, [R1+0x2a8c] ;  /* 0x002a8c00010b7983 */ /* 0x000f220000300800 */
[----:B------:R-:W-:Y:S02]  /*22eb0*/  STL [R1+0x2a58], R8 ;  /* 0x002a580801007387 */ /* 0x000fe40000100800 */
[----:B------:R0:W-:Y:S02]  /*22ec0*/  STL [R1+0x2a5c], R10 ;  /* 0x002a5c0a01007387 */ /* 0x0001e40000100800 */
[----:B------:R1:W-:Y:S01]  /*22ed0*/  STL [R1+0x2a60], R12 ;  /* 0x002a600c01007387 */ /* 0x0003e20000100800 */
[----:B------:R-:W-:-:S02]  /*22ee0*/  FMNMX R3, R3, R0, !PT ;  /* 0x0000000003037209 */ /* 0x000fc40007800000 */
[----:B------:R-:W5:Y:S01]  /*22ef0*/  LDL.LU R0, [R1+0x2a88] ;  /* 0x002a880001007983 */ /* 0x000f620000300800 */
[----:B------:R-:W-:Y:S02]  /*22f00*/  FMUL R19, R18, c[0x0][0x188] ;  /* 0x0000620012137a20 */ /* 0x000fe40000400000 */
[----:B------:R-:W-:Y:S02]  /*22f10*/  FMUL R18, R8, c[0x0][0x188] ;  /* 0x0000620008127a20 */ /* 0x000fe40000400000 */
[----:B------:R-:W-:Y:S01]  /*22f20*/  FMUL R5, R10, c[0x0][0x188] ;  /* 0x000062000a057a20 */ /* 0x000fe20000400000 */
[----:B------:R-:W-:Y:S02]  /*22f30*/  FMNMX R19, R19, R25, !PT ;  /* 0x0000001913137209 */ /* 0x000fe40007800000 */
[----:B0-----:R-:W-:Y:S02]  /*22f40*/  FMNMX R10, R18, R22, !PT ;  /* 0x00000016120a7209 */ /* 0x001fe40007800000 */
[----:B------:R-:W-:Y:S01]  /*22f50*/  FMNMX R22, R5, R6, !PT ;  /* 0x0000000605167209 */ /* 0x000fe20007800000 */
[----:B-1----:R-:W2:Y:S04]  /*22f60*/  LDL R12, [R1+0xa8] ;  /* 0x0000a800010c7983 */ /* 0x002ea80000100800 */
[----:B------:R-:W2:Y:S04]  /*22f70*/  LDL R6, [R1+0x20] ;  /* 0x0000200001067983 */ /* 0x000ea80000100800 */
[----:B------:R-:W2:Y:S01]  /*22f80*/  LDL R5, [R1+0x28] ;  /* 0x0000280001057983 */ /* 0x000ea20000100800 */
[----:B------:R-:W-:Y:S01]  /*22f90*/  FMNMX R25, R4, R7, !PT ;  /* 0x0000000704197209 */ /* 0x000fe20007800000 */
[----:B------:R-:W-:-:S02]  /*22fa0*/  FMUL R7, R14, c[0x0][0x188] ;  /* 0x000062000e077a20 */ /* 0x000fc40000400000 */
[----:B------:R0:W-:Y:S02]  /*22fb0*/  STL [R1+0x2a64], R14 ;  /* 0x002a640e01007387 */ /* 0x0001e40000100800 */
[----:B------:R-:W-:Y:S02]  /*22fc0*/  FMUL R4, R21, c[0x0][0x188] ;  /* 0x0000620015047a20 */ /* 0x000fe40000400000 */
[----:B------:R-:W-:Y:S02]  /*22fd0*/  FMUL R18, R27, c[0x0][0x188] ;  /* 0x000062001b127a20 */ /* 0x000fe40000400000 */
[----:B------:R-:W-:Y:S01]  /*22fe0*/  FMUL R23, R23, c[0x0][0x188] ;  /* 0x0000620017177a20 */ /* 0x000fe20000400000 */
[----:B------:R-:W-:Y:S01]  /*22ff0*/  FMNMX R26, R7, R26, !PT ;  /* 0x0000001a071a7209 */ /* 0x000fe20007800000 */
[----:B------:R-:W2:Y:S04]  /*23000*/  LDL R8, [R1+0xa4] ;  /* 0x0000a40001087983 */ /* 0x000ea80000100800 */
[----:B0-----:R-:W2:Y:S01]  /*23010*/  LDL R14, [R1+0xa0] ;  /* 0x0000a000010e7983 */ /* 0x001ea20000100800 */
[----:B------:R-:W-:-:S02]  /*23020*/  FMNMX R27, R4, R29, !PT ;  /* 0x0000001d041b7209 */ /* 0x000fc40007800000 */
[----:B------:R-:W-:Y:S01]  /*23030*/  FMNMX R18, R18, R19, !PT ;  /* 0x0000001312127209 */ /* 0x000fe20007800000 */
[----:B------:R-:W2:Y:S01]  /*23040*/  LDL R7, [R1+0xac] ;  /* 0x0000ac0001077983 */ /* 0x000ea20000100800 */
[----:B------:R-:W2:Y:S03]  /*23050*/  LDL R4, [R1+0x24] ;  /* 0x0000240001047983 */ /* 0x000ea60000100800 */
[----:B------:R-:W2:Y:S01]  /*23060*/  LDL R19, [R1+0x2c] ;  /* 0x00002c0001137983 */ /* 0x000ea20000100800 */
[----:B------:R-:W-:Y:S01]  /*23070*/  FMNMX R23, R23, R3, !PT ;  /* 0x0000000317177209 */ /* 0x000fe20007800000 */
[----:B----4-:R-:W-:Y:S02]  /*23080*/  FMUL R29, R11, c[0x0][0x188] ;  /* 0x000062000b1d7a20 */ /* 0x010fe40000400000 */
[----:B---3--:R0:W-:Y:S01]  /*23090*/  STL [R1+0x2a68], R9 ;  /* 0x002a680901007387 */ /* 0x0081e20000100800 */
[----:B-----5:R-:W-:-:S02]  /*230a0*/  FMUL R21, R0, c[0x0][0x188] ;  /* 0x0000620000157a20 */ /* 0x020fc40000400000 */
[----:B------:R-:W-:Y:S01]  /*230b0*/  FMUL R3, R9, c[0x0][0x188] ;  /* 0x0000620009037a20 */ /* 0x000fe20000400000 */
[----:B------:R1:W-:Y:S01]  /*230c0*/  STL [R1+0x2a6c], R11 ;  /* 0x002a6c0b01007387 */ /* 0x0003e20000100800 */
[----:B------:R-:W-:Y:S02]  /*230d0*/  FMNMX R29, R29, R22, !PT ;  /* 0x000000161d1d7209 */ /* 0x000fe40007800000 */
[----:B------:R-:W3:Y:S01]  /*230e0*/  LDL.LU R22, [R1+0x2a84] ;  /* 0x002a840001167983 */ /* 0x000ee20000300800 */
[----:B------:R-:W-:Y:S01]  /*230f0*/  FMNMX R21, R21, R28, !PT ;  /* 0x0000001c15157209 */ /* 0x000fe20007800000 */
[----:B------:R-:W-:Y:S02]  /*23100*/  FMUL R28, R13, c[0x0][0x188] ;  /* 0x000062000d1c7a20 */ /* 0x000fe40000400000 */
[----:B0-----:R-:W-:Y:S01]  /*23110*/  FMUL R9, R15, c[0x0][0x188] ;  /* 0x000062000f097a20 */ /* 0x001fe20000400000 */
[----:B------:R-:W-:Y:S01]  /*23120*/  FMNMX R10, R3, R10, !PT ;  /* 0x0000000a030a7209 */ /* 0x000fe20007800000 */
[----:B--2---:R-:W-:Y:S01]  /*23130*/  FMUL R12, R12, c[0x0][0x188] ;  /* 0x000062000c0c7a20 */ /* 0x004fe20000400000 */
[----:B------:R-:W-:-:S02]  /*23140*/  FMNMX R28, R28, R25, !PT ;  /* 0x000000191c1c7209 */ /* 0x000fc40007800000 */
[----:B------:R-:W-:Y:S01]  /*23150*/  FMNMX R3, R9, R26, !PT ;  /* 0x0000001a09037209 */ /* 0x000fe20007800000 */
[----:B------:R-:W2:Y:S01]  /*23160*/  LDL.LU R25, [R1+0x2a80] ;  /* 0x002a800001197983 */ /* 0x000ea20000300800 */
[----:B------:R-:W4:Y:S02]  /*23170*/  LDL.LU R26, [R1+0x2a7c] ;  /* 0x002a7c00011a7983 */ /* 0x000f240000300800 */
[----:B------:R-:W-:Y:S01]  /*23180*/  FMUL R6, R6, c[0x0][0x188] ;  /* 0x0000620006067a20 */ /* 0x000fe20000400000 */
[----:B------:R-:W-:Y:S01]  /*23190*/  FMNMX R12, R12, R21, !PT ;  /* 0x000000150c0c7209 */ /* 0x000fe20007800000 */
[----:B------:R-:W-:-:S03]  /*231a0*/  FMUL R14, R14, c[0x0][0x188] ;  /* 0x000062000e0e7a20 */ /* 0x000fc60000400000 */
[----:B------:R-:W-:Y:S02]  /*231b0*/  FMNMX R6, R6, R23, !PT ;  /* 0x0000001706067209 */ /* 0x000fe40007800000 */
[----:B-1----:R-:W-:Y:S02]  /*231c0*/  FMNMX R11, R14, R27, !PT ;  /* 0x0000001b0e0b7209 */ /* 0x002fe40007800000 */
[----:B------:R-:W5:Y:S01]  /*231d0*/  LDL.LU R27, [R1+0x2a78] ;  /* 0x002a7800011b7983 */ /* 0x000f620000300800 */
[----:B------:R-:W5:Y:S02]  /*231e0*/  LDL.LU R21, [R1+0x2a74] ;  /* 0x002a740001157983 */ /* 0x000f640000300800 */
[----:B------:R-:W5:Y:S02]  /*231f0*/  LDL.LU R23, [R1+0x2a70] ;  /* 0x002a700001177983 */ /* 0x000f640000300800 */
[----:B------:R-:W-:Y:S02]  /*23200*/  FMUL R14, R5, c[0x0][0x188] ;  /* 0x00006200050e7a20 */ /* 0x000fe40000400000 */
[----:B------:R-:W-:-:S03]  /*23210*/  FMUL R9, R20, c[0x0][0x188] ;  /* 0x0000620014097a20 */ /* 0x000fc60000400000 */
[----:B------:R-:W-:Y:S02]  /*23220*/  FMNMX R18, R14, R18, !PT ;  /* 0x000000120e127209 */ /* 0x000fe40007800000 */
[----:B------:R-:W-:Y:S02]  /*23230*/  FMNMX R14, R9, R10, !PT ;  /* 0x0000000a090e7209 */ /* 0x000fe40007800000 */
[----:B------:R-:W-:Y:S02]  /*23240*/  FMUL R10, R8, c[0x0][0x188] ;  /* 0x00006200080a7a20 */ /* 0x000fe40000400000 */
[----:B------:R-:W-:Y:S02]  /*23250*/  FMUL R8, R7, c[0x0][0x188] ;  /* 0x0000620007087a20 */ /* 0x000fe40000400000 */
[----:B------:R-:W-:Y:S01]  /*23260*/  FMUL R4, R4, c[0x0][0x188] ;  /* 0x0000620004047a20 */ /* 0x000fe20000400000 */
[----:B------:R-:W-:Y:S02]  /*23270*/  FMNMX R10, R10, R11, !PT ;  /* 0x0000000b0a0a7209 */ /* 0x000fe40007800000 */
[----:B------:R-:W5:Y:S01]  /*23280*/  LDL.LU R11, [R1+0x2a6c] ;  /* 0x002a6c00010b7983 */ /* 0x000f620000300800 */
[----:B---3--:R-:W-:-:S05]  /*23290*/  FMUL R5, R22, c[0x0][0x188] ;  /* 0x0000620016057a20 */ /* 0x008fca0000400000 */
[----:B------:R-:W-:Y:S01]  /*232a0*/  FMNMX R9, R5, R29, !PT ;  /* 0x0000001d05097209 */ /* 0x000fe20007800000 */
[----:B------:R-:W-:Y:S02]  /*232b0*/  FMUL R29, R24, c[0x0][0x188] ;  /* 0x00006200181d7a20 */ /* 0x000fe40000400000 */
[----:B----4-:R-:W-:-:S03]  /*232c0*/  FMUL R5, R26, c[0x0][0x188] ;  /* 0x000062001a057a20 */ /* 0x010fc60000400000 */
[----:B------:R-:W-:Y:S01]  /*232d0*/  FMNMX R7, R29, R28, !PT ;  /* 0x0000001c1d077209 */ /* 0x000fe20007800000 */
[----:B------:R-:W-:Y:S01]  /*232e0*/  FMNMX R29, R8, R12, !PT ;  /* 0x0000000c081d7209 */ /* 0x000fe20007800000 */
[----:B------:R-:W-:Y:S02]  /*232f0*/  FMNMX R28, R4, R6, !PT ;  /* 0x00000006041c7209 */ /* 0x000fe40007800000 */
[----:B------:R-:W-:Y:S01]  /*23300*/  FMNMX R5, R5, R3, !PT ;  /* 0x0000000305057209 */ /* 0x000fe20007800000 */
[----:B------:R-:W-:Y:S02]  /*23310*/  FMUL R3, R19, c[0x0][0x188] ;  /* 0x0000620013037a20 */ /* 0x000fe40000400000 */
[----:B--2---:R-:W-:-:S03]  /*23320*/  FMUL R6, R25, c[0x0][0x188] ;  /* 0x0000620019067a20 */ /* 0x004fc60000400000 */
[----:B------:R-:W-:Y:S01]  /*23330*/  FMNMX R3, R3, R18, !PT ;  /* 0x0000001203037209 */ /* 0x000fe20007800000 */
[----:B-----5:R-:W-:Y:S02]  /*23340*/  FMUL R8, R23, c[0x0][0x188] ;  /* 0x0000620017087a20 */ /* 0x020fe40000400000 */
[----:B------:R-:W-:Y:S02]  /*23350*/  FMUL R12, R21, c[0x0][0x188] ;  /* 0x00006200150c7a20 */ /* 0x000fe40000400000 */
[----:B------:R-:W-:Y:S01]  /*23360*/  FMUL R4, R27, c[0x0][0x188] ;  /* 0x000062001b047a20 */ /* 0x000fe20000400000 */
[----:B------:R-:W-:Y:S01]  /*23370*/  FMNMX R18, R8, R9, !PT ;  /* 0x0000000908127209 */ /* 0x000fe20007800000 */
[----:B------:R-:W-:Y:S01]  /*23380*/  FMNMX R9, R6, R7, !PT ;  /* 0x0000000706097209 */ /* 0x000fe20007800000 */
[----:B------:R-:W-:Y:S02]  /*23390*/  FMNMX R19, R12, R14, !PT ;  /* 0x0000000e0c137209 */ /* 0x000fe40007800000 */
[----:B------:R-:W-:Y:S01]  /*233a0*/  FMNMX R14, R4, R5, !PT ;  /* 0x00000005040e7209 */ /* 0x000fe20007800000 */
[----:B------:R-:W0:Y:S04]  /*233b0*/  SHFL.BFLY PT, R12, R10, 0x2, 0x1f ;  /* 0x0c401f000a0c7f89 */ /* 0x000e2800000e0000 */
[----:B------:R-:W-:Y:S02]  /*233c0*/  STL [R1+0x58], R9 ;  /* 0x0000580901007387 */ /* 0x000fe40000100800 */
[----:B------:R-:W1:Y:S02]  /*233d0*/  SHFL.BFLY PT, R9, R9, 0x2, 0x1f ;  /* 0x0c401f0009097f89 */ /* 0x000e6400000e0000 */
[----:B------:R-:W-:Y:S01]  /*233e0*/  STL [R1+0x60], R14 ;  /* 0x0000600e01007387 */ /* 0x000fe20000100800 */
[----:B------:R-:W2:Y:S04]  /*233f0*/  SHFL.BFLY PT, R8, R29, 0x2, 0x1f ;  /* 0x0c401f001d087f89 */ /* 0x000ea800000e0000 */
[----:B------:R-:W3:Y:S04]  /*23400*/  SHFL.BFLY PT, R14, R14, 0x2, 0x1f ;  /* 0x0c401f000e0e7f89 */ /* 0x000ee800000e0000 */
[----:B------:R-:W4:Y:S04]  /*23410*/  SHFL.BFLY PT, R7, R28, 0x2, 0x1f ;  /* 0x0c401f001c077f89 */ /* 0x000f2800000e0000 */
[----:B------:R-:W5:Y:S04]  /*23420*/  SHFL.BFLY PT, R5, R3, 0x2, 0x1f ;  /* 0x0c401f0003057f89 */ /* 0x000f6800000e0000 */
[----:B------:R-:W3:Y:S01]  /*23430*/  SHFL.BFLY PT, R6, R19, 0x2, 0x1f ;  /* 0x0c401f0013067f89 */ /* 0x000ee200000e0000 */
[----:B0-----:R-:W-:-:S03]  /*23440*/  FMNMX R10, R10, R12, !PT ;  /* 0x0000000c0a0a7209 */ /* 0x001fc60007800000 */
[----:B-1----:R0:W-:Y:S01]  /*23450*/  STL [R1+0x74], R9 ;  /* 0x0000740901007387 */ /* 0x0021e20000100800 */
[----:B--2---:R-:W-:-:S03]  /*23460*/  FMNMX R29, R29, R8, !PT ;  /* 0x000000081d1d7209 */ /* 0x004fc60007800000 */
[----:B0-----:R-:W2:Y:S01]  /*23470*/  LDL.LU R9, [R1+0x2a68] ;  /* 0x002a680001097983 */ /* 0x001ea20000300800 */
[----:B---3--:R0:W-:Y:S03]  /*23480*/  STL [R1+0x78], R14 ;  /* 0x0000780e01007387 */ /* 0x0081e60000100800 */
[----:B0-----:R-:W3:Y:S01]  /*23490*/  LDL.LU R14, [R1+0x2a64] ;  /* 0x002a6400010e7983 */ /* 0x001ee20000300800 */
[----:B------:R-:W2:Y:S02]  /*234a0*/  LDL.LU R12, [R1+0x2a60] ;  /* 0x002a6000010c7983 */ /* 0x000ea40000300800 */
[----:B------:R0:W-:Y:S02]  /*234b0*/  STL [R1+0x5c], R10 ;  /* 0x00005c0a01007387 */ /* 0x0001e40000100800 */
[----:B0-----:R-:W2:Y:S01]  /*234c0*/  LDL.LU R10, [R1+0x2a5c] ;  /* 0x002a5c00010a7983 */ /* 0x001ea20000300800 */
[----:B------:R-:W2:Y:S02]  /*234d0*/  LDL.LU R8, [R1+0x2a58] ;  /* 0x002a580001087983 */ /* 0x000ea40000300800 */
[----:B------:R4:W-:Y:S02]  /*234e0*/  STL [R1+0x54], R29 ;  /* 0x0000541d01007387 */ /* 0x0009e40000100800 */
[----:B----4-:R-:W-:-:S02]  /*234f0*/  FMNMX R29, R28, R7, !PT ;  /* 0x000000071c1d7209 */ /* 0x010fc40007800000 */
[----:B------:R-:W4:Y:S01]  /*23500*/  LDL.LU R7, [R1+0x2a54] ;  /* 0x002a540001077983 */ /* 0x000f220000300800 */
[----:B------:R-:W2:Y:S02]  /*23510*/  LDL.LU R28, [R1+0x58] ;  /* 0x00005800011c7983 */ /* 0x000ea40000300800 */
[----:B------:R5:W-:Y:S02]  /*23520*/  STL [R1+0x4c], R29 ;  /* 0x00004c1d01007387 */ /* 0x000be40000100800 */
[----:B-----5:R-:W-:Y:S02]  /*23530*/  FMNMX R29, R3, R5, !PT ;  /* 0x00000005031d7209 */ /* 0x020fe40007800000 */
[----:B------:R-:W5:Y:S01]  /*23540*/  LDL.LU R5, [R1+0x2a50] ;  /* 0x002a500001057983 */ /* 0x000f620000300800 */
[----:B------:R-:W2:Y:S02]  /*23550*/  LDL.LU R3, [R1+0x60] ;  /* 0x0000600001037983 */ /* 0x000ea40000300800 */
[----:B------:R0:W-:Y:S02]  /*23560*/  STL [R1+0x44], R29 ;  /* 0x0000441d01007387 */ /* 0x0001e40000100800 */
[----:B0-----:R-:W-:-:S02]  /*23570*/  FMNMX R29, R19, R6, !PT ;  /* 0x00000006131d7209 */ /* 0x001fc40007800000 */
[----:B------:R-:W2:Y:S01]  /*23580*/  LDL.LU R6, [R1+0x2a4c] ;  /* 0x002a4c0001067983 */ /* 0x000ea20000300800 */
[----:B------:R-:W2:Y:S03]  /*23590*/  LDL.LU R19, [R1+0x2a48] ;  /* 0x002a480001137983 */ /* 0x000ea60000300800 */
[----:B------:R-:W0:Y:S01]  /*235a0*/  SHFL.BFLY PT, R4, R18, 0x2, 0x1f ;  /* 0x0c401f0012047f89 */ /* 0x000e2200000e0000 */
[----:B------:R0:W-:Y:S02]  /*235b0*/  STL [R1+0x40], R29 ;  /* 0x0000401d01007387 */ /* 0x0001e40000100800 */
[----:B0-----:R-:W-:Y:S02]  /*235c0*/  FMNMX R29, R18, R4, !PT ;  /* 0x00000004121d7209 */ /* 0x001fe40007800000 */
[----:B------:R-:W4:Y:S01]  /*235d0*/  LDL.LU R4, [R1+0x2a44] ;  /* 0x002a440001047983 */ /* 0x000f220000300800 */
[----:B------:R-:W4:Y:S02]  /*235e0*/  LDL.LU R18, [R1+0x2a40] ;  /* 0x002a400001127983 */ /* 0x000f240000300800 */
[----:B------:R0:W-:Y:S02]  /*235f0*/  STL [R1+0x2a3c], R11 ;  /* 0x002a3c0b01007387 */ /* 0x0001e40000100800 */
[----:B0-----:R-:W4:Y:S01]  /*23600*/  LDL R11, [R1+0x4c] ;  /* 0x00004c00010b7983 */ /* 0x001f220000100800 */
[----:B------:R0:W-:Y:S03]  /*23610*/  STL [R1+0x2a38], R22 ;  /* 0x002a381601007387 */ /* 0x0001e60000100800 */
[----:B0-----:R-:W5:Y:S01]  /*23620*/  LDL.LU R22, [R1+0x78] ;  /* 0x0000780001167983 */ /* 0x001f620000300800 */
[----:B------:R0:W-:Y:S03]  /*23630*/  STL [R1+0x2a34], R23 ;  /* 0x002a341701007387 */ /* 0x0001e60000100800 */
[----:B0-----:R-:W5:Y:S04]  /*23640*/  LDL.LU R23, [R1+0x74] ;  /* 0x0000740001177983 */ /* 0x001f680000300800 */
[----:B--2---:R0:W-:Y:S04]  /*23650*/  STL [R1+0x2a14], R19 ;  /* 0x002a141301007387 */ /* 0x0041e80000100800 */
[----:B0-----:R-:W2:Y:S01]  /*23660*/  LDL.LU R19, [R1+0x54] ;  /* 0x0000540001137983 */ /* 0x001ea20000300800 */
[----:B---3--:R0:W-:Y:S03]  /*23670*/  STL [R1+0x2a08], R14 ;  /* 0x002a080e01007387 */ /* 0x0081e60000100800 */
[----:B0-----:R-:W3:Y:S01]  /*23680*/  LDL.LU R14, [R1+0x5c] ;  /* 0x00005c00010e7983 */ /* 0x001ee20000300800 */
[----:B------:R0:W-:Y:S03]  /*23690*/  STL [R1+0x2a04], R15 ;  /* 0x002a040f01007387 */ /* 0x0001e60000100800 */
[----:B0-----:R-:W2:Y:S01]  /*236a0*/  LDL R15, [R1+0x40] ;  /* 0x00004000010f7983 */ /* 0x001ea20000100800 */
[----:B------:R0:W-:Y:S03]  /*236b0*/  STL [R1+0x2a00], R26 ;  /* 0x002a001a01007387 */ /* 0x0001e60000100800 */
[----:B0-----:R-:W3:Y:S04]  /*236c0*/  LDL.LU R26, [R1+0x44] ;  /* 0x00004400011a7983 */ /* 0x001ee80000300800 */
[----:B----4-:R-:W0:Y:S01]  /*236d0*/  SHFL.BFLY PT, R11, R11, 0x1, 0x1f ;  /* 0x0c201f000b0b7f89 */ /* 0x010e2200000e0000 */
[----:B------:R1:W-:Y:S03]  /*236e0*/  STL [R1+0x29fc], R27 ;  /* 0x0029fc1b01007387 */ /* 0x0003e60000100800 */
[----:B-1----:R-:W4:Y:S04]  /*236f0*/  LDL R27, [R1+0x3dc] ;  /* 0x0003dc00011b7983 */ /* 0x002f280000100800 */
[----:B0-----:R-:W-:Y:S01]  /*23700*/  STL [R1+0x48], R11 ;  /* 0x0000480b01007387 */ /* 0x001fe20000100800 */
[----:B-----5:R-:W-:-:S02]  /*23710*/  FMNMX R28, R28, R23, !PT ;  /* 0x000000171c1c7209 */ /* 0x020fc40007800000 */
[----:B------:R-:W-:Y:S01]  /*23720*/  FMNMX R3, R3, R22, !PT ;  /* 0x0000001603037209 */ /* 0x000fe20007800000 */
[----:B--2---:R-:W-:Y:S04]  /*23730*/  SHFL.BFLY PT, R15, R15, 0x1, 0x1f ;  /* 0x0c201f000f0f7f89 */ /* 0x004fe800000e0000 */
[----:B---3--:R-:W0:Y:S04]  /*23740*/  SHFL.BFLY PT, R11, R26, 0x1, 0x1f ;  /* 0x0c201f001a0b7f89 */ /* 0x008e2800000e0000 */
[----:B0-----:R0:W-:Y:S04]  /*23750*/  STL [R1+0x60], R11 ;  /* 0x0000600b01007387 */ /* 0x0011e80000100800 */
[----:B0-----:R-:W2:Y:S01]  /*23760*/  LDL.LU R11, [R1+0x2a3c] ;  /* 0x002a3c00010b7983 */ /* 0x001ea20000300800 */
[----:B------:R-:W-:Y:S02]  /*23770*/  STL [R1+0x64], R15 ;  /* 0x0000640f01007387 */ /* 0x000fe40000100800 */
[----:B------:R-:W0:Y:S01]  /*23780*/  SHFL.BFLY PT, R15, R29, 0x1, 0x1f ;  /* 0x0c201f001d0f7f89 */ /* 0x000e2200000e0000 */
[----:B------:R-:W1:Y:S04]  /*23790*/  SHFL.BFLY PT, R22, R14, 0x1, 0x1f ;  /* 0x0c201f000e167f89 */ /* 0x000e6800000e0000 */
[----:B------:R-:W3:Y:S04]  /*237a0*/  SHFL.BFLY PT, R23, R19, 0x1, 0x1f ;  /* 0x0c201f0013177f89 */ /* 0x000ee800000e0000 */
[----:B0-----:R-:W-:Y:S02]  /*237b0*/  STL [R1+0x68], R15 ;  /* 0x0000680f01007387 */ /* 0x001fe40000100800 */
[----:B------:R-:W0:Y:S01]  /*237c0*/  SHFL.BFLY PT, R15, R28, 0x1, 0x1f ;  /* 0x0c201f001c0f7f89 */ /* 0x000e2200000e0000 */
[----:B-1----:R-:W-:-:S02]  /*237d0*/  FMNMX R14, R14, R22, !PT ;  /* 0x000000160e0e7209 */ /* 0x002fc40007800000 */
[----:B---3--:R-:W-:Y:S01]  /*237e0*/  FMNMX R19, R19, R23, !PT ;  /* 0x0000001713137209 */ /* 0x008fe20007800000 */
[----:B0-----:R-:W-:Y:S01]  /*237f0*/  STL [R1+0x6c], R15 ;  /* 0x00006c0f01007387 */ /* 0x001fe20000100800 */
[----:B------:R-:W3:Y:S02]  /*23800*/  LDL.LU R22, [R1+0x2a38] ;  /* 0x002a380001167983 */ /* 0x000ee40000300800 */
[----:B------:R-:W5:Y:S02]  /*23810*/  LDL.LU R23, [R1+0x2a34] ;  /* 0x002a340001177983 */ /* 0x000f640000300800 */
[----:B------:R0:W-:Y:S02]  /*23820*/  STL [R1+0x2a30], R4 ;  /* 0x002a300401007387 */ /* 0x0001e40000100800 */
[----:B0-----:R-:W2:Y:S01]  /*23830*/  LDL.LU R4, [R1+0x48] ;  /* 0x0000480001047983 */ /* 0x001ea20000300800 */
[----:B------:R0:W-:Y:S03]  /*23840*/  STL [R1+0x2a2c], R5 ;  /* 0x002a2c0501007387 */ /* 0x0001e60000100800 */
[----:B0-----:R-:W2:Y:S01]  /*23850*/  LDL.LU R5, [R1+0x4c] ;  /* 0x00004c0001057983 */ /* 0x001ea20000300800 */
[----:B------:R0:W-:Y:S03]  /*23860*/  STL [R1+0x2a28], R12 ;  /* 0x002a280c01007387 */ /* 0x0001e60000100800 */
[----:B0-----:R-:W3:Y:S01]  /*23870*/  LDL.LU R12, [R1+0x60] ;  /* 0x00006000010c7983 */ /* 0x001ee20000300800 */
[----:B------:R0:W-:Y:S03]  /*23880*/  STL [R1+0x2a24], R13 ;  /* 0x002a240d01007387 */ /* 0x0001e60000100800 */
[----:B0-----:R-:W5:Y:S01]  /*23890*/  LDL.LU R13, [R1+0x64] ;  /* 0x00006400010d7983 */ /* 0x001f620000300800 */
[----:B------:R0:W-:Y:S03]  /*238a0*/  STL [R1+0x2a20], R24 ;  /* 0x002a201801007387 */ /* 0x0001e60000100800 */
[----:B0-----:R-:W5:Y:S01]  /*238b0*/  LDL.LU R24, [R1+0x40] ;  /* 0x0000400001187983 */ /* 0x001f620000300800 */
[----:B------:R0:W-:Y:S03]  /*238c0*/  STL [R1+0x2a1c], R25 ;  /* 0x002a1c1901007387 */ /* 0x0001e60000100800 */
[----:B0-----:R-:W5:Y:S01]  /*238d0*/  LDL.LU R25, [R1+0x68] ;  /* 0x0000680001197983 */ /* 0x001f620000300800 */
[----:B------:R0:W-:Y:S03]  /*238e0*/  STL [R1+0x2a18], R18 ;  /* 0x002a181201007387 */ /* 0x0001e60000100800 */
[----:B0-----:R-:W5:Y:S04]  /*238f0*/  LDL.LU R18, [R1+0x6c] ;  /* 0x00006c0001127983 */ /* 0x001f680000300800 */
[----:B------:R-:W0:Y:S04]  /*23900*/  SHFL.BFLY PT, R15, R3, 0x1, 0x1f ;  /* 0x0c201f00030f7f89 */ /* 0x000e2800000e0000 */
[----:B----4-:R-:W-:Y:S01]  /*23910*/  @!P0 STS [R27], R14 ;  /* 0x0000000e1b008388 */ /* 0x010fe20000000800 */
[----:B------:R-:W-:Y:S01]  /*23920*/  @!P0 STS [R27+0x80], R19 ;  /* 0x000080131b008388 */ /* 0x000fe20000000800 */
[----:B0-----:R-:W-:-:S02]  /*23930*/  FMNMX R3, R3, R15, !PT ;  /* 0x0000000f03037209 */ /* 0x001fc40007800000 */
[----:B--2---:R-:W-:Y:S02]  /*23940*/  FMNMX R5, R5, R4, !PT ;  /* 0x0000000405057209 */ /* 0x004fe40007800000 */
[----:B------:R-:W2:Y:S03]  /*23950*/  LDL.LU R4, [R1+0x2a30] ;  /* 0x002a300001047983 */ /* 0x000ea60000300800 */
[----:B------:R0:W-:Y:S01]  /*23960*/  STL [R1+0x48], R5 ;  /* 0x0000480501007387 */ /* 0x0001e20000100800 */
[----:B---3--:R-:W-:Y:S01]  /*23970*/  FMNMX R26, R26, R12, !PT ;  /* 0x0000000c1a1a7209 */ /* 0x008fe20007800000 */
[----:B0-----:R-:W3:Y:S01]  /*23980*/  LDL.LU R5, [R1+0x2a2c] ;  /* 0x002a2c0001057983 */ /* 0x001ee20000300800 */
[----:B------:R-:W4:Y:S01]  /*23990*/  LDL.LU R12, [R1+0x2a28] ;  /* 0x002a2800010c7983 */ /* 0x000f220000300800 */
[----:B-----5:R-:W-:Y:S02]  /*239a0*/  FMNMX R24, R24, R13, !PT ;  /* 0x0000000d18187209 */ /* 0x020fe40007800000 */
[----:B------:R-:W5:Y:S03]  /*239b0*/  LDL.LU R13, [R1+0x2a24] ;  /* 0x002a2400010d7983 */ /* 0x000f660000300800 */
[----:B------:R0:W-:Y:S01]  /*239c0*/  STL [R1+0x40], R24 ;  /* 0x0000401801007387 */ /* 0x0001e20000100800 */
[----:B------:R-:W-:Y:S01]  /*239d0*/  FMNMX R29, R29, R25, !PT ;  /* 0x000000191d1d7209 */ /* 0x000fe20007800000 */
[----:B0-----:R-:W2:Y:S01]  /*239e0*/  LDL.LU R24, [R1+0x2a20] ;  /* 0x002a200001187983 */ /* 0x001ea20000300800 */
[----:B------:R-:W2:Y:S01]  /*239f0*/  LDL.LU R25, [R1+0x2a1c] ;  /* 0x002a1c0001197983 */ /* 0x000ea20000300800 */
[----:B------:R-:W-:-:S02]  /*23a00*/  FMNMX R28, R28, R18, !PT ;  /* 0x000000121c1c7209 */ /* 0x000fc40007800000 */
[----:B------:R-:W2:Y:S01]  /*23a10*/  LDL.LU R18, [R1+0x2a18] ;  /* 0x002a180001127983 */ /* 0x000ea20000300800 */
[----:B------:R-:W2:Y:S02]  /*23a20*/  LDL.LU R15, [R1+0xd0] ;  /* 0x0000d000010f7983 */ /* 0x000ea40000300800 */
[----:B------:R-:W2:Y:S02]  /*23a30*/  LDL.LU R14, [R1+0xd4] ;  /* 0x0000d400010e7983 */ /* 0x000ea40000300800 */
[----:B------:R-:W2:Y:S01]  /*23a40*/  LDL.LU R19, [R1+0x2a14] ;  /* 0x002a140001137983 */ /* 0x000ea20000300800 */
[----:B------:R0:W-:Y:S04]  /*23a50*/  STL [R1+0x2a10], R6 ;  /* 0x002a100601007387 */ /* 0x0001e80000100800 */
[----:B0-----:R-:W2:Y:S01]  /*23a60*/  LDL.LU R6, [R1+0x40] ;  /* 0x0000400001067983 */ /* 0x001ea20000300800 */
[----:B------:R0:W-:Y:S03]  /*23a70*/  STL [R1+0x2a0c], R7 ;  /* 0x002a0c0701007387 */ /* 0x0001e60000100800 */
[----:B0-----:R-:W2:Y:S04]  /*23a80*/  LDL.LU R7, [R1+0x48] ;  /* 0x0000480001077983 */ /* 0x001ea80000300800 */
[----:B--2---:R0:W-:Y:S04]  /*23a90*/  @!P0 STS [R27+0x100], R7 ;  /* 0x000100071b008388 */ /* 0x0041e80000000800 */
[----:B0-----:R-:W2:Y:S01]  /*23aa0*/  LDL R7, [R1+0x7f4] ;  /* 0x0007f40001077983 */ /* 0x001ea20000100800 */
[----:B------:R0:W-:Y:S02]  /*23ab0*/  @!P0 STS [R27+0x180], R26 ;  /* 0x0001801a1b008388 */ /* 0x0001e40000000800 */
[----:B------:R-:W-:Y:S02]  /*23ac0*/  @!P0 STS [R27+0x200], R6 ;  /* 0x000200061b008388 */ /* 0x000fe40000000800 */
[----:B------:R-:W-:Y:S01]  /*23ad0*/  @!P0 STS [R27+0x280], R29 ;  /* 0x0002801d1b008388 */ /* 0x000fe20000000800 */
[----:B------:R-:W-:Y:S01]  /*23ae0*/  @!P0 STS [R27+0x300], R28 ;  /* 0x0003001c1b008388 */ /* 0x000fe20000000800 */
[----:B------:R1:W-:Y:S02]  /*23af0*/  @!P0 STS [R27+0x380], R3 ;  /* 0x000380031b008388 */ /* 0x0003e40000000800 */
[----:B------:R-:W-:Y:S06]  /*23b00*/  BAR.SYNC.DEFER_BLOCKING 0x0 ;  /* 0x0000000000007b1d */ /* 0x000fec0000010000 */
[----:B0-----:R-:W0:Y:S04]  /*23b10*/  S2R R26, SR_TID.X ;  /* 0x00000000001a7919 */ /* 0x001e280000002100 */
[----:B-1----:R-:W3:Y:S01]  /*23b20*/  LDL.LU R27, [R1+0xa0] ;  /* 0x0000a000011b7983 */ /* 0x002ee20000300800 */
[----:B0-----:R-:W-:-:S05]  /*23b30*/  LOP3.LUT R26, R26, 0x7f, RZ, 0xc0, !PT ;  /* 0x0000007f1a1a7812 */ /* 0x001fca00078ec0ff */
[----:B------:R-:W0:Y:S04]  /*23b40*/  LDS R28, [R26.X4] ;  /* 0x000000001a1c7984 */ /* 0x000e280000004800 */
[----:B------:R-:W1:Y:S04]  /*23b50*/  LDS R3, [R26.X4+0x200] ;  /* 0x000200001a037984 */ /* 0x000e680000004800 */
[----:B0-----:R-:W0:Y:S04]  /*23b60*/  SHFL.BFLY PT, R29, R28, 0x2, 0x1f ;  /* 0x0c401f001c1d7f89 */ /* 0x001e2800000e0000 */
[----:B-1----:R-:W1:Y:S01]  /*23b70*/  SHFL.BFLY PT, R6, R3, 0x2, 0x1f ;  /* 0x0c401f0003067f89 */ /* 0x002e6200000e0000 */
[----:B0-----:R-:W-:-:S02]  /*23b80*/  FMNMX R28, R28, R29, !PT ;  /* 0x0000001d1c1c7209 */ /* 0x001fc40007800000 */
[----:B-1----:R-:W-:-:S03]  /*23b90*/  FMNMX R3, R3, R6, !PT ;  /* 0x0000000603037209 */ /* 0x002fc60007800000 */
[----:B------:R-:W0:Y:S04]  /*23ba0*/  SHFL.BFLY PT, R29, R28, 0x1, 0x1f ;  /* 0x0c201f001c1d7f89 */ /* 0x000e2800000e0000 */
[----:B------:R-:W1:Y:S01]  /*23bb0*/  SHFL.BFLY PT, R6, R3, 0x1, 0x1f ;  /* 0x0c201f0003067f89 */ /* 0x000e6200000e0000 */
[----:B0-----:R-:W-:Y:S02]  /*23bc0*/  FMNMX R28, R28, R29, !PT ;  /* 0x0000001d1c1c7209 */ /* 0x001fe40007800000 */
[----:B-1----:R-:W-:Y:S01]  /*23bd0*/  FMNMX R3, R3, R6, !PT ;  /* 0x0000000603037209 */ /* 0x002fe20007800000 */
[----:B------:R-:W0:Y:S04]  /*23be0*/  S2R R29, SR_TID.X ;  /* 0x00000000001d7919 */ /* 0x000e280000002100 */
[----:B------:R-:W-:Y:S01]  /*23bf0*/  @!P0 STS [R26.X4], R28 ;  /* 0x0000001c1a008388 */ /* 0x000fe20000004800 */
[----:B------:R1:W-:Y:S02]  /*23c00*/  @!P0 STS [R26.X4+0x200], R3 ;  /* 0x000200031a008388 */ /* 0x0003e40000004800 */
[----:B------:R-:W-:Y:S06]  /*23c10*/  BAR.SYNC.DEFER_BLOCKING 0x0 ;  /* 0x0000000000007b1d */ /* 0x000fec0000010000 */
[----:B------:R-:W3:Y:S04]  /*23c20*/  LDL.LU R6, [R1+0x2a10] ;  /* 0x002a100001067983 */ /* 0x000ee80000300800 */
[----:B-1----:R-:W3:Y:S01]  /*23c30*/  LDL.LU R26, [R1+0xd8] ;  /* 0x0000d800011a7983 */ /* 0x002ee20000300800 */
[----:B0-----:R-:W-:-:S05]  /*23c40*/  LOP3.LUT R29, R29, 0x1c, RZ, 0xc0, !PT ;  /* 0x0000001c1d1d7812 */ /* 0x001fca00078ec0ff */
[----:B------:R-:W2:Y:S04]  /*23c50*/  LDS R3, [R29.X4] ;  /* 0x000000001d037984 */ /* 0x000ea80000004800 */
[----:B------:R0:W1:Y:S01]  /*23c60*/  LDS R28, [R29.X4+0x80] ;  /* 0x000080001d1c7984 */ /* 0x0000620000004800 */
[----:B--2---:R-:W-:-:S05]  /*23c70*/  FMNMX R7, R3, R7, !PT ;  /* 0x0000000703077209 */ /* 0x004fca0007800000 */
[----:B------:R-:W-:-:S04]  /*23c80*/  FFMA R3, R15, c[0x0][0x188], -R7 ;  /* 0x000062000f037a23 */ /* 0x000fc80000000807 */
[----:B0-----:R-:W-:-:S06]  /*23c90*/  FMUL R29, R3, 1.4426950216293334961 ;  /* 0x3fb8aa3b031d7820 */ /* 0x001fcc0000400000 */
[----:B------:R-:W0:Y:S01]  /*23ca0*/  MUFU.EX2 R29, R29 ;  /* 0x0000001d001d7308 */ /* 0x000e220000000800 */
[--C-:B------:R-:W-:Y:S01]  /*23cb0*/  FFMA R3, R14, c[0x0][0x188], -R7.reuse ;  /* 0x000062000e037a23 */ /* 0x100fe20000000807 */
[----:B------:R-:W-:Y:S01]  /*23cc0*/  STL [R1+0x3d8], R7 ;  /* 0x0003d80701007387 */ /* 0x000fe20000100800 */
[----:B------:R-:W1:Y:S02]  /*23cd0*/  LDL R14, [R1+0x7f8] ;  /* 0x0007f800010e7983 */ /* 0x000e640000100800 */
[----:B------:R-:W2:Y:S01]  /*23ce0*/  LDL.LU R15, [R1+0xc8] ;  /* 0x0000c800010f7983 */ /* 0x000ea20000300800 */
[----:B0-----:R0:W-:Y:S02]  /*23cf0*/  STL [R1+0xd0], R29 ;  /* 0x0000d01d01007387 */ /* 0x0011e40000100800 */
[----:B0-----:R-:W-:Y:S02]  /*23d00*/  FMUL R29, R3, 1.4426950216293334961 ;  /* 0x3fb8aa3b031d7820 */ /* 0x001fe40000400000 */
[----:B------:R-:W2:Y:S04]  /*23d10*/  LDL.LU R3, [R1+0xc0] ;  /* 0x0000c00001037983 */ /* 0x000ea80000300800 */
[----:B------:R-:W0:Y:S02]  /*23d20*/  MUFU.EX2 R29, R29 ;  /* 0x0000001d001d7308 */ /* 0x000e240000000800 */
[----:B0-----:R0:W-:Y:S01]  /*23d30*/  STL [R1+0xc0], R29 ;  /* 0x0000c01d01007387 */ /* 0x0011e20000100800 */
[----:B--2---:R-:W-:-:S04]  /*23d40*/  FFMA R3, R3, c[0x0][0x188], -R7 ;  /* 0x0000620003037a23 */ /* 0x004fc80000000807 */
        /* <DEDUP_REMOVED lines=15> */
[----:B0-----:R-:W-:-:S06]  /*23e40*/  FMUL R29, R3, 1.4426950216293334961 ;  /* 0x3fb8aa3b031d7820 */ /* 0x001fcc0000400000 */
[----:B------:R-:W0:Y:S01]  /*23e50*/  MUFU.EX2 R29, R29 ;  /* 0x0000001d001d7308 */ /* 0x000e220000000800 */
[----:B---3--:R-:W-:Y:S01]  /*23e60*/  FFMA R3, R27, c[0x0][0x188], -R7 ;  /* 0x000062001b037a23 */ /* 0x008fe20000000807 */
[----:B0-----:R0:W-:Y:S03]  /*23e70*/  STL [R1+0x70], R29 ;  /* 0x0000701d01007387 */ /* 0x0011e60000100800 */
[----:B0-----:R-:W-:Y:S02]  /*23e80*/  FMUL R29, R3, 1.4426950216293334961 ;  /* 0x3fb8aa3b031d7820 */ /* 0x001fe40000400000 */
[----:B------:R-:W2:Y:S04]  /*23e90*/  LDL.LU R3, [R1+0xa4] ;  /* 0x0000a40001037983 */ /* 0x000ea80000300800 */
[----:B------:R-:W0:Y:S01]  /*23ea0*/  S2R R27, SR_TID.X ;  /* 0x00000000001b7919 */ /* 0x000e220000002100 */
[----:B------:R-:W3:Y:S01]  /*23eb0*/  MUFU.EX2 R29, R29 ;  /* 0x0000001d001d7308 */ /* 0x000ee20000000800 */
[----:B-1----:R-:W-:-:S02]  /*23ec0*/  FMNMX R14, R28, R14, !PT ;  /* 0x0000000e1c0e7209 */ /* 0x002fc40007800000 */
[----:B0-----:R-:W-:-:S06]  /*23ed0*/  LOP3.LUT R28, R27, 0x1c, RZ, 0xc0, !PT ;  /* 0x0000001c1b1c7812 */ /* 0x001fcc00078ec0ff */
[----:B------:R-:W0:Y:S01]  /*23ee0*/  LDS R28, [R28.X4+0x100] ;  /* 0x000100001c1c7984 */ /* 0x000e220000004800 */
[----:B--2---:R-:W-:-:S03]  /*23ef0*/  FFMA R3, R3, c[0x0][0x188], -R7 ;  /* 0x0000620003037a23 */ /* 0x004fc60000000807 */
[----:B------:R-:W2:Y:S01]  /*23f00*/  LDL.LU R7, [R1+0x2a0c] ;  /* 0x002a0c0001077983 */ /* 0x000ea20000300800 */
[----:B------:R-:W2:Y:S02]  /*23f10*/  LDL.LU R27, [R1+0x90] ;  /* 0x00009000011b7983 */ /* 0x000ea40000300800 */
[----:B------:R-:W-:Y:S02]  /*23f20*/  STL [R1+0x3d4], R14 ;  /* 0x0003d40e01007387 */ /* 0x000fe40000100800 */
[----:B---3--:R1:W-:Y:S02]  /*23f30*/  STL [R1+0x6c], R29 ;  /* 0x00006c1d01007387 */ /* 0x0083e40000100800 */
[----:B-1----:R-:W-:-:S06]  /*23f40*/  FMUL R29, R3, 1.4426950216293334961 ;  /* 0x3fb8aa3b031d7820 */ /* 0x002fcc0000400000 */
[----:B------:R-:W1:Y:S01]  /*23f50*/  MUFU.EX2 R29, R29 ;  /* 0x0000001d001d7308 */ /* 0x000e620000000800 */
[--C-:B------:R-:W-:Y:S02]  /*23f60*/  FFMA R3, R26, c[0x0][0x188], -R14.reuse ;  /* 0x000062001a037a23 */ /* 0x100fe4000000080e */
[----:B------:R-:W3:Y:S04]  /*23f70*/  LDL.LU R26, [R1+0x94] ;  /* 0x00009400011a7983 */ /* 0x000ee80000300800 */
[----:B-1----:R1:W-:Y:S02]  /*23f80*/  STL [R1+0x68], R29 ;  /* 0x0000681d01007387 */ /* 0x0023e40000100800 */
[----:B-1----:R-:W-:Y:S02]  /*23f90*/  FMUL R29, R3, 1.4426950216293334961 ;  /* 0x3fb8aa3b031d7820 */ /* 0x002fe40000400000 */
[----:B------:R-:W2:Y:S04]  /*23fa0*/  LDL.LU R3, [R1+0xdc] ;  /* 0x0000dc0001037983 */ /* 0x000ea80000300800 */
[----:B------:R-:W1:Y:S02]  /*23fb0*/  MUFU.EX2 R29, R29 ;  /* 0x0000001d001d7308 */ /* 0x000e640000000800 */
[----:B-1----:R1:W-:Y:S01]  /*23fc0*/  STL [R1+0x64], R29 ;  /* 0x0000641d01007387 */ /* 0x0023e20000100800 */
[----:B--2---:R-:W-:-:S04]  /*23fd0*/  FFMA R3, R3, c[0x0][0x188], -R14 ;  /* 0x0000620003037a23 */ /* 0x004fc8000000080e */
[----:B-1----:R-:W-:-:S06]  /*23fe0*/  FMUL R29, R3, 1.4426950216293334961 ;  /* 0x3fb8aa3b031d7820 */ /* 0x002fcc0000400000 */
[----:B------:R-:W1:Y:S01]  /*23ff0*/  MUFU.EX2 R29, R29 ;  /* 0x0000001d001d7308 */ /* 0x000e620000000800 */
[--C-:B------:R-:W-:Y:S02]  /*24000*/  FFMA R3, R15, c[0x0][0x188], -R14.reuse ;  /* 0x000062000f037a23 */ /* 0x100fe4000000080e */
[----:B------:R-:W0:Y:S04]  /*24010*/  LDL R15, [R1+0x7fc] ;  /* 0x0007fc00010f7983 */ /* 0x000e280000100800 */
[----:B-1----:R1:W-:Y:S02]  /*24020*/  STL [R1+0x60], R29 ;  /* 0x0000601d01007387 */ /* 0x0023e40000100800 */
[----:B-1----:R-:W-:Y:S02]  /*24030*/  FMUL R29, R3, 1.4426950216293334961 ;  /* 0x3fb8aa3b031d7820 */ /* 0x002fe40000400000 */
[----:B------:R-:W2:Y:S04]  /*24040*/  LDL.LU R3, [R1+0xcc] ;  /* 0x0000cc0001037983 */ /* 0x000ea80000300800 */
[----:B------:R-:W1:Y:S02]  /*24050*/  MUFU.EX2 R29, R29 ;  /* 0x0000001d001d7308 */ /* 0x000e640000000800 */
[----:B-1----:R1:W-:Y:S01]  /*24060*/  STL [R1+0x5c], R29 ;  /* 0x00005c1d01007387 */ /* 0x0023e20000100800 */
[----:B--2---:R-:W-:-:S04]  /*24070*/  FFMA R3, R3, c[0x0][0x188], -R14 ;  /* 0x0000620003037a23 */ /* 0x004fc8000000080e */
[----:B-1----:R-:W-:Y:S02]  /*24080*/  FMUL R29, R3, 1.4426950216293334961 ;  /* 0x3fb8aa3b031d7820 */ /* 0x002fe40000400000 */
[----:B------:R-:W2:Y:S04]  /*24090*/  LDL.LU R3, [R1+0xb8] ;  /* 0x0000b80001037983 */ /* 0x000ea80000300800 */
[----:B------:R-:W1:Y:S02]  /*240a0*/  MUFU.EX2 R29, R29 ;  /* 0x0000001d001d7308 */ /* 0x000e640000000800 */
[----:B-1----:R1:W-:Y:S01]  /*240b0*/  STL [R1+0x58], R29 ;  /* 0x0000581d01007387 */ /* 0x0023e20000100800 */
[----:B--2---:R-:W-:-:S04]  /*240c0*/  FFMA R3, R3, c[0x0][0x188], -R14 ;  /* 0x0000620003037a23 */ /* 0x004fc8000000080e */
[----:B-1----:R-:W-:Y:S02]  /*240d0*/  FMUL R29, R3, 1.4426950216293334961 ;  /* 0x3fb8aa3b031d7820 */ /* 0x002fe40000400000 */
[----:B------:R-:W-:Y:S02]  /*240e0*/  FFMA R3, R0, c[0x0][0x188], -R14 ;  /* 0x0000620000037a23 */ /* 0x000fe4000000080e */
[----:B------:R-:W1:Y:S02]  /*240f0*/  MUFU.EX2 R0, R29 ;  /* 0x0000001d00007308 */ /* 0x000e640000000800 */
[----:B-1----:R1:W-:Y:S04]  /*24100*/  STL [R1+0x29e0], R0 ;  /* 0x0029e00001007387 */ /* 0x0023e80000100800 */
[----:B-1----:R-:W2:Y:S01]  /*24110*/  LDL.LU R0, [R1+0xa8] ;  /* 0x0000a80001007983 */ /* 0x002ea20000300800 */
[----:B------:R-:W-:-:S06]  /*24120*/  FMUL R29, R3, 1.4426950216293334961 ;  /* 0x3fb8aa3b031d7820 */ /* 0x000fcc0000400000 */
[----:B------:R-:W1:Y:S02]  /*24130*/  MUFU.EX2 R29, R29 ;  /* 0x0000001d001d7308 */ /* 0x000e640000000800 */
[----:B-1----:R1:W-:Y:S01]  /*24140*/  STL [R1+0x50], R29 ;  /* 0x0000501d01007387 */ /* 0x0023e20000100800 */
[----:B--2---:R-:W-:-:S04]  /*24150*/  FFMA R3, R0, c[0x0][0x188], -R14 ;  /* 0x0000620000037a23 */ /* 0x004fc8000000080e */
[----:B-1----:R-:W-:Y:S02]  /*24160*/  FMUL R29, R3, 1.4426950216293334961 ;  /* 0x3fb8aa3b031d7820 */ /* 0x002fe40000400000 */
[----:B------:R-:W2:Y:S04]  /*24170*/  LDL.LU R3, [R1+0xac] ;  /* 0x0000ac0001037983 */ /* 0x000ea80000300800 */
[----:B------:R-:W1:Y:S01]  /*24180*/  S2R R0, SR_TID.X ;  /* 0x0000000000007919 */ /* 0x000e620000002100 */
[----:B------:R-:W1:Y:S01]  /*24190*/  MUFU.EX2 R29, R29 ;  /* 0x0000001d001d7308 */ /* 0x000e620000000800 */
[----:B0-----:R-:W-:Y:S02]  /*241a0*/  FMNMX R15, R28, R15, !PT ;  /* 0x0000000f1c0f7209 */ /* 0x001fe40007800000 */
[----:B-1----:R-:W-:-:S05]  /*241b0*/  LOP3.LUT R0, R0, 0x1c, RZ, 0xc0, !PT ;  /* 0x0000001c00007812 */ /* 0x002fca00078ec0ff */
[----:B------:R-:W0:Y:S01]  /*241c0*/  LDS R28, [R0.X4+0x180] ;  /* 0x00018000001c7984 */ /* 0x000e220000004800 */
[----:B--2---:R-:W-:-:S03]  /*241d0*/  FFMA R3, R3, c[0x0][0x188], -R14 ;  /* 0x0000620003037a23 */ /* 0x004fc6000000080e */
[----:B------:R-:W2:Y:S01]  /*241e0*/  LDL.LU R14, [R1+0x2a08] ;  /* 0x002a0800010e7983 */ /* 0x000ea20000300800 */
[----:B------:R1:W-:Y:S02]  /*241f0*/  STL [R1+0x4c], R29 ;  /* 0x00004c1d01007387 */ /* 0x0003e40000100800 */
[----:B-1----:R-:W-:Y:S02]  /*24200*/  FMUL R29, R3, 1.4426950216293334961 ;  /* 0x3fb8aa3b031d7820 */ /* 0x002fe40000400000 */
[----:B------:R-:W-:Y:S02]  /*24210*/  FFMA R3, R27, c[0x0][0x188], -R15 ;  /* 0x000062001b037a23 */ /* 0x000fe4000000080f */
[----:B------:R1:W0:Y:S02]  /*24220*/  MUFU.EX2 R0, R29 ;  /* 0x0000001d00007308 */ /* 0x0002240000000800 */
[----:B-1----:R-:W-:-:S06]  /*24230*/  FMUL R29, R3, 1.4426950216293334961 ;  /* 0x3fb8aa3b031d7820 */ /* 0x002fcc0000400000 */
[----:B------:R-:W1:Y:S01]  /*24240*/  MUFU.EX2 R29, R29 ;  /* 0x0000001d001d7308 */ /* 0x000e620000000800 */
[----:B------:R-:W-:Y:S01]  /*24250*/  STL [R1+0x3d0], R15 ;  /* 0x0003d00f01007387 */ /* 0x000fe20000100800 */
[----:B------:R-:W2:Y:S02]  /*24260*/  LDL.LU R27, [R1+0x88] ;  /* 0x00008800011b7983 */ /* 0x000ea40000300800 */
[----:B---3--:R-:W-:Y:S02]  /*24270*/  FFMA R3, R26, c[0x0][0x188], -R15 ;  /* 0x000062001a037a23 */ /* 0x008fe4000000080f */
[----:B0-----:R0:W-:Y:S01]  /*24280*/  STL [R1+0x48], R0 ;  /* 0x0000480001007387 */ /* 0x0011e20000100800 */
[----:B------:R-:W3:Y:S04]  /*24290*/  LDL R26, [R1+0x800] ;  /* 0x00080000011a7983 */ /* 0x000ee80000100800 */
[----:B0-----:R-:W2:Y:S01]  /*242a0*/  LDL.LU R0, [R1+0x8c] ;  /* 0x00008c0001007983 */ /* 0x001ea20000300800 */
[----:B-1----:R0:W-:Y:S02]  /*242b0*/  STL [R1+0x44], R29 ;  /* 0x0000441d01007387 */ /* 0x0021e40000100800 */
[----:B0-----:R-:W-:-:S02]  /*242c0*/  FMUL R29, R3, 1.4426950216293334961 ;  /* 0x3fb8aa3b031d7820 */ /* 0x001fc40000400000 */
        /* <DEDUP_REMOVED lines=26> */
[----:B------:R-:W0:Y:S01]  /*24470*/  MUFU.EX2 R29, R29 ;  /* 0x0000001d001d7308 */ /* 0x000e220000000800 */
[----:B---3--:R-:W-:Y:S01]  /*24480*/  FMNMX R26, R28, R26, !PT ;  /* 0x0000001a1c1a7209 */ /* 0x008fe20007800000 */
[----:B--2---:R-:W-:Y:S02]  /*24490*/  FFMA R3, R3, c[0x0][0x188], -R15 ;  /* 0x0000620003037a23 */ /* 0x004fe4000000080f */
[----:B------:R-:W2:Y:S02]  /*244a0*/  LDL.LU R15, [R1+0x2a04] ;  /* 0x002a0400010f7983 */ /* 0x000ea40000300800 */
[----:B------:R-:W-:Y:S02]  /*244b0*/  STL [R1+0x3cc], R26 ;  /* 0x0003cc1a01007387 */ /* 0x000fe40000100800 */
[----:B0-----:R0:W-:Y:S02]  /*244c0*/  STL [R1+0x24], R29 ;  /* 0x0000241d01007387 */ /* 0x0011e40000100800 */
[----:B0-----:R-:W-:-:S02]  /*244d0*/  FMUL R29, R3, 1.4426950216293334961 ;  /* 0x3fb8aa3b031d7820 */ /* 0x001fc40000400000 */
[----:B------:R-:W3:Y:S04]  /*244e0*/  LDL.LU R3, [R1+0x98] ;  /* 0x0000980001037983 */ /* 0x000ee80000300800 */
[----:B------:R-:W0:Y:S02]  /*244f0*/  MUFU.EX2 R29, R29 ;  /* 0x0000001d001d7308 */ /* 0x000e240000000800 */
[----:B0-----:R0:W-:Y:S01]  /*24500*/  STL [R1+0x20], R29 ;  /* 0x0000201d01007387 */ /* 0x0011e20000100800 */
[----:B---3--:R-:W-:-:S04]  /*24510*/  FFMA R3, R3, c[0x0][0x188], -R26 ;  /* 0x0000620003037a23 */ /* 0x008fc8000000081a */
[----:B0-----:R-:W-:Y:S02]  /*24520*/  FMUL R29, R3, 1.4426950216293334961 ;  /* 0x3fb8aa3b031d7820 */ /* 0x001fe40000400000 */
[----:B------:R-:W3:Y:S04]  /*24530*/  LDL.LU R3, [R1+0x9c] ;  /* 0x00009c0001037983 */ /* 0x000ee80000300800 */
[----:B------:R-:W0:Y:S02]  /*24540*/  MUFU.EX2 R29, R29 ;  /* 0x0000001d001d7308 */ /* 0x000e240000000800 */
[----:B0-----:R0:W-:Y:S01]  /*24550*/  STL [R1+0x7f0], R29 ;  /* 0x0007f01d01007387 */ /* 0x0011e20000100800 */
[----:B---3--:R-:W-:-:S04]  /*24560*/  FFMA R3, R3, c[0x0][0x188], -R26 ;  /* 0x0000620003037a23 */ /* 0x008fc8000000081a */
[----:B0-----:R-:W-:-:S06]  /*24570*/  FMUL R29, R3, 1.4426950216293334961 ;  /* 0x3fb8aa3b031d7820 */ /* 0x001fcc0000400000 */
[----:B------:R-:W0:Y:S01]  /*24580*/  MUFU.EX2 R29, R29 ;  /* 0x0000001d001d7308 */ /* 0x000e220000000800 */
[--C-:B------:R-:W-:Y:S02]  /*24590*/  FFMA R3, R27, c[0x0][0x188], -R26.reuse ;  /* 0x000062001b037a23 */ /* 0x100fe4000000081a */
[----:B------:R-:W3:Y:S04]  /*245a0*/  LDL R27, [R1+0x804] ;  /* 0x00080400011b7983 */ /* 0x000ee80000100800 */
[----:B0-----:R0:W-:Y:S02]  /*245b0*/  STL [R1+0x90], R29 ;  /* 0x0000901d01007387 */ /* 0x0011e40000100800 */
[----:B0-----:R-:W-:Y:S02]  /*245c0*/  FMUL R29, R3, 1.4426950216293334961 ;  /* 0x3fb8aa3b031d7820 */ /* 0x001fe40000400000 */
[----:B------:R-:W-:-:S02]  /*245d0*/  FFMA R3, R0, c[0x0][0x188], -R26 ;  /* 0x0000620000037a23 */ /* 0x000fc4000000081a */
[----:B------:R0:W1:Y:S02]  /*245e0*/  MUFU.EX2 R0, R29 ;  /* 0x0000001d00007308 */ /* 0x0000640000000800 */
[----:B0-----:R-:W-:Y:S02]  /*245f0*/  FMUL R29, R3, 1.4426950216293334961 ;  /* 0x3fb8aa3b031d7820 */ /* 0x001fe40000400000 */
[----:B------:R-:W2:Y:S04]  /*24600*/  LDL.LU R3, [R1+0x38] ;  /* 0x0000380001037983 */ /* 0x000ea80000300800 */
[----:B------:R-:W0:Y:S01]  /*24610*/  MUFU.EX2 R29, R29 ;  /* 0x0000001d001d7308 */ /* 0x000e220000000800 */
[----:B-1----:R-:W-:Y:S01]  /*24620*/  STL [R1+0x7ec], R0 ;  /* 0x0007ec0001007387 */ /* 0x002fe20000100800 */
[----:B------:R1:W-:Y:S03]  /*24630*/  STL [R1+0x29f0], R0 ;  /* 0x0029f00001007387 */ /* 0x0003e60000100800 */
[----:B0-----:R0:W-:Y:S01]  /*24640*/  STL [R1+0x8c], R29 ;  /* 0x00008c1d01007387 */ /* 0x0011e20000100800 */
[----:B-1----:R-:W3:Y:S02]  /*24650*/  LDL.LU R0, [R1+0x10] ;  /* 0x0000100001007983 */ /* 0x002ee40000300800 */
        /* <DEDUP_REMOVED lines=9> */
[----:B0-----:R0:W-:Y:S04]  /*246f0*/  STL [R1+0x88], R29 ;  /* 0x0000881d01007387 */ /* 0x0011e80000100800 */
[----:B------:R-:W1:Y:S01]  /*24700*/  S2R R28, SR_TID.X ;  /* 0x00000000001c7919 */ /* 0x000e620000002100 */
[----:B--2---:R-:W-:-:S04]  /*24710*/  FFMA R3, R3, c[0x0][0x188], -R26 ;  /* 0x0000620003037a23 */ /* 0x004fc8000000081a */
[----:B0-----:R-:W-:Y:S02]  /*24720*/  FMUL R29, R3, 1.4426950216293334961 ;  /* 0x3fb8aa3b031d7820 */ /* 0x001fe40000400000 */
[----:B------:R-:W2:Y:S01]  /*24730*/  LDL.LU R3, [R1+0x2c] ;  /* 0x00002c0001037983 */ /* 0x000ea20000300800 */
[----:B-1----:R-:W-:-:S06]  /*24740*/  LOP3.LUT R28, R28, 0x1c, RZ, 0xc0, !PT ;  /* 0x0000001c1c1c7812 */ /* 0x002fcc00078ec0ff */
[----:B------:R-:W3:Y:S01]  /*24750*/  LDS R28, [R28.X4+0x200] ;  /* 0x000200001c1c7984 */ /* 0x000ee20000004800 */
[----:B------:R-:W0:Y:S01]  /*24760*/  MUFU.EX2 R29, R29 ;  /* 0x0000001d001d7308 */ /* 0x000e220000000800 */
[----:B---3--:R-:W-:Y:S01]  /*24770*/  FMNMX R27, R28, R27, !PT ;  /* 0x0000001b1c1b7209 */ /* 0x008fe20007800000 */
[----:B--2---:R-:W-:Y:S02]  /*24780*/  FFMA R3, R3, c[0x0][0x188], -R26 ;  /* 0x0000620003037a23 */ /* 0x004fe4000000081a */
[----:B------:R-:W2:Y:S01]  /*24790*/  LDL.LU R26, [R1+0x2a00] ;  /* 0x002a0000011a7983 */ /* 0x000ea20000300800 */
[----:B0-----:R0:W-:Y:S02]  /*247a0*/  STL [R1+0x7e4], R29 ;  /* 0x0007e41d01007387 */ /* 0x0011e40000100800 */
[----:B0-----:R-:W-:-:S06]  /*247b0*/  FMUL R29, R3, 1.4426950216293334961 ;  /* 0x3fb8aa3b031d7820 */ /* 0x001fcc0000400000 */
[----:B------:R-:W0:Y:S01]  /*247c0*/  MUFU.EX2 R29, R29 ;  /* 0x0000001d001d7308 */ /* 0x000e220000000800 */
[----:B------:R-:W-:Y:S01]  /*247d0*/  FFMA R3, R0, c[0x0][0x188], -R27 ;  /* 0x0000620000037a23 */ /* 0x000fe2000000081b */
[----:B------:R-:W-:Y:S01]  /*247e0*/  STL [R1+0x3c8], R27 ;  /* 0x0003c81b01007387 */ /* 0x000fe20000100800 */
[----:B------:R-:W3:Y:S03]  /*247f0*/  LDL.LU R0, [R1+0x1c] ;  /* 0x00001c0001007983 */ /* 0x000ee60000300800 */
[----:B0-----:R0:W-:Y:S02]  /*24800*/  STL [R1+0x7e0], R29 ;  /* 0x0007e01d01007387 */ /* 0x0011e40000100800 */
[----:B0-----:R-:W-:-:S06]  /*24810*/  FMUL R29, R3, 1.4426950216293334961 ;  /* 0x3fb8aa3b031d7820 */ /* 0x001fcc0000400000 */
[----:B------:R-:W0:Y:S01]  /*24820*/  MUFU.EX2 R29, R29 ;  /* 0x0000001d001d7308 */ /* 0x000e220000000800 */
[--C-:B------:R-:W-:Y:S02]  /*24830*/  FFMA R3, R2, c[0x0][0x188], -R27.reuse ;  /* 0x0000620002037a23 */ /* 0x100fe4000000081b */
[----:B------:R-:W2:Y:S04]  /*24840*/  LDL R2, [R1+0x808] ;  /* 0x0008080001027983 */ /* 0x000ea80000100800 */
[----:B0-----:R0:W-:Y:S02]  /*24850*/  STL [R1+0x7dc], R29 ;  /* 0x0007dc1d01007387 */ /* 0x0011e40000100800 */
[----:B0-----:R-:W-:Y:S02]  /*24860*/  FMUL R29, R3, 1.4426950216293334961 ;  /* 0x3fb8aa3b031d7820 */ /* 0x001fe40000400000 */
[----:B------:R-:W2:Y:S04]  /*24870*/  LDL.LU R3, [R1] ;  /* 0x0000000001037983 */ /* 0x000ea80000300800 */
        /* <DEDUP_REMOVED lines=10> */
[----:B------:R-:W-:Y:S02]  /*24920*/  FFMA R3, R8, c[0x0][0x188], -R27 ;  /* 0x0000620008037a23 */ /* 0x000fe4000000081b */
[----:B------:R0:W2:Y:S02]  /*24930*/  MUFU.EX2 R8, R29 ;  /* 0x0000001d00087308 */ /* 0x0000a40000000800 */
[----:B0-----:R-:W4:Y:S01]  /*24940*/  LDL.LU R29, [R1+0x18] ;  /* 0x00001800011d7983 */ /* 0x001f220000300800 */
[----:B-1----:R-:W-:-:S06]  /*24950*/  LOP3.LUT R28, R28, 0x1c, RZ, 0xc0, !PT ;  /* 0x0000001c1c1c7812 */ /* 0x002fcc00078ec0ff */
[----:B------:R-:W0:Y:S04]  /*24960*/  LDS R28, [R28.X4+0x280] ;  /* 0x000280001c1c7984 */ /* 0x000e280000004800 */
[----:B--2---:R1:W-:Y:S02]  /*24970*/  STL [R1+0x7d0], R8 ;  /* 0x0007d00801007387 */ /* 0x0043e40000100800 */
[----:B-1----:R-:W-:Y:S02]  /*24980*/  FMUL R8, R3, 1.4426950216293334961 ;  /* 0x3fb8aa3b03087820 */ /* 0x002fe40000400000 */
[----:B------:R-:W-:Y:S02]  /*24990*/  FFMA R3, R9, c[0x0][0x188], -R27 ;  /* 0x0000620009037a23 */ /* 0x000fe4000000081b */
[----:B------:R1:W2:Y:S02]  /*249a0*/  MUFU.EX2 R9, R8 ;  /* 0x0000000800097308 */ /* 0x0002a40000000800 */
[----:B-1----:R-:W-:-:S02]  /*249b0*/  FMUL R8, R3, 1.4426950216293334961 ;  /* 0x3fb8aa3b03087820 */ /* 0x002fc40000400000 */
[--C-:B------:R-:W-:Y:S02]  /*249c0*/  FFMA R3, R20, c[0x0][0x188], -R27.reuse ;  /* 0x0000620014037a23 */ /* 0x100fe4000000081b */
[----:B------:R-:W1:Y:S02]  /*249d0*/  S2R R20, SR_TID.X ;  /* 0x0000000000147919 */ /* 0x000e640000002100 */
[----:B------:R-:W0:Y:S01]  /*249e0*/  MUFU.EX2 R8, R8 ;  /* 0x0000000800087308 */ /* 0x000e220000000800 */
[----:B------:R-:W-:Y:S01]  /*249f0*/  FMUL R3, R3, 1.4426950216293334961 ;  /* 0x3fb8aa3b03037820 */ /* 0x000fe20000400000 */
[----:B--2---:R2:W-:Y:S06]  /*24a00*/  STL [R1+0x7cc], R9 ;  /* 0x0007cc0901007387 */ /* 0x0045ec0000100800 */
[----:B--2---:R-:W2:Y:S01]  /*24a10*/  MUFU.EX2 R9, R3 ;  /* 0x0000000300097308 */ /* 0x004ea20000000800 */
[----:B0-----:R0:W-:Y:S01]  /*24a20*/  STL [R1+0x170], R8 ;  /* 0x0001700801007387 */ /* 0x0011e20000100800 */
[----:B------:R-:W-:Y:S01]  /*24a30*/  FMNMX R2, R28, R2, !PT ;  /* 0x000000021c027209 */ /* 0x000fe20007800000 */
[----:B0-----:R-:W-:-:S02]  /*24a40*/  FFMA R8, R21, c[0x0][0x188], -R27 ;  /* 0x0000620015087a23 */ /* 0x001fc4000000081b */
[----:B------:R-:W5:Y:S02]  /*24a50*/  LDL.LU R27, [R1+0x29fc] ;  /* 0x0029fc00011b7983 */ /* 0x000f640000300800 */
[----:B------:R-:W-:Y:S02]  /*24a60*/  FMUL R8, R8, 1.4426950216293334961 ;  /* 0x3fb8aa3b08087820 */ /* 0x000fe40000400000 */
[----:B-1----:R-:W-:Y:S01]  /*24a70*/  STL [R1+0x29ac], R20 ;  /* 0x0029ac1401007387 */ /* 0x002fe20000100800 */
[----:B------:R-:W-:Y:S01]  /*24a80*/  STL [R1+0x3c4], R2 ;  /* 0x0003c40201007387 */ /* 0x000fe20000100800 */
[----:B--2---:R4:W-:Y:S01]  /*24a90*/  STL [R1+0x7c8], R9 ;  /* 0x0007c80901007387 */ /* 0x0049e20000100800 */
[----:B------:R3:W0:Y:S02]  /*24aa0*/  MUFU.EX2 R28, R8 ;  /* 0x00000008001c7308 */ /* 0x0006240000000800 */
[----:B---3--:R-:W-:-:S04]  /*24ab0*/  FFMA R8, R0, c[0x0][0x188], -R2 ;  /* 0x0000620000087a23 */ /* 0x008fc80000000802 */
[----:B------:R-:W-:-:S06]  /*24ac0*/  FMUL R8, R8, 1.4426950216293334961 ;  /* 0x3fb8aa3b08087820 */ /* 0x000fcc0000400000 */
[----:B------:R-:W-:Y:S01]  /*24ad0*/  MUFU.EX2 R8, R8 ;  /* 0x0000000800087308 */ /* 0x000fe20000000800 */
[----:B0-----:R-:W-:Y:S01]  /*24ae0*/  STL [R1+0x29b0], R28 ;  /* 0x0029b01c01007387 */ /* 0x001fe20000100800 */
[----:B------:R-:W-:Y:S01]  /*24af0*/  LOP3.LUT R21, R20, 0x1c, RZ, 0xc0, !PT ;  /* 0x0000001c14157812 */ /* 0x000fe200078ec0ff */
[--C-:B------:R-:W-:Y:S02]  /*24b00*/  FFMA R10, R10, c[0x0][0x188], -R2.reuse ;  /* 0x000062000a0a7a23 */ /* 0x100fe40000000802 */
[--C-:B------:R-:W-:Y:S02]  /*24b10*/  FFMA R11, R11, c[0x0][0x188], -R2.reuse ;  /* 0x000062000b0b7a23 */ /* 0x100fe40000000802 */
[----:B------:R-:W-:Y:S02]  /*24b20*/  FMUL R10, R10, 1.4426950216293334961 ;  /* 0x3fb8aa3b0a0a7820 */ /* 0x000fe40000400000 */
[----:B------:R-:W-:Y:S01]  /*24b30*/  FMUL R11, R11, 1.4426950216293334961 ;  /* 0x3fb8aa3b0b0b7820 */ /* 0x000fe20000400000 */
[----:B------:R-:W0:Y:S01]  /*24b40*/  LDS R3, [R21.X4+0x300] ;  /* 0x0003000015037984 */ /* 0x000e220000004800 */
[----:B----4-:R-:W-:-:S04]  /*24b50*/  FFMA R9, R29, c[0x0][0x188], -R2 ;  /* 0x000062001d097a23 */ /* 0x010fc80000000802 */
[----:B------:R-:W-:-:S04]  /*24b60*/  FMUL R9, R9, 1.4426950216293334961 ;  /* 0x3fb8aa3b09097820 */ /* 0x000fc80000400000 */
[----:B------:R1:W2:Y:S02]  /*24b70*/  MUFU.EX2 R0, R9 ;  /* 0x0000000900007308 */ /* 0x0002a40000000800 */
[--C-:B-1----:R-:W-:Y:S02]  /*24b80*/  FFMA R9, R17, c[0x0][0x188], -R2.reuse ;  /* 0x0000620011097a23 */ /* 0x102fe40000000802 */
[----:B------:R-:W3:Y:S04]  /*24b90*/  LDL.LU R17, [R1+0x29f8] ;  /* 0x0029f80001117983 */ /* 0x000ee80000300800 */
[----:B--2---:R-:W-:Y:S01]  /*24ba0*/  STL [R1+0x7c4], R0 ;  /* 0x0007c40001007387 */ /* 0x004fe20000100800 */
[----:B------:R1:W-:Y:S02]  /*24bb0*/  STL [R1+0x7c0], R8 ;  /* 0x0007c00801007387 */ /* 0x0003e40000100800 */
[----:B-1----:R-:W-:-:S02]  /*24bc0*/  FFMA R8, R16, c[0x0][0x188], -R2 ;  /* 0x0000620010087a23 */ /* 0x002fc40000000802 */
[----:B------:R-:W2:Y:S01]  /*24bd0*/  LDL.LU R16, [R1+0x29f4] ;  /* 0x0029f40001107983 */ /* 0x000ea20000300800 */
[----:B------:R-:W0:Y:S02]  /*24be0*/  LDL R20, [R1+0x80c] ;  /* 0x00080c0001147983 */ /* 0x000e240000100800 */
[----:B------:R-:W-:Y:S02]  /*24bf0*/  FMUL R8, R8, 1.4426950216293334961 ;  /* 0x3fb8aa3b08087820 */ /* 0x000fe40000400000 */
[----:B------:R-:W-:Y:S01]  /*24c00*/  FMUL R9, R9, 1.4426950216293334961 ;  /* 0x3fb8aa3b09097820 */ /* 0x000fe20000400000 */
[----:B------:R-:W-:Y:S08]  /*24c10*/  MUFU.EX2 R29, R11 ;  /* 0x0000000b001d7308 */ /* 0x000ff00000000800 */
[----:B------:R-:W1:Y:S08]  /*24c20*/  MUFU.EX2 R28, R9 ;  /* 0x00000009001c7308 */ /* 0x000e700000000800 */
[----:B------:R-:W4:Y:S08]  /*24c30*/  MUFU.EX2 R8, R8 ;  /* 0x0000000800087308 */ /* 0x000f300000000800 */
[----:B------:R1:W4:Y:S02]  /*24c40*/  MUFU.EX2 R9, R10 ;  /* 0x0000000a00097308 */ /* 0x0003240000000800 */
[--C-:B-1----:R-:W-:Y:S01]  /*24c50*/  FFMA R10, R23, c[0x0][0x188], -R2.reuse ;  /* 0x00006200170a7a23 */ /* 0x102fe20000000802 */
[----:B------:R-:W-:Y:S01]  /*24c60*/  STL [R1+0x7bc], R28 ;  /* 0x0007bc1c01007387 */ /* 0x000fe20000100800 */
[----:B----4-:R1:W-:Y:S02]  /*24c70*/  STL [R1+0x7b8], R8 ;  /* 0x0007b80801007387 */ /* 0x0103e40000100800 */
[----:B------:R-:W-:Y:S02]  /*24c80*/  STL [R1+0x7b4], R9 ;  /* 0x0007b40901007387 */ /* 0x000fe40000100800 */
[----:B------:R-:W-:Y:S01]  /*24c90*/  STL [R1+0x29b8], R29 ;  /* 0x0029b81d01007387 */ /* 0x000fe20000100800 */
[----:B------:R4:W-:Y:S01]  /*24ca0*/  STL [R1+0x2890], R2 ;  /* 0x0028900201007387 */ /* 0x0009e20000100800 */
[----:B------:R-:W-:Y:S03]  /*24cb0*/  STL [R1+0x2990], R21 ;  /* 0x0029901501007387 */ /* 0x000fe60000100800 */
[----:B------:R-:W0:Y:S01]  /*24cc0*/  LDS R9, [R21.X4+0x380] ;  /* 0x0003800015097984 */ /* 0x000e220000004800 */
[----:B------:R-:W-:Y:S02]  /*24cd0*/  BAR.SYNC.DEFER_BLOCKING 0x0 ;  /* 0x0000000000007b1d */ /* 0x000fe40000010000 */
[----:B-1----:R-:W-:-:S04]  /*24ce0*/  FFMA R8, R22, c[0x0][0x188], -R2 ;  /* 0x0000620016087a23 */ /* 0x002fc80000000802 */
[----:B----4-:R-:W4:Y:S01]  /*24cf0*/  LDL R2, [R1+0x810] ;  /* 0x0008100001027983 */ /* 0x010f220000100800 */
[----:B------:R-:W-:-:S06]  /*24d00*/  FMUL R8, R8, 1.4426950216293334961 ;  /* 0x3fb8aa3b08087820 */ /* 0x000fcc0000400000 */
[----:B------:R-:W1:Y:S02]  /*24d10*/  MUFU.EX2 R8, R8 ;  /* 0x0000000800087308 */ /* 0x000e640000000800 */
[----:B-1----:R2:W-:Y:S01]  /*24d20*/  STL [R1+0x7b0], R8 ;  /* 0x0007b00801007387 */ /* 0x0025e20000100800 */
[----:B0-----:R-:W-:Y:S01]  /*24d30*/  FMNMX R20, R3, R20, !PT ;  /* 0x0000001403147209 */ /* 0x001fe20007800000 */
[----:B------:R-:W-:-:S04]  /*24d40*/  FMUL R3, R10, 1.4426950216293334961 ;  /* 0x3fb8aa3b0a037820 */ /* 0x000fc80000400000 */
[----:B--2---:R-:W-:Y:S01]  /*24d50*/  FFMA R8, R16, c[0x0][0x188], -R20 ;  /* 0x0000620010087a23 */ /* 0x004fe20000000814 */
[----:B------:R0:W1:Y:S03]  /*24d60*/  MUFU.EX2 R11, R3 ;  /* 0x00000003000b7308 */ /* 0x0000660000000800 */
[----:B0-----:R-:W-:-:S06]  /*24d70*/  FMUL R3, R8, 1.4426950216293334961 ;  /* 0x3fb8aa3b08037820 */ /* 0x001fcc0000400000 */
[----:B------:R-:W0:Y:S01]  /*24d80*/  MUFU.EX2 R3, R3 ;  /* 0x0000000300037308 */ /* 0x000e220000000800 */
[----:B------:R-:W-:Y:S01]  /*24d90*/  STL [R1+0x3c0], R20 ;  /* 0x0003c01401007387 */ /* 0x000fe20000100800 */
[--C-:B---3--:R-:W-:Y:S02]  /*24da0*/  FFMA R8, R17, c[0x0][0x188], -R20.reuse ;  /* 0x0000620011087a23 */ /* 0x108fe40000000814 */
[----:B-1----:R-:W-:Y:S02]  /*24db0*/  STL [R1+0x7ac], R11 ;  /* 0x0007ac0b01007387 */ /* 0x002fe40000100800 */
[----:B------:R-:W-:Y:S02]  /*24dc0*/  STL [R1+0x29b4], R11 ;  /* 0x0029b40b01007387 */ /* 0x000fe40000100800 */
[--C-:B------:R-:W-:Y:S02]  /*24dd0*/  FFMA R4, R4, c[0x0][0x188], -R20.reuse ;  /* 0x0000620004047a23 */ /* 0x100fe40000000814 */
[----:B------:R-:W-:Y:S01]  /*24de0*/  FFMA R5, R5, c[0x0][0x188], -R20 ;  /* 0x0000620005057a23 */ /* 0x000fe20000000814 */
[----:B0-----:R0:W-:Y:S02]  /*24df0*/  STL [R1+0x7a8], R3 ;  /* 0x0007a80301007387 */ /* 0x0011e40000100800 */
[----:B0-----:R-:W-:-:S04]  /*24e00*/  FMUL R3, R8, 1.4426950216293334961 ;  /* 0x3fb8aa3b08037820 */ /* 0x001fc80000400000 */
[----:B------:R0:W1:Y:S02]  /*24e10*/  MUFU.EX2 R29, R3 ;  /* 0x00000003001d7308 */ /* 0x0000640000000800 */
[----:B0-----:R-:W-:-:S06]  /*24e20*/  FMUL R3, R4, 1.4426950216293334961 ;  /* 0x3fb8aa3b04037820 */ /* 0x001fcc0000400000 */
[----:B------:R0:W2:Y:S02]  /*24e30*/  MUFU.EX2 R4, R3 ;  /* 0x0000000300047308 */ /* 0x0000a40000000800 */
[----:B0-----:R-:W-:-:S06]  /*24e40*/  FMUL R3, R5, 1.4426950216293334961 ;  /* 0x3fb8aa3b05037820 */ /* 0x001fcc0000400000 */
[----:B------:R0:W3:Y:S01]  /*24e50*/  MUFU.EX2 R5, R3 ;  /* 0x0000000300057308 */ /* 0x0000e20000000800 */
[----:B-1----:R-:W-:Y:S01]  /*24e60*/  STL [R1+0x7a4], R29 ;  /* 0x0007a41d01007387 */ /* 0x002fe20000100800 */
[----:B--2---:R1:W-:Y:S02]  /*24e70*/  STL [R1+0x7a0], R4 ;  /* 0x0007a00401007387 */ /* 0x0043e40000100800 */
[----:B-1----:R-:W-:-:S04]  /*24e80*/  FFMA R4, R12, c[0x0][0x188], -R20 ;  /* 0x000062000c047a23 */ /* 0x002fc80000000814 */
[----:B0-----:R-:W-:Y:S02]  /*24e90*/  FMUL R3, R4, 1.4426950216293334961 ;  /* 0x3fb8aa3b04037820 */ /* 0x001fe40000400000 */
[--C-:B-----5:R-:W-:Y:S01]  /*24ea0*/  FFMA R4, R13, c[0x0][0x188], -R20.reuse ;  /* 0x000062000d047a23 */ /* 0x120fe20000000814 */
[----:B---3--:R0:W-:Y:S01]  /*24eb0*/  STL [R1+0x79c], R5 ;  /* 0x00079c0501007387 */ /* 0x0081e20000100800 */
[----:B----4-:R-:W-:Y:S01]  /*24ec0*/  FMNMX R2, R9, R2, !PT ;  /* 0x0000000209027209 */ /* 0x010fe20007800000 */
[----:B0-----:R0:W1:Y:S02]  /*24ed0*/  MUFU.EX2 R5, R3 ;  /* 0x0000000300057308 */ /* 0x0010640000000800 */
[----:B0-----:R-:W-:Y:S02]  /*24ee0*/  FMUL R3, R4, 1.4426950216293334961 ;  /* 0x3fb8aa3b04037820 */ /* 0x001fe40000400000 */
[----:B------:R-:W-:-:S04]  /*24ef0*/  FFMA R4, R24, c[0x0][0x188], -R20 ;  /* 0x0000620018047a23 */ /* 0x000fc80000000814 */
[----:B------:R0:W2:Y:S02]  /*24f00*/  MUFU.EX2 R11, R3 ;  /* 0x00000003000b7308 */ /* 0x0000a40000000800 */
[----:B0-----:R-:W-:Y:S02]  /*24f10*/  FMUL R3, R4, 1.4426950216293334961 ;  /* 0x3fb8aa3b04037820 */ /* 0x001fe40000400000 */
[----:B------:R-:W-:-:S04]  /*24f20*/  FFMA R4, R25, c[0x0][0x188], -R20 ;  /* 0x0000620019047a23 */ /* 0x000fc80000000814 */
[----:B------:R0:W3:Y:S02]  /*24f30*/  MUFU.EX2 R20, R3 ;  /* 0x0000000300147308 */ /* 0x0000e40000000800 */
[----:B0-----:R-:W-:Y:S02]  /*24f40*/  FMUL R3, R4, 1.4426950216293334961 ;  /* 0x3fb8aa3b04037820 */ /* 0x001fe40000400000 */
[----:B------:R-:W-:-:S04]  /*24f50*/  FFMA R4, R18, c[0x0][0x188], -R2 ;  /* 0x0000620012047a23 */ /* 0x000fc80000000802 */
[----:B------:R0:W4:Y:S01]  /*24f60*/  MUFU.EX2 R18, R3 ;  /* 0x0000000300127308 */ /* 0x0001220000000800 */
[--C-:B------:R-:W-:Y:S02]  /*24f70*/  FFMA R6, R6, c[0x0][0x188], -R2.reuse ;  /* 0x0000620006067a23 */ /* 0x100fe40000000802 */
[----:B0-----:R-:W-:Y:S02]  /*24f80*/  FMUL R3, R4, 1.4426950216293334961 ;  /* 0x3fb8aa3b04037820 */ /* 0x001fe40000400000 */
[----:B------:R-:W-:-:S03]  /*24f90*/  FFMA R4, R19, c[0x0][0x188], -R2 ;  /* 0x0000620013047a23 */ /* 0x000fc60000000802 */
[----:B------:R0:W2:Y:S01]  /*24fa0*/  MUFU.EX2 R13, R3 ;  /* 0x00000003000d7308 */ /* 0x0000a20000000800 */
[----:B------:R-:W-:Y:S02]  /*24fb0*/  FFMA R7, R7, c[0x0][0x188], -R2 ;  /* 0x0000620007077a23 */ /* 0x000fe40000000802 */
[----:B0-----:R-:W-:-:S05]  /*24fc0*/  FMUL R3, R4, 1.4426950216293334961 ;  /* 0x3fb8aa3b04037820 */ /* 0x001fca0000400000 */
[----:B------:R0:W-:Y:S02]  /*24fd0*/  MUFU.EX2 R25, R3 ;  /* 0x0000000300197308 */ /* 0x0001e40000000800 */
[----:B0-----:R-:W-:-:S06]  /*24fe0*/  FMUL R3, R6, 1.4426950216293334961 ;  /* 0x3fb8aa3b06037820 */ /* 0x001fcc0000400000 */
[----:B------:R0:W-:Y:S01]  /*24ff0*/  MUFU.EX2 R12, R3 ;  /* 0x00000003000c7308 */ /* 0x0001e20000000800 */
[----:B-1----:R-:W-:Y:S01]  /*25000*/  STL [R1+0x798], R5 ;  /* 0x0007980501007387 */ /* 0x002fe20000100800 */
[----:B------:R-:W5:Y:S02]  /*25010*/  LDL R10, [R1+0xd0] ;  /* 0x0000d000010a7983 */ /* 0x000f640000100800 */
[----:B0-----:R-:W-:Y:S01]  /*25020*/  FMUL R3, R7, 1.4426950216293334961 ;  /* 0x3fb8aa3b07037820 */ /* 0x001fe20000400000 */
[----:B------:R-:W-:Y:S01]  /*25030*/  STL [R1+0x3bc], R2 ;  /* 0x0003bc0201007387 */ /* 0x000fe20000100800 */
[----:B------:R-:W5:Y:S02]  /*25040*/  LDL R9, [R1+0x60] ;  /* 0x0000600001097983 */ /* 0x000f640000100800 */
[----:B------:R-:W5:Y:S02]  /*25050*/  LDL R8, [R1+0x64] ;  /* 0x0000640001087983 */ /* 0x000f640000100800 */
[----:B------:R-:W0:Y:S01]  /*25060*/  MUFU.EX2 R3, R3 ;  /* 0x0000000300037308 */ /* 0x000e220000000800 */
[----:B--2---:R-:W-:Y:S01]  /*25070*/  STL [R1+0x794], R11 ;  /* 0x0007940b01007387 */ /* 0x004fe20000100800 */
[----:B------:R-:W-:Y:S02]  /*25080*/  STL [R1+0x29bc], R11 ;  /* 0x0029bc0b01007387 */ /* 0x000fe40000100800 */
[----:B------:R-:W2:Y:S02]  /*25090*/  LDL.LU R23, [R1+0x40] ;  /* 0x0000400001177983 */ /* 0x000ea40000300800 */
[----:B------:R-:W2:Y:S01]  /*250a0*/  LDL.LU R22, [R1+0x44] ;  /* 0x0000440001167983 */ /* 0x000ea20000300800 */
[----:B------:R-:W2:Y:S01]  /*250b0*/  LDL.LU R24, [R1+0x7a0] ;  /* 0x0007a00001187983 */ /* 0x000ea20000300800 */
[----:B---3--:R-:W-:Y:S02]  /*250c0*/  STL [R1+0x790], R20 ;  /* 0x0007901401007387 */ /* 0x008fe40000100800 */
[----:B------:R-:W-:Y:S02]  /*250d0*/  STL [R1+0x29c0], R20 ;  /* 0x0029c01401007387 */ /* 0x000fe40000100800 */
[----:B----4-:R-:W-:Y:S01]  /*250e0*/  STL [R1+0x78c], R18 ;  /* 0x00078c1201007387 */ /* 0x010fe20000100800 */
[----:B------:R1:W-:Y:S01]  /*250f0*/  STL [R1+0x29c4], R18 ;  /* 0x0029c41201007387 */ /* 0x0003e20000100800 */
[----:B------:R-:W-:Y:S02]  /*25100*/  STL [R1+0x788], R13 ;  /* 0x0007880d01007387 */ /* 0x000fe40000100800 */
[----:B------:R-:W3:Y:S02]  /*25110*/  LDL R6, [R1+0xc0] ;  /* 0x0000c00001067983 */ /* 0x000ee40000100800 */
[----:B------:R-:W4:Y:S01]  /*25120*/  LDL R19, [R1+0x7f0] ;  /* 0x0007f00001137983 */ /* 0x000f220000100800 */
[----:B-1----:R-:W4:Y:S01]  /*25130*/  LDL R18, [R1+0x90] ;  /* 0x0000900001127983 */ /* 0x002f220000100800 */
[----:B0-----:R0:W-:Y:S02]  /*25140*/  STL [R1+0x780], R3 ;  /* 0x0007800301007387 */ /* 0x0011e40000100800 */
[----:B------:R-:W3:Y:S02]  /*25150*/  LDL R5, [R1+0x7c0] ;  /* 0x0007c00001057983 */ /* 0x000ee40000100800 */
[----:B------:R-:W-:Y:S01]  /*25160*/  FFMA R4, R14, c[0x0][0x188], -R2 ;  /* 0x000062000e047a23 */ /* 0x000fe20000000802 */
[----:B------:R-:W-:Y:S01]  /*25170*/  MOV R17, R28 ;  /* 0x0000001c00117202 */ /* 0x000fe20000000f00 */
[----:B------:R-:W4:Y:S04]  /*25180*/  LDL R20, [R1+0x7d8] ;  /* 0x0007d80001147983 */ /* 0x000f280000100800 */
[----:B------:R-:W4:Y:S01]  /*25190*/  LDL R11, [R1+0x7dc] ;  /* 0x0007dc00010b7983 */ /* 0x000f220000100800 */
[----:B0-----:R-:W-:-:S02]  /*251a0*/  FMUL R3, R4, 1.4426950216293334961 ;  /* 0x3fb8aa3b04037820 */ /* 0x001fc40000400000 */
[--C-:B------:R-:W-:Y:S02]  /*251b0*/  FFMA R4, R15, c[0x0][0x188], -R2.reuse ;  /* 0x000062000f047a23 */ /* 0x100fe40000000802 */
[----:B------:R0:W1:Y:S02]  /*251c0*/  MUFU.EX2 R7, R3 ;  /* 0x0000000300077308 */ /* 0x0000640000000800 */
[----:B0-----:R-:W-:Y:S02]  /*251d0*/  FMUL R3, R4, 1.4426950216293334961 ;  /* 0x3fb8aa3b04037820 */ /* 0x001fe40000400000 */
[----:B------:R-:W-:-:S04]  /*251e0*/  FFMA R4, R26, c[0x0][0x188], -R2 ;  /* 0x000062001a047a23 */ /* 0x000fc80000000802 */
[----:B------:R0:W1:Y:S02]  /*251f0*/  MUFU.EX2 R28, R3 ;  /* 0x00000003001c7308 */ /* 0x0000640000000800 */
[----:B0-----:R-:W-:Y:S02]  /*25200*/  FMUL R3, R4, 1.4426950216293334961 ;  /* 0x3fb8aa3b04037820 */ /* 0x001fe40000400000 */
[----:B------:R-:W-:-:S04]  /*25210*/  FFMA R4, R27, c[0x0][0x188], -R2 ;  /* 0x000062001b047a23 */ /* 0x000fc80000000802 */
[----:B------:R0:W1:Y:S02]  /*25220*/  MUFU.EX2 R14, R3 ;  /* 0x00000003000e7308 */ /* 0x0000640000000800 */
[----:B0-----:R-:W-:-:S06]  /*25230*/  FMUL R3, R4, 1.4426950216293334961 ;  /* 0x3fb8aa3b04037820 */ /* 0x001fcc0000400000 */
[----:B------:R-:W0:Y:S01]  /*25240*/  MUFU.EX2 R16, R3 ;  /* 0x0000000300107308 */ /* 0x000e220000000800 */
[----:B------:R-:W-:Y:S01]  /*25250*/  STL [R1+0x784], R12 ;  /* 0x0007840c01007387 */ /* 0x000fe20000100800 */
[----:B-1----:R-:W-:Y:S02]  /*25260*/  STL [R1+0x77c], R7 ;  /* 0x00077c0701007387 */ /* 0x002fe40000100800 */
[----:B------:R-:W4:Y:S01]  /*25270*/  LDL.LU R26, [R1+0x7a8] ;  /* 0x0007a800011a7983 */ /* 0x000f220000300800 */
[----:B------:R-:W4:Y:S04]  /*25280*/  LDL R21, [R1+0x5c] ;  /* 0x00005c0001157983 */ /* 0x000f280000100800 */
[----:B------:R-:W4:Y:S01]  /*25290*/  LDL R2, [R1+0x84] ;  /* 0x0000840001027983 */ /* 0x000f220000100800 */
[----:B------:R-:W-:Y:S02]  /*252a0*/  STL [R1+0x778], R28 ;  /* 0x0007781c01007387 */ /* 0x000fe40000100800 */
[----:B------:R-:W-:Y:S02]  /*252b0*/  STL [R1+0x29c8], R28 ;  /* 0x0029c81c01007387 */ /* 0x000fe40000100800 */
[----:B------:R-:W-:Y:S01]  /*252c0*/  STL [R1+0x774], R14 ;  /* 0x0007740e01007387 */ /* 0x000fe20000100800 */
[----:B------:R-:W-:Y:S04]  /*252d0*/  STL [R1+0x29cc], R14 ;  /* 0x0029cc0e01007387 */ /* 0x000fe80000100800 */
[----:B0-----:R-:W-:Y:S01]  /*252e0*/  STL [R1+0x770], R16 ;  /* 0x0007701001007387 */ /* 0x001fe20000100800 */
[----:B------:R-:W-:Y:S02]  /*252f0*/  STL [R1+0x29d0], R16 ;  /* 0x0029d01001007387 */ /* 0x000fe40000100800 */
[----:B-----5:R-:W-:-:S02]  /*25300*/  FADD R9, R8, R9 ;  /* 0x0000000908097221 */ /* 0x020fc40000000000 */
[----:B--2---:R-:W-:Y:S01]  /*25310*/  FADD R8, R22, R23 ;  /* 0x0000001716087221 */ /* 0x004fe20000000000 */
[----:B------:R0:W-:Y:S04]  /*25320*/  STL [R1+0x299c], R22 ;  /* 0x00299c1601007387 */ /* 0x0001e80000100800 */
[----:B0-----:R-:W2:Y:S01]  /*25330*/  LDL.LU R22, [R1+0x7c] ;  /* 0x00007c0001167983 */ /* 0x001ea20000300800 */
[----:B------:R0:W-:Y:S02]  /*25340*/  STL [R1+0x2998], R23 ;  /* 0x0029981701007387 */ /* 0x0001e40000100800 */
[----:B---3--:R-:W-:Y:S02]  /*25350*/  FADD R5, R0, R5 ;  /* 0x0000000500057221 */ /* 0x008fe40000000000 */
[----:B------:R-:W3:Y:S04]  /*25360*/  LDL.LU R0, [R1+0x29f0] ;  /* 0x0029f00001007983 */ /* 0x000ee80000300800 */
[----:B0-----:R-:W5:Y:S01]  /*25370*/  LDL.LU R23, [R1+0x70] ;  /* 0x0000700001177983 */ /* 0x001f620000300800 */
[----:B----4-:R-:W-:-:S03]  /*25380*/  FADD R4, R26, R29 ;  /* 0x0000001d1a047221 */ /* 0x010fc60000000000 */
[----:B-----5:R-:W-:Y:S01]  /*25390*/  STL [R1+0x29d4], R23 ;  /* 0x0029d41701007387 */ /* 0x020fe20000100800 */
[----:B------:R0:W-:Y:S03]  /*253a0*/  STL [R1+0x29a0], R26 ;  /* 0x0029a01a01007387 */ /* 0x0001e60000100800 */
[----:B0-----:R-:W4:Y:S01]  /*253b0*/  LDL.LU R26, [R1+0x78] ;  /* 0x00007800011a7983 */ /* 0x001f220000300800 */
[----:B------:R-:W5:Y:S02]  /*253c0*/  LDL R29, [R1+0x7d4] ;  /* 0x0007d400011d7983 */ /* 0x000f640000100800 */
[----:B------:R0:W-:Y:S02]  /*253d0*/  STL [R1+0x29a4], R25 ;  /* 0x0029a41901007387 */ /* 0x0001e40000100800 */
[----:B------:R-:W2:Y:S02]  /*253e0*/  LDL.LU R27, [R1+0x7b0] ;  /* 0x0007b000011b7983 */ /* 0x000ea40000300800 */
[----:B------:R-:W-:-:S04]  /*253f0*/  FADD R7, R19, R18 ;  /* 0x0000001213077221 */ /* 0x000fc80000000000 */
[----:B---3--:R-:W-:Y:S01]  /*25400*/  FADD R7, R0, R7 ;  /* 0x0000000700077221 */ /* 0x008fe20000000000 */
[----:B--2---:R-:W-:Y:S01]  /*25410*/  STL [R1+0x29d8], R27 ;  /* 0x0029d81b01007387 */ /* 0x004fe20000100800 */
[----:B------:R-:W-:Y:S02]  /*25420*/  STL [R1+0x29a8], R22 ;  /* 0x0029a81601007387 */ /* 0x000fe40000100800 */
[----:B------:R-:W2:Y:S02]  /*25430*/  LDL R0, [R1+0x74] ;  /* 0x0000740001007983 */ /* 0x000ea40000100800 */
[----:B------:R-:W-:Y:S01]  /*25440*/  FADD R3, R13, R25 ;  /* 0x000000190d037221 */ /* 0x000fe20000000000 */
[----:B------:R-:W-:Y:S01]  /*25450*/  MOV R15, R12 ;  /* 0x0000000c000f7202 */ /* 0x000fe20000000f00 */
[----:B0-----:R-:W-:Y:S02]  /*25460*/  IMAD.MOV.U32 R25, RZ, RZ, R17 ;  /* 0x000000ffff197224 */ /* 0x001fe400078e0011 */
[----:B------:R-:W-:Y:S01]  /*25470*/  FADD R9, R21, R9 ;  /* 0x0000000915097221 */ /* 0x000fe20000000000 */
[----:B------:R-:W3:Y:S04]  /*25480*/  LDL R13, [R1+0x58] ;  /* 0x00005800010d7983 */ /* 0x000ee80000100800 */
[----:B------:R-:W3:Y:S04]  /*25490*/  LDL R21, [R1+0x80] ;  /* 0x0000800001157983 */ /* 0x000ee80000100800 */
[----:B------:R-:W3:Y:S04]  /*254a0*/  LDL R17, [R1+0x8c] ;  /* 0x00008c0001117983 */ /* 0x000ee80000100800 */
[----:B------:R-:W3:Y:S04]  /*254b0*/  LDL R12, [R1+0x7d0] ;  /* 0x0007d000010c7983 */ /* 0x000ee80000100800 */
[----:B--2---:R0:W-:Y:S04]  /*254c0*/  STL [R1+0x29e4], R0 ;  /* 0x0029e40001007387 */ /* 0x0041e80000100800 */
[----:B0-----:R-:W2:Y:S04]  /*254d0*/  LDL R0, [R1+0x780] ;  /* 0x0007800001007983 */ /* 0x001ea80000100800 */
[----:B--2---:R0:W-:Y:S04]  /*254e0*/  STL [R1+0x29e8], R0 ;  /* 0x0029e80001007387 */ /* 0x0041e80000100800 */
[----:B0-----:R-:W2:Y:S01]  /*254f0*/  LDL R0, [R1+0x79c] ;  /* 0x00079c0001007983 */ /* 0x001ea20000100800 */
[----:B------:R-:W-:-:S02]  /*25500*/  FADD R10, R10, R6 ;  /* 0x000000060a0a7221 */ /* 0x000fc40000000000 */
[----:B------:R-:W-:Y:S01]  /*25510*/  FADD R6, R11, R20 ;  /* 0x000000140b067221 */ /* 0x000fe20000000000 */
[----:B--2---:R0:W-:Y:S01]  /*25520*/  STL [R1+0x29ec], R0 ;  /* 0x0029ec0001007387 */ /* 0x0041e20000100800 */
[----:B------:R-:W2:Y:S03]  /*25530*/  LDL R27, [R1+0x7e8] ;  /* 0x0007e800011b7983 */ /* 0x000ea60000100800 */
[----:B0-----:R-:W4:Y:S01]  /*25540*/  LDL R0, [R1+0x7b8] ;  /* 0x0007b80001007983 */ /* 0x001f220000100800 */
[----:B------:R-:W-:Y:S02]  /*25550*/  FADD R8, R2, R8 ;  /* 0x0000000802087221 */ /* 0x000fe40000000000 */
[----:B-----5:R-:W-:Y:S02]  /*25560*/  FADD R6, R29, R6 ;  /* 0x000000061d067221 */ /* 0x020fe40000000000 */
[----:B------:R-:W-:-:S02]  /*25570*/  FADD R5, R25, R5 ;  /* 0x0000000519057221 */ /* 0x000fc40000000000 */
[----:B------:R-:W-:Y:S02]  /*25580*/  FADD R10, R22, R10 ;  /* 0x0000000a160a7221 */ /* 0x000fe40000000000 */
[----:B------:R-:W-:Y:S02]  /*25590*/  FADD R3, R15, R3 ;  /* 0x000000030f037221 */ /* 0x000fe40000000000 */
[----:B---3--:R-:W-:Y:S02]  /*255a0*/  FADD R8, R21, R8 ;  /* 0x0000000815087221 */ /* 0x008fe40000000000 */
[----:B------:R-:W-:Y:S02]  /*255b0*/  FADD R9, R13, R9 ;  /* 0x000000090d097221 */ /* 0x000fe40000000000 */
[----:B------:R-:W-:Y:S02]  /*255c0*/  FADD R7, R17, R7 ;  /* 0x0000000711077221 */ /* 0x000fe40000000000 */
[----:B------:R-:W-:Y:S01]  /*255d0*/  FADD R6, R12, R6 ;  /* 0x000000060c067221 */ /* 0x000fe20000000000 */
[----:B--2---:R0:W-:Y:S01]  /*255e0*/  STL [R1+0x29dc], R27 ;  /* 0x0029dc1b01007387 */ /* 0x0041e20000100800 */
[----:B------:R-:W2:Y:S02]  /*255f0*/  LDL R23, [R1+0x7cc] ;  /* 0x0007cc0001177983 */ /* 0x000ea40000100800 */
[----:B------:R-:W3:Y:S02]  /*25600*/  LDL R16, [R1+0x7b4] ;  /* 0x0007b40001107983 */ /* 0x000ee40000100800 */
[----:B------:R-:W5:Y:S01]  /*25610*/  LDL R14, [R1+0x798] ;  /* 0x00079800010e7983 */ /* 0x000f620000100800 */
[----:B------:R-:W2:Y:S04]  /*25620*/  LDL R28, [R1+0x77c] ;  /* 0x00077c00011c7983 */ /* 0x000ea80000100800 */
[----:B0-----:R-:W2:Y:S01]  /*25630*/  LDL R27, [R1+0x34] ;  /* 0x00003400011b7983 */ /* 0x001ea20000100800 */
[----:B------:R-:W2:Y:S02]  /*25640*/  LDL.LU R19, [R1+0x4c] ;  /* 0x00004c0001137983 */ /* 0x000ea40000300800 */
[----:B------:R-:W2:Y:S02]  /*25650*/  LDL.LU R2, [R1+0x24] ;  /* 0x0000240001027983 */ /* 0x000ea40000300800 */
[----:B------:R-:W2:Y:S01]  /*25660*/  LDL R18, [R1+0x50] ;  /* 0x0000500001127983 */ /* 0x000ea20000100800 */
[----:B------:R-:W2:Y:S04]  /*25670*/  LDL R20, [R1+0x30] ;  /* 0x0000300001147983 */ /* 0x000ea80000100800 */
[----:B------:R-:W2:Y:S04]  /*25680*/  LDL R11, [R1+0x88] ;  /* 0x00008800010b7983 */ /* 0x000ea80000100800 */
[----:B------:R-:W2:Y:S04]  /*25690*/  LDL R29, [R1+0x170] ;  /* 0x00017000011d7983 */ /* 0x000ea80000100800 */
[----:B------:R-:W2:Y:S04]  /*256a0*/  LDL R22, [R1+0x6c] ;  /* 0x00006c0001167983 */ /* 0x000ea80000100800 */
[----:B------:R-:W2:Y:S04]  /*256b0*/  LDL R25, [R1+0x7e4] ;  /* 0x0007e40001197983 */ /* 0x000ea80000100800 */
[----:B------:R-:W2:Y:S01]  /*256c0*/  LDL R15, [R1+0x7c8] ;  /* 0x0007c800010f7983 */ /* 0x000ea20000100800 */
[----:B------:R-:W2:Y:S02]  /*256d0*/  LDL.LU R21, [R1+0x48] ;  /* 0x0000480001157983 */ /* 0x000ea40000300800 */
[----:B------:R-:W2:Y:S02]  /*256e0*/  LDL R17, [R1+0x68] ;  /* 0x0000680001117983 */ /* 0x000ea40000100800 */
[----:B------:R-:W2:Y:S01]  /*256f0*/  LDL R13, [R1+0x20] ;  /* 0x00002000010d7983 */ /* 0x000ea20000100800 */
[----:B------:R-:W2:Y:S01]  /*25700*/  LDL R12, [R1+0x7e0] ;  /* 0x0007e000010c7983 */ /* 0x000ea20000100800 */
[----:B----4-:R-:W-:-:S02]  /*25710*/  FADD R5, R0, R5 ;  /* 0x0000000500057221 */ /* 0x010fc40000000000 */
[----:B------:R-:W4:Y:S02]  /*25720*/  LDL.LU R0, [R1+0x29ec] ;  /* 0x0029ec0001007983 */ /* 0x000f240000300800 */
[----:B------:R-:W-:-:S04]  /*25730*/  FADD R4, R24, R4 ;  /* 0x0000000418047221 */ /* 0x000fc80000000000 */
[----:B----4-:R-:W-:Y:S02]  /*25740*/  FADD R4, R0, R4 ;  /* 0x0000000400047221 */ /* 0x010fe40000000000 */
[----:B------:R-:W4:Y:S01]  /*25750*/  LDL.LU R0, [R1+0x29e8] ;  /* 0x0029e80001007983 */ /* 0x000f220000300800 */
[----:B------:R-:W-:Y:S02]  /*25760*/  FADD R10, R26, R10 ;  /* 0x0000000a1a0a7221 */ /* 0x000fe40000000000 */
[----:B----4-:R-:W-:Y:S02]  /*25770*/  FADD R3, R0, R3 ;  /* 0x0000000300037221 */ /* 0x010fe40000000000 */
[----:B------:R-:W4:Y:S01]  /*25780*/  LDL.LU R0, [R1+0x29e4] ;  /* 0x0029e40001007983 */ /* 0x000f220000300800 */
[----:B--2---:R-:W-:Y:S02]  /*25790*/  FADD R8, R27, R8 ;  /* 0x000000081b087221 */ /* 0x004fe40000000000 */
[----:B----4-:R-:W-:-:S02]  /*257a0*/  FADD R10, R0, R10 ;  /* 0x0000000a000a7221 */ /* 0x010fc40000000000 */
[----:B------:R-:W2:Y:S01]  /*257b0*/  LDL.LU R0, [R1+0x29e0] ;  /* 0x0029e00001007983 */ /* 0x000ea20000300800 */
[----:B------:R-:W4:Y:S02]  /*257c0*/  LDL.LU R27, [R1+0x29dc] ;  /* 0x0029dc00011b7983 */ /* 0x000f240000300800 */
[----:B------:R-:W-:Y:S02]  /*257d0*/  FADD R6, R23, R6 ;  /* 0x0000000617067221 */ /* 0x000fe40000000000 */
[----:B---3--:R-:W-:Y:S02]  /*257e0*/  FADD R5, R16, R5 ;  /* 0x0000000510057221 */ /* 0x008fe40000000000 */
[----:B-----5:R-:W-:Y:S02]  /*257f0*/  FADD R4, R14, R4 ;  /* 0x000000040e047221 */ /* 0x020fe40000000000 */
[----:B------:R-:W-:Y:S02]  /*25800*/  FADD R3, R28, R3 ;  /* 0x000000031c037221 */ /* 0x000fe40000000000 */
[----:B------:R-:W-:-:S02]  /*25810*/  FADD R8, R20, R8 ;  /* 0x0000000814087221 */ /* 0x000fc40000000000 */
[----:B--2---:R-:W-:Y:S02]  /*25820*/  FADD R9, R0, R9 ;  /* 0x0000000900097221 */ /* 0x004fe40000000000 */
[----:B----4-:R-:W-:Y:S02]  /*25830*/  FADD R7, R27, R7 ;  /* 0x000000071b077221 */ /* 0x010fe40000000000 */
[----:B------:R-:W2:Y:S01]  /*25840*/  LDL.LU R27, [R1+0x29d8] ;  /* 0x0029d800011b7983 */ /* 0x000ea20000300800 */
[----:B------:R-:W3:Y:S02]  /*25850*/  LDL.LU R23, [R1+0x29d4] ;  /* 0x0029d40001177983 */ /* 0x000ee40000300800 */
[----:B------:R-:W4:Y:S02]  /*25860*/  LDL.LU R16, [R1+0x29d0] ;  /* 0x0029d00001107983 */ /* 0x000f240000300800 */
[----:B------:R-:W5:Y:S01]  /*25870*/  LDL.LU R14, [R1+0x29cc] ;  /* 0x0029cc00010e7983 */ /* 0x000f620000300800 */
[----:B------:R-:W2:Y:S01]  /*25880*/  LDL.LU R28, [R1+0x29c8] ;  /* 0x0029c800011c7983 */ /* 0x000ea20000300800 */
[----:B------:R-:W-:-:S02]  /*25890*/  FADD R9, R18, R9 ;  /* 0x0000000912097221 */ /* 0x000fc40000000000 */
[----:B------:R-:W4:Y:S02]  /*258a0*/  LDL.LU R18, [R1+0x29c4] ;  /* 0x0029c40001127983 */ /* 0x000f240000300800 */
[----:B------:R-:W4:Y:S02]  /*258b0*/  LDL.LU R20, [R1+0x29c0] ;  /* 0x0029c00001147983 */ /* 0x000f240000300800 */
[----:B------:R-:W-:Y:S02]  /*258c0*/  FADD R7, R11, R7 ;  /* 0x000000070b077221 */ /* 0x000fe40000000000 */
[----:B------:R-:W4:Y:S01]  /*258d0*/  LDL.LU R11, [R1+0x29bc] ;  /* 0x0029bc00010b7983 */ /* 0x000f220000300800 */
[----:B------:R-:W-:Y:S02]  /*258e0*/  FADD R6, R29, R6 ;  /* 0x000000061d067221 */ /* 0x000fe40000000000 */
[----:B------:R-:W5:Y:S02]  /*258f0*/  LDL.LU R29, [R1+0x29b8] ;  /* 0x0029b800011d7983 */ /* 0x000f640000300800 */
[----:B------:R-:W-:-:S02]  /*25900*/  FADD R9, R19, R9 ;  /* 0x0000000913097221 */ /* 0x000fc40000000000 */
[----:B------:R-:W-:Y:S02]  /*25910*/  FADD R6, R15, R6 ;  /* 0x000000060f067221 */ /* 0x000fe40000000000 */
[----:B------:R-:W-:Y:S02]  /*25920*/  FADD R15, R21, R9 ;  /* 0x00000009150f7221 */ /* 0x000fe40000000000 */
[----:B------:R-:W-:Y:S02]  /*25930*/  FADD R7, R25, R7 ;  /* 0x0000000719077221 */ /* 0x000fe40000000000 */
[----:B---3--:R-:W-:Y:S02]  /*25940*/  FADD R10, R23, R10 ;  /* 0x0000000a170a7221 */ /* 0x008fe40000000000 */
[----:B--2---:R-:W-:Y:S02]  /*25950*/  FADD R3, R28, R3 ;  /* 0x000000031c037221 */ /* 0x004fe40000000000 */
[----:B------:R-:W-:-:S02]  /*25960*/  FADD R10, R22, R10 ;  /* 0x0000000a160a7221 */ /* 0x000fc40000000000 */
[----:B----4-:R-:W-:Y:S02]  /*25970*/  FADD R4, R11, R4 ;  /* 0x000000040b047221 */ /* 0x010fe40000000000 */
[----:B-----5:R-:W-:Y:S01]  /*25980*/  FADD R3, R14, R3 ;  /* 0x000000030e037221 */ /* 0x020fe20000000000 */
[----:B------:R-:W2:Y:S01]  /*25990*/  LDL.LU R11, [R1+0x29b4] ;  /* 0x0029b400010b7983 */ /* 0x000ea20000300800 */
[----:B------:R-:W-:Y:S02]  /*259a0*/  FADD R17, R17, R10 ;  /* 0x0000000a11117221 */ /* 0x000fe40000000000 */
[----:B------:R-:W-:Y:S02]  /*259b0*/  FADD R4, R20, R4 ;  /* 0x0000000414047221 */ /* 0x000fe40000000000 */
[----:B------:R-:W3:Y:S02]  /*259c0*/  LDL.LU R28, [R1+0x29b0] ;  /* 0x0029b000011c7983 */ /* 0x000ee40000300800 */
[----:B------:R-:W-:Y:S01]  /*259d0*/  FADD R9, R16, R3 ;  /* 0x0000000310097221 */ /* 0x000fe20000000000 */
[----:B------:R-:W4:Y:S01]  /*259e0*/  LDL.LU R20, [R1+0x29ac] ;  /* 0x0029ac0001147983 */ /* 0x000f220000300800 */
[----:B------:R-:W-:-:S02]  /*259f0*/  FADD R10, R18, R4 ;  /* 0x00000004120a7221 */ /* 0x000fc40000000000 */
[----:B------:R-:W0:Y:S01]  /*25a00*/  SHFL.BFLY PT, R18, R17, 0x2, 0x1f ;  /* 0x0c401f0011127f89 */ /* 0x000e2200000e0000 */
[----:B------:R-:W1:Y:S04]  /*25a10*/  SHFL.BFLY PT, R16, R15, 0x2, 0x1f ;  /* 0x0c401f000f107f89 */ /* 0x000e6800000e0000 */
[----:B------:R-:W5:Y:S04]  /*25a20*/  SHFL.BFLY PT, R4, R9, 0x2, 0x1f ;  /* 0x0c401f0009047f89 */ /* 0x000f6800000e0000 */
[----:B------:R-:W5:Y:S01]  /*25a30*/  SHFL.BFLY PT, R3, R10, 0x2, 0x1f ;  /* 0x0c401f000a037f89 */ /* 0x000f6200000e0000 */
[----:B------:R-:W4:Y:S02]  /*25a40*/  LDL.LU R22, [R1+0xc0] ;  /* 0x0000c00001167983 */ /* 0x000f240000300800 */
[----:B------:R-:W4:Y:S02]  /*25a50*/  LDL.LU R25, [R1+0xd0] ;  /* 0x0000d00001197983 */ /* 0x000f240000300800 */
[----:B0-----:R-:W-:-:S02]  /*25a60*/  FADD R18, R17, R18 ;  /* 0x0000001211127221 */ /* 0x001fc40000000000 */
[----:B-1----:R-:W-:Y:S02]  /*25a70*/  FADD R15, R15, R16 ;  /* 0x000000100f0f7221 */ /* 0x002fe40000000000 */
[----:B-----5:R-:W-:Y:S02]  /*25a80*/  FADD R4, R9, R4 ;  /* 0x0000000409047221 */ /* 0x020fe40000000000 */
[----:B------:R-:W-:Y:S01]  /*25a90*/  FADD R3, R10, R3 ;  /* 0x000000030a037221 */ /* 0x000fe20000000000 */
[----:B------:R-:W0:Y:S04]  /*25aa0*/  SHFL.BFLY PT, R9, R18, 0x1, 0x1f ;  /* 0x0c201f0012097f89 */ /* 0x000e2800000e0000 */
[----:B------:R-:W1:Y:S01]  /*25ab0*/  SHFL.BFLY PT, R10, R15, 0x1, 0x1f ;  /* 0x0c201f000f0a7f89 */ /* 0x000e6200000e0000 */
[----:B0-----:R-:W-:-:S02]  /*25ac0*/  FADD R9, R18, R9 ;  /* 0x0000000912097221 */ /* 0x001fc40000000000 */
[----:B-1----:R-:W-:Y:S01]  /*25ad0*/  FADD R10, R15, R10 ;  /* 0x0000000a0f0a7221 */ /* 0x002fe20000000000 */
[----:B------:R-:W5:Y:S01]  /*25ae0*/  LDL.LU R18, [R1+0x50] ;  /* 0x0000500001127983 */ /* 0x000f620000300800 */
[----:B------:R-:W5:Y:S02]  /*25af0*/  LDL R15, [R1+0x3dc] ;  /* 0x0003dc00010f7983 */ /* 0x000f640000100800 */
[----:B------:R-:W-:Y:S02]  /*25b00*/  FADD R5, R29, R5 ;  /* 0x000000051d057221 */ /* 0x000fe40000000000 */
[----:B------:R-:W-:Y:S02]  /*25b10*/  FADD R8, R2, R8 ;  /* 0x0000000802087221 */ /* 0x000fe40000000000 */
[----:B------:R-:W-:Y:S02]  /*25b20*/  FADD R5, R27, R5 ;  /* 0x000000051b057221 */ /* 0x000fe40000000000 */
[----:B------:R-:W-:-:S02]  /*25b30*/  FADD R14, R13, R8 ;  /* 0x000000080d0e7221 */ /* 0x000fc40000000000 */
[----:B------:R-:W-:Y:S01]  /*25b40*/  FADD R13, R12, R7 ;  /* 0x000000070c0d7221 */ /* 0x000fe20000000000 */
[----:B------:R-:W0:Y:S04]  /*25b50*/  SHFL.BFLY PT, R16, R3, 0x1, 0x1f ;  /* 0x0c201f0003107f89 */ /* 0x000e2800000e0000 */
[----:B------:R-:W1:Y:S01]  /*25b60*/  SHFL.BFLY PT, R17, R4, 0x1, 0x1f ;  /* 0x0c201f0004117f89 */ /* 0x000e6200000e0000 */
[----:B0-----:R-:W-:Y:S02]  /*25b70*/  FADD R3, R3, R16 ;  /* 0x0000001003037221 */ /* 0x001fe40000000000 */
[----:B-1----:R-:W-:Y:S02]  /*25b80*/  FADD R4, R4, R17 ;  /* 0x0000001104047221 */ /* 0x002fe40000000000 */
[----:B--2---:R-:W-:-:S02]  /*25b90*/  FADD R11, R11, R5 ;  /* 0x000000050b0b7221 */ /* 0x004fc40000000000 */
[----:B---3--:R-:W-:Y:S01]  /*25ba0*/  FADD R12, R28, R6 ;  /* 0x000000061c0c7221 */ /* 0x008fe20000000000 */
[----:B------:R-:W0:Y:S04]  /*25bb0*/  SHFL.BFLY PT, R5, R14, 0x2, 0x1f ;  /* 0x0c401f000e057f89 */ /* 0x000e2800000e0000 */
[----:B------:R-:W1:Y:S04]  /*25bc0*/  SHFL.BFLY PT, R6, R13, 0x2, 0x1f ;  /* 0x0c401f000d067f89 */ /* 0x000e6800000e0000 */
[----:B------:R-:W2:Y:S04]  /*25bd0*/  SHFL.BFLY PT, R7, R12, 0x2, 0x1f ;  /* 0x0c401f000c077f89 */ /* 0x000ea800000e0000 */
[----:B------:R-:W3:Y:S01]  /*25be0*/  SHFL.BFLY PT, R8, R11, 0x2, 0x1f ;  /* 0x0c401f000b087f89 */ /* 0x000ee200000e0000 */
[----:B0-----:R-:W-:-:S02]  /*25bf0*/  FADD R5, R14, R5 ;  /* 0x000000050e057221 */ /* 0x001fc40000000000 */
[----:B-1----:R-:W-:Y:S02]  /*25c00*/  FADD R6, R13, R6 ;  /* 0x000000060d067221 */ /* 0x002fe40000000000 */
[----:B--2---:R-:W-:Y:S02]  /*25c10*/  FADD R7, R12, R7 ;  /* 0x000000070c077221 */ /* 0x004fe40000000000 */
[----:B---3--:R-:W-:Y:S02]  /*25c20*/  FADD R8, R11, R8 ;  /* 0x000000080b087221 */ /* 0x008fe40000000000 */
[----:B------:R-:W0:Y:S04]  /*25c30*/  SHFL.BFLY PT, R11, R5, 0x1, 0x1f ;  /* 0x0c201f00050b7f89 */ /* 0x000e2800000e0000 */
[----:B------:R-:W1:Y:S04]  /*25c40*/  SHFL.BFLY PT, R12, R6, 0x1, 0x1f ;  /* 0x0c201f00060c7f89 */ /* 0x000e6800000e0000 */
[----:B------:R-:W2:Y:S04]  /*25c50*/  SHFL.BFLY PT, R13, R7, 0x1, 0x1f ;  /* 0x0c201f00070d7f89 */ /* 0x000ea800000e0000 */
[----:B------:R-:W3:Y:S01]  /*25c60*/  SHFL.BFLY PT, R14, R8, 0x1, 0x1f ;  /* 0x0c201f00080e7f89 */ /* 0x000ee200000e0000 */
[----:B----4-:R-:W-:Y:S01]  /*25c70*/  F2FP.BF16.PACK_AB R25, R22, R25 ;  /* 0x000000191619723e */ /* 0x010fe200000010ff */
[----:B0-----:R-:W-:-:S02]  /*25c80*/  FADD R5, R5, R11 ;  /* 0x0000000b05057221 */ /* 0x001fc40000000000 */
[----:B-1----:R-:W-:Y:S02]  /*25c90*/  FADD R6, R6, R12 ;  /* 0x0000000c06067221 */ /* 0x002fe40000000000 */
[----:B--2---:R-:W-:Y:S02]  /*25ca0*/  FADD R7, R7, R13 ;  /* 0x0000000d07077221 */ /* 0x004fe40000000000 */
[----:B---3--:R-:W-:Y:S01]  /*25cb0*/  FADD R8, R8, R14 ;  /* 0x0000000e08087221 */ /* 0x008fe20000000000 */
[----:B------:R-:W2:Y:S04]  /*25cc0*/  LDL.LU R11, [R1+0x5c] ;  /* 0x00005c00010b7983 */ /* 0x000ea80000300800 */
[----:B-----5:R0:W-:Y:S01]  /*25cd0*/  @!P0 STS [R15], R9 ;  /* 0x000000090f008388 */ /* 0x0201e20000000800 */
[----:B------:R1:W-:Y:S02]  /*25ce0*/  @!P0 STS [R15+0x80], R10 ;  /* 0x0000800a0f008388 */ /* 0x0003e40000000800 */
[----:B------:R-:W2:Y:S02]  /*25cf0*/  LDL.LU R12, [R1+0x58] ;  /* 0x00005800010c7983 */ /* 0x000ea40000300800 */
[----:B------:R-:W-:Y:S01]  /*25d00*/  @!P0 STS [R15+0x100], R5 ;  /* 0x000100050f008388 */ /* 0x000fe20000000800 */
[----:B------:R-:W3:Y:S04]  /*25d10*/  LDL.LU R13, [R1+0x64] ;  /* 0x00006400010d7983 */ /* 0x000ee80000300800 */
[----:B------:R-:W-:Y:S01]  /*25d20*/  @!P0 STS [R15+0x180], R6 ;  /* 0x000180060f008388 */ /* 0x000fe20000000800 */
[----:B------:R4:W-:Y:S02]  /*25d30*/  @!P0 STS [R15+0x200], R7 ;  /* 0x000200070f008388 */ /* 0x0009e40000000800 */
[----:B------:R5:W-:Y:S02]  /*25d40*/  @!P0 STS [R15+0x280], R8 ;  /* 0x000280080f008388 */ /* 0x000be40000000800 */
[----:B------:R-:W-:Y:S01]  /*25d50*/  @!P0 STS [R15+0x300], R3 ;  /* 0x000300030f008388 */ /* 0x000fe20000000800 */
[----:B0-----:R-:W3:Y:S01]  /*25d60*/  LDL.LU R9, [R1+0x60] ;  /* 0x0000600001097983 */ /* 0x001ee20000300800 */
[----:B-1----:R-:W2:Y:S03]  /*25d70*/  LDL.LU R10, [R1+0x6c] ;  /* 0x00006c00010a7983 */ /* 0x002ea60000300800 */
[----:B------:R0:W-:Y:S01]  /*25d80*/  @!P0 STS [R15+0x380], R4 ;  /* 0x000380040f008388 */ /* 0x0001e20000000800 */
[----:B------:R-:W-:Y:S06]  /*25d90*/  BAR.SYNC.DEFER_BLOCKING 0x0 ;  /* 0x0000000000007b1d */ /* 0x000fec0000010000 */
[----:B----4-:R-:W2:Y:S01]  /*25da0*/  LDL.LU R7, [R1+0x68] ;  /* 0x0000680001077983 */ /* 0x010ea20000300800 */
[----:B-----5:R-:W4:Y:S02]  /*25db0*/  LDL.LU R8, [R1+0x74] ;  /* 0x0000740001087983 */ /* 0x020f240000300800 */
[----:B------:R-:W5:Y:S01]  /*25dc0*/  LDL.64 R16, [R1+0x398] ;  /* 0x0003980001107983 */ /* 0x000f620000100a00 */
[----:B0-----:R-:W5:Y:S04]  /*25dd0*/  LDL.64 R14, [R1+0x1048] ;  /* 0x00104800010e7983 */ /* 0x001f680000100a00 */
[----:B------:R-:W5:Y:S01]  /*25de0*/  LDL.LU R22, [R1+0x29a8] ;  /* 0x0029a80001167983 */ /* 0x000f620000300800 */
[----:B------:R0:W-:Y:S03]  /*25df0*/  STL [R1+0x32c], R25 ;  /* 0x00032c1901007387 */ /* 0x0001e60000100800 */
[----:B0-----:R-:W5:Y:S01]  /*25e00*/  LDL.LU R25, [R1+0x29a4] ;  /* 0x0029a40001197983 */ /* 0x001f620000300800 */
[----:B------:R-:W-:-:S05]  /*25e10*/  LOP3.LUT R20, R20, 0x7f, RZ, 0xc0, !PT ;  /* 0x0000007f14147812 */ /* 0x000fca00078ec0ff */
[----:B------:R-:W0:Y:S04]  /*25e20*/  LDS R5, [R20.X4] ;  /* 0x0000000014057984 */ /* 0x000e280000004800 */
[----:B------:R-:W1:Y:S04]  /*25e30*/  LDS R3, [R20.X4+0x200] ;  /* 0x0002000014037984 */ /* 0x000e680000004800 */
[----:B0-----:R-:W0:Y:S04]  /*25e40*/  SHFL.BFLY PT, R6, R5, 0x2, 0x1f ;  /* 0x0c401f0005067f89 */ /* 0x001e2800000e0000 */
[----:B-1----:R-:W1:Y:S01]  /*25e50*/  SHFL.BFLY PT, R4, R3, 0x2, 0x1f ;  /* 0x0c401f0003047f89 */ /* 0x002e6200000e0000 */
[----:B---3--:R-:W-:-:S02]  /*25e60*/  F2FP.BF16.PACK_AB R9, R9, R13 ;  /* 0x0000000d0909723e */ /* 0x008fc400000010ff */
[----:B--2---:R-:W-:Y:S02]  /*25e70*/  F2FP.BF16.PACK_AB R7, R7, R10 ;  /* 0x0000000a0707723e */ /* 0x004fe400000010ff */
[----:B----4-:R-:W-:Y:S02]  /*25e80*/  F2FP.BF16.PACK_AB R8, R23, R8 ;  /* 0x000000081708723e */ /* 0x010fe400000010ff */
[----:B-----5:R-:W-:Y:S02]  /*25e90*/  F2FP.BF16.PACK_AB R22, R26, R22 ;  /* 0x000000161a16723e */ /* 0x020fe400000010ff */
[----:B------:R-:W2:Y:S03]  /*25ea0*/  LDL.LU R26, [R1+0x29a0] ;  /* 0x0029a000011a7983 */ /* 0x000ea60000300800 */
[----:B------:R3:W-:Y:S02]  /*25eb0*/  STL [R1+0x328], R22 ;  /* 0x0003281601007387 */ /* 0x0007e40000100800 */
[----:B---3--:R-:W3:Y:S01]  /*25ec0*/  LDL.LU R22, [R1+0x299c] ;  /* 0x00299c0001167983 */ /* 0x008ee20000300800 */
[----:B------:R-:W3:Y:S02]  /*25ed0*/  LDL.LU R23, [R1+0x2998] ;  /* 0x0029980001177983 */ /* 0x000ee40000300800 */
[----:B------:R-:W-:Y:S02]  /*25ee0*/  STL [R1+0x320], R8 ;  /* 0x0003200801007387 */ /* 0x000fe40000100800 */
[----:B------:R4:W-:Y:S01]  /*25ef0*/  STL [R1+0x31c], R7 ;  /* 0x00031c0701007387 */ /* 0x0009e20000100800 */
[----:B------:R-:W-:Y:S01]  /*25f00*/  STL [R1+0x318], R9 ;  /* 0x0003180901007387 */ /* 0x000fe20000100800 */
[----:B----4-:R-:W-:-:S03]  /*25f10*/  F2FP.BF16.PACK_AB R7, R18, R0 ;  /* 0x000000001207723e */ /* 0x010fc600000010ff */
[----:B------:R-:W4:Y:S01]  /*25f20*/  LDL.LU R0, [R1+0x2994] ;  /* 0x0029940001007983 */ /* 0x000f220000300800 */
[----:B0-----:R-:W-:Y:S02]  /*25f30*/  FADD R6, R5, R6 ;  /* 0x0000000605067221 */ /* 0x001fe40000000000 */
[----:B-1----:R-:W-:-:S03]  /*25f40*/  FADD R3, R3, R4 ;  /* 0x0000000403037221 */ /* 0x002fc60000000000 */
[----:B------:R-:W-:Y:S04]  /*25f50*/  SHFL.BFLY PT, R4, R6, 0x1, 0x1f ;  /* 0x0c201f0006047f89 */ /* 0x000fe800000e0000 */
[----:B------:R-:W0:Y:S01]  /*25f60*/  SHFL.BFLY PT, R5, R3, 0x1, 0x1f ;  /* 0x0c201f0003057f89 */ /* 0x000e2200000e0000 */
[----:B------:R-:W-:-:S05]  /*25f70*/  F2FP.BF16.PACK_AB R8, R12, R11 ;  /* 0x0000000b0c08723e */ /* 0x000fca00000010ff */
[----:B------:R1:W-:Y:S02]  /*25f80*/  STL [R1+0x310], R8 ;  /* 0x0003100801007387 */ /* 0x0003e40000100800 */
[----:B-1----:R-:W-:Y:S02]  /*25f90*/  F2FP.BF16.PACK_AB R8, R21, R19 ;  /* 0x000000131508723e */ /* 0x002fe400000010ff */
[----:B------:R-:W5:Y:S01]  /*25fa0*/  LDL.LU R21, [R1+0x2990] ;  /* 0x0029900001157983 */ /* 0x000f620000300800 */
[----:B------:R-:W-:Y:S02]  /*25fb0*/  STL [R1+0x30c], R7 ;  /* 0x00030c0701007387 */ /* 0x000fe40000100800 */
[----:B------:R-:W2:Y:S02]  /*25fc0*/  LDL.64 R10, [R1+0x1028] ;  /* 0x00102800010a7983 */ /* 0x000ea40000100a00 */
[----:B------:R1:W-:Y:S01]  /*25fd0*/  STL [R1+0x304], R8 ;  /* 0x0003040801007387 */ /* 0x0003e20000100800 */
[----:B------:R-:W5:Y:S01]  /*25fe0*/  LDL.64 R12, [R1+0x1020] ;  /* 0x00102000010c7983 */ /* 0x000f620000100a00 */
[----:B0-----:R-:W-:-:S02]  /*25ff0*/  FADD R3, R3, R5 ;  /* 0x0000000503037221 */ /* 0x001fc40000000000 */
[----:B-1----:R-:W-:-:S05]  /*26000*/  FADD R8, R6, R4 ;  /* 0x0000000406087221 */ /* 0x002fca0000000000 */
[----:B------:R0:W-:Y:S01]  /*26010*/  @!P0 STS [R20.X4], R8 ;  /* 0x0000000814008388 */ /* 0x0001e20000004800 */
[----:B------:R-:W-:Y:S02]  /*26020*/  @!P0 STS [R20.X4+0x200], R3 ;  /* 0x0002000314008388 */ /* 0x000fe40000004800 */
[----:B------:R-:W-:Y:S01]  /*26030*/  BAR.SYNC.DEFER_BLOCKING 0x0 ;  /* 0x0000000000007b1d */ /* 0x000fe20000010000 */
[----:B---3--:R-:W-:-:S05]  /*26040*/  F2FP.BF16.PACK_AB R7, R23, R22 ;  /* 0x000000161707723e */ /* 0x008fca00000010ff */
[----:B------:R1:W-:Y:S01]  /*26050*/  STL [R1+0x2fc], R7 ;  /* 0x0002fc0701007387 */ /* 0x0003e20000100800 */
[----:B0-----:R-:W3:Y:S02]  /*26060*/  LDL.64 R8, [R1+0x1030] ;  /* 0x0010300001087983 */ /* 0x001ee40000100a00 */
[----:B------:R-:W5:Y:S02]  /*26070*/  LDL.64 R22, [R1+0x1010] ;  /* 0x0010100001167983 */ /* 0x000f640000100a00 */
[----:B------:R-:W5:Y:S02]  /*26080*/  LDL.64 R18, [R1+0x1008] ;  /* 0x0010080001127983 */ /* 0x000f640000100a00 */
[----:B----4-:R-:W-:-:S04]  /*26090*/  IMAD.WIDE R4, R0, 0x2, R16 ;  /* 0x0000000200047825 */ /* 0x010fc800078e0210 */
[C---:B-1----:R-:W-:Y:S01]  /*260a0*/  IMAD.WIDE R6, R0.reuse, 0x2, R14 ;  /* 0x0000000200067825 */ /* 0x042fe200078e020e */
[----:B------:R-:W4:Y:S04]  /*260b0*/  LDL.64 R16, [R1+0x1000] ;  /* 0x0010000001107983 */ /* 0x000f280000100a00 */
[----:B------:R0:W4:Y:S04]  /*260c0*/  LDG.E.U16 R20, [R4.64] ;  /* 0x0000000404147981 */ /* 0x000128000c1e1500 */
[----:B------:R1:W5:Y:S04]  /*260d0*/  LDG.E.U16 R3, [R6.64] ;  /* 0x0000000406037981 */ /* 0x000368000c1e1500 */
[----:B------:R-:W5:Y:S04]  /*260e0*/  LDL.64 R14, [R1+0xff8] ;  /* 0x000ff800010e7983 */ /* 0x000f680000100a00 */
[----:B0-----:R-:W5:Y:S04]  /*260f0*/  LDL.64 R4, [R1+0x1040] ;  /* 0x0010400001047983 */ /* 0x001f680000100a00 */
[----:B-1----:R-:W5:Y:S01]  /*26100*/  LDL.64 R6, [R1+0x1038] ;  /* 0x0010380001067983 */ /* 0x002f620000100a00 */
[----:B--2---:R-:W-:-:S04]  /*26110*/  IMAD.WIDE R10, R0, 0x2, R10 ;  /* 0x00000002000a7825 */ /* 0x004fc800078e020a */
[----:B---3--:R-:W-:-:S06]  /*26120*/  IMAD.WIDE R8, R0, 0x2, R8 ;  /* 0x0000000200087825 */ /* 0x008fcc00078e0208 */
[----:B------:R-:W2:Y:S04]  /*26130*/  LDG.E.U16 R9, [R8.64] ;  /* 0x0000000408097981 */ /* 0x000ea8000c1e1500 */
[----:B----4-:R0:W-:Y:S01]  /*26140*/  STL [R1+0x76c], R20 ;  /* 0x00076c1401007387 */ /* 0x0101e20000100800 */
[----:B-----5:R-:W-:-:S04]  /*26150*/  IMAD.WIDE R4, R0, 0x2, R4 ;  /* 0x0000000200047825 */ /* 0x020fc800078e0204 */
[C---:B------:R-:W-:Y:S01]  /*26160*/  IMAD.WIDE R6, R0.reuse, 0x2, R6 ;  /* 0x0000000200067825 */ /* 0x040fe200078e0206 */
[----:B0-----:R0:W3:Y:S05]  /*26170*/  LDG.E.U16 R20, [R4.64] ;  /* 0x0000000404147981 */ /* 0x0010ea000c1e1500 */
[----:B------:R-:W4:Y:S04]  /*26180*/  LDG.E.U16 R7, [R6.64] ;  /* 0x0000000406077981 */ /* 0x000f28000c1e1500 */
[----:B0-----:R-:W5:Y:S01]  /*26190*/  LDL.64 R4, [R1+0x1018] ;  /* 0x0010180001047983 */ /* 0x001f620000100a00 */
[----:B------:R0:W-:Y:S03]  /*261a0*/  STL [R1+0x768], R3 ;  /* 0x0007680301007387 */ /* 0x0001e60000100800 */
[----:B0-----:R-:W5:Y:S01]  /*261b0*/  LDG.E.U16 R3, [R10.64] ;  /* 0x000000040a037981 */ /* 0x001f62000c1e1500 */
[----:B------:R-:W-:-:S03]  /*261c0*/  IMAD.WIDE R12, R0, 0x2, R12 ;  /* 0x00000002000c7825 */ /* 0x000fc600078e020c */
[----:B---3--:R0:W-:Y:S01]  /*261d0*/  STL [R1+0x764], R20 ;  /* 0x0007641401007387 */ /* 0x0081e20000100800 */
[----:B----4-:R1:W-:Y:S02]  /*261e0*/  STL [R1+0x760], R7 ;  /* 0x0007600701007387 */ /* 0x0103e40000100800 */
[----:B--2---:R-:W-:Y:S01]  /*261f0*/  STL [R1+0x75c], R9 ;  /* 0x00075c0901007387 */ /* 0x004fe20000100800 */
[----:B0-----:R0:W2:Y:S01]  /*26200*/  LDG.E.U16 R20, [R12.64] ;  /* 0x000000040c147981 */ /* 0x0010a2000c1e1500 */
[----:B-----5:R-:W-:-:S04]  /*26210*/  IMAD.WIDE R4, R0, 0x2, R4 ;  /* 0x0000000200047825 */ /* 0x020fc800078e0204 */
[----:B-1----:R-:W-:-:S04]  /*26220*/  IMAD.WIDE R6, R0, 0x2, R22 ;  /* 0x0000000200067825 */ /* 0x002fc800078e0216 */
[C---:B0-----:R-:W-:Y:S02]  /*26230*/  IMAD.WIDE R12, R0.reuse, 0x2, R14 ;  /* 0x00000002000c7825 */ /* 0x041fe400078e020e */
[----:B------:R0:W3:Y:S04]  /*26240*/  LDG.E.U16 R15, [R4.64] ;  /* 0x00000004040f7981 */ /* 0x0000e8000c1e1500 */
[----:B0-----:R-:W4:Y:S01]  /*26250*/  LDL.64 R4, [R1+0xff0] ;  /* 0x000ff00001047983 */ /* 0x001f220000100a00 */
[----:B------:R0:W-:Y:S03]  /*26260*/  STL [R1+0x758], R3 ;  /* 0x0007580301007387 */ /* 0x0001e60000100800 */
[----:B0-----:R0:W5:Y:S01]  /*26270*/  LDG.E.U16 R3, [R6.64] ;  /* 0x0000000406037981 */ /* 0x001162000c1e1500 */
[----:B------:R-:W-:-:S04]  /*26280*/  IMAD.WIDE R8, R0, 0x2, R18 ;  /* 0x0000000200087825 */ /* 0x000fc800078e0212 */
[C---:B------:R-:W-:Y:S01]  /*26290*/  IMAD.WIDE R10, R0.reuse, 0x2, R16 ;  /* 0x00000002000a7825 */ /* 0x040fe200078e0210 */
[----:B0-----:R-:W4:Y:S04]  /*262a0*/  LDL.64 R6, [R1+0xfe8] ;  /* 0x000fe80001067983 */ /* 0x001f280000100a00 */
[----:B--2---:R0:W-:Y:S01]  /*262b0*/  STL [R1+0x754], R20 ;  /* 0x0007541401007387 */ /* 0x0041e20000100800 */
[----:B------:R-:W2:Y:S02]  /*262c0*/  LDL.64 R22, [R1+0xfc0] ;  /* 0x000fc00001167983 */ /* 0x000ea40000100a00 */
[----:B------:R-:W2:Y:S02]  /*262d0*/  LDL.64 R18, [R1+0xfb8] ;  /* 0x000fb80001127983 */ /* 0x000ea40000100a00 */
[----:B------:R-:W2:Y:S01]  /*262e0*/  LDL.64 R16, [R1+0xfb0] ;  /* 0x000fb00001107983 */ /* 0x000ea20000100a00 */
[----:B0-----:R0:W2:Y:S04]  /*262f0*/  LDG.E.U16 R20, [R8.64] ;  /* 0x0000000408147981 */ /* 0x0010a8000c1e1500 */
[----:B0-----:R-:W2:Y:S01]  /*26300*/  LDL.64 R8, [R1+0xfe0] ;  /* 0x000fe00001087983 */ /* 0x001ea20000100a00 */
[----:B---3--:R0:W-:Y:S03]  /*26310*/  STL [R1+0x750], R15 ;  /* 0x0007500f01007387 */ /* 0x0081e60000100800 */
[----:B0-----:R-:W3:Y:S04]  /*26320*/  LDL.64 R14, [R1+0xfa8] ;  /* 0x000fa800010e7983 */ /* 0x001ee80000100a00 */
[----:B-----5:R0:W-:Y:S04]  /*26330*/  STL [R1+0x74c], R3 ;  /* 0x00074c0301007387 */ /* 0x0201e80000100800 */
[----:B0-----:R0:W5:Y:S01]  /*26340*/  LDG.E.U16 R3, [R10.64] ;  /* 0x000000040a037981 */ /* 0x001162000c1e1500 */
[----:B----4-:R-:W-:-:S03]  /*26350*/  IMAD.WIDE R4, R0, 0x2, R4 ;  /* 0x0000000200047825 */ /* 0x010fc600078e0204 */
[----:B0-----:R-:W4:Y:S04]  /*26360*/  LDL.64 R10, [R1+0xfd8] ;  /* 0x000fd800010a7983 */ /* 0x001f280000100a00 */
[----:B--2---:R0:W-:Y:S04]  /*26370*/  STL [R1+0x748], R20 ;  /* 0x0007481401007387 */ /* 0x0041e80000100800 */
[----:B0-----:R0:W2:Y:S04]  /*26380*/  LDG.E.U16 R20, [R12.64] ;  /* 0x000000040c147981 */ /* 0x0010a8000c1e1500 */
[----:B0-----:R-:W3:Y:S04]  /*26390*/  LDL.64 R12, [R1+0xfd0] ;  /* 0x000fd000010c7983 */ /* 0x001ee80000100a00 */
[----:B-----5:R0:W-:Y:S04]  /*263a0*/  STL [R1+0x744], R3 ;  /* 0x0007440301007387 */ /* 0x0201e80000100800 */
[----:B0-----:R0:W5:Y:S01]  /*263b0*/  LDG.E.U16 R3, [R4.64] ;  /* 0x0000000404037981 */ /* 0x001162000c1e1500 */
[----:B------:R-:W-:-:S04]  /*263c0*/  IMAD.WIDE R6, R0, 0x2, R6 ;  /* 0x0000000200067825 */ /* 0x000fc800078e0206 */
[----:B------:R-:W-:-:S04]  /*263d0*/  IMAD.WIDE R8, R0, 0x2, R8 ;  /* 0x0000000200087825 */ /* 0x000fc800078e0208 */
[C---:B----4-:R-:W-:Y:S01]  /*263e0*/  IMAD.WIDE R10, R0.reuse, 0x2, R10 ;  /* 0x00000002000a7825 */ /* 0x050fe200078e020a */
[----:B------:R-:W4:Y:S04]  /*263f0*/  LDG.E.U16 R7, [R6.64] ;  /* 0x0000000406077981 */ /* 0x000f28000c1e1500 */
[----:B0-----:R-:W4:Y:S04]  /*26400*/  LDL.64 R4, [R1+0xfc8] ;  /* 0x000fc80001047983 */ /* 0x001f280000100a00 */
[----:B------:R-:W4:Y:S04]  /*26410*/  LDG.E.U16 R9, [R8.64] ;  /* 0x0000000408097981 */ /* 0x000f28000c1e1500 */
[----:B--2---:R0:W-:Y:S04]  /*26420*/  STL [R1+0x740], R20 ;  /* 0x0007401401007387 */ /* 0x0041e80000100800 */
[----:B0-----:R-:W2:Y:S01]  /*26430*/  LDG.E.U16 R20, [R10.64] ;  /* 0x000000040a147981 */ /* 0x001ea2000c1e1500 */
[----:B---3--:R-:W-:-:S03]  /*26440*/  IMAD.WIDE R12, R0, 0x2, R12 ;  /* 0x00000002000c7825 */ /* 0x008fc600078e020c */
[----:B-----5:R0:W-:Y:S04]  /*26450*/  STL [R1+0x73c], R3 ;  /* 0x00073c0301007387 */ /* 0x0201e80000100800 */
[----:B0-----:R0:W3:Y:S01]  /*26460*/  LDG.E.U16 R3, [R12.64] ;  /* 0x000000040c037981 */ /* 0x0010e2000c1e1500 */
[----:B----4-:R-:W-:-:S03]  /*26470*/  IMAD.WIDE R4, R0, 0x2, R4 ;  /* 0x0000000200047825 */ /* 0x010fc600078e0204 */
[----:B------:R1:W-:Y:S01]  /*26480*/  STL [R1+0x738], R7 ;  /* 0x0007380701007387 */ /* 0x0003e20000100800 */
[----:B------:R4:W-:Y:S02]  /*26490*/  STL [R1+0x734], R9 ;  /* 0x0007340901007387 */ /* 0x0009e40000100800 */
[----:B0-----:R-:W-:-:S04]  /*264a0*/  IMAD.WIDE R12, R0, 0x2, R14 ;  /* 0x00000002000c7825 */ /* 0x001fc800078e020e */
[C---:B-1----:R-:W-:Y:S01]  /*264b0*/  IMAD.WIDE R6, R0.reuse, 0x2, R22 ;  /* 0x0000000200067825 */ /* 0x042fe200078e0216 */
[----:B------:R0:W5:Y:S03]  /*264c0*/  LDG.E.U16 R15, [R4.64] ;  /* 0x00000004040f7981 */ /* 0x000166000c1e1500 */
[C---:B----4-:R-:W-:Y:S01]  /*264d0*/  IMAD.WIDE R8, R0.reuse, 0x2, R18 ;  /* 0x0000000200087825 */ /* 0x050fe200078e0212 */
[----:B0-----:R-:W4:Y:S04]  /*264e0*/  LDL.64 R4, [R1+0xfa0] ;  /* 0x000fa00001047983 */ /* 0x001f280000100a00 */
[----:B--2---:R0:W-:Y:S04]  /*264f0*/  STL [R1+0x730], R20 ;  /* 0x0007301401007387 */ /* 0x0041e80000100800 */
[----:B0-----:R0:W2:Y:S04]  /*26500*/  LDG.E.U16 R20, [R6.64] ;  /* 0x0000000406147981 */ /* 0x0010a8000c1e1500 */
[----:B0-----:R-:W4:Y:S04]  /*26510*/  LDL.64 R6, [R1+0xf98] ;  /* 0x000f980001067983 */ /* 0x001f280000100a00 */
[----:B---3--:R0:W-:Y:S01]  /*26520*/  STL [R1+0x72c], R3 ;  /* 0x00072c0301007387 */ /* 0x0081e20000100800 */
[----:B------:R-:W-:-:S04]  /*26530*/  IMAD.WIDE R10, R0, 0x2, R16 ;  /* 0x00000002000a7825 */ /* 0x000fc800078e0210 */
[----:B------:R-:W3:Y:S02]  /*26540*/  LDL.64 R22, [R1+0xf70] ;  /* 0x000f700001167983 */ /* 0x000ee40000100a00 */
[----:B------:R-:W3:Y:S01]  /*26550*/  LDL.64 R18, [R1+0xf68] ;  /* 0x000f680001127983 */ /* 0x000ee20000100a00 */
[----:B------:R-:W3:Y:S04]  /*26560*/  LDL.64 R16, [R1+0xf60] ;  /* 0x000f600001107983 */ /* 0x000ee80000100a00 */
[----:B0-----:R0:W3:Y:S04]  /*26570*/  LDG.E.U16 R3, [R8.64] ;  /* 0x0000000408037981 */ /* 0x0010e8000c1e1500 */
[----:B0-----:R-:W4:Y:S01]  /*26580*/  LDL.64 R8, [R1+0xf90] ;  /* 0x000f900001087983 */ /* 0x001f220000100a00 */
[----:B-----5:R0:W-:Y:S03]  /*26590*/  STL [R1+0x728], R15 ;  /* 0x0007280f01007387 */ /* 0x0201e60000100800 */
[----:B0-----:R-:W5:Y:S04]  /*265a0*/  LDL.64 R14, [R1+0xf58] ;  /* 0x000f5800010e7983 */ /* 0x001f680000100a00 */
[----:B--2---:R0:W-:Y:S04]  /*265b0*/  STL [R1+0x724], R20 ;  /* 0x0007241401007387 */ /* 0x0041e80000100800 */
[----:B0-----:R0:W2:Y:S04]  /*265c0*/  LDG.E.U16 R20, [R10.64] ;  /* 0x000000040a147981 */ /* 0x0010a8000c1e1500 */
[----:B0-----:R-:W5:Y:S04]  /*265d0*/  LDL.64 R10, [R1+0xf88] ;  /* 0x000f8800010a7983 */ /* 0x001f680000100a00 */
[----:B---3--:R0:W-:Y:S04]  /*265e0*/  STL [R1+0x720], R3 ;  /* 0x0007200301007387 */ /* 0x0081e80000100800 */
[----:B0-----:R0:W3:Y:S01]  /*265f0*/  LDG.E.U16 R3, [R12.64] ;  /* 0x000000040c037981 */ /* 0x0010e2000c1e1500 */
[----:B----4-:R-:W-:-:S04]  /*26600*/  IMAD.WIDE R4, R0, 0x2, R4 ;  /* 0x0000000200047825 */ /* 0x010fc800078e0204 */
[----:B------:R-:W-:-:S04]  /*26610*/  IMAD.WIDE R6, R0, 0x2, R6 ;  /* 0x0000000200067825 */ /* 0x000fc800078e0206 */
[C---:B------:R-:W-:Y:S02]  /*26620*/  IMAD.WIDE R8, R0.reuse, 0x2, R8 ;  /* 0x0000000200087825 */ /* 0x040fe400078e0208 */
[----:B------:R-:W4:Y:S04]  /*26630*/  LDG.E.U16 R7, [R6.64] ;  /* 0x0000000406077981 */ /* 0x000f28000c1e1500 */
[----:B0-----:R-:W4:Y:S04]  /*26640*/  LDL.64 R12, [R1+0xf80] ;  /* 0x000f8000010c7983 */ /* 0x001f280000100a00 */
[----:B------:R-:W4:Y:S04]  /*26650*/  LDG.E.U16 R9, [R8.64] ;  /* 0x0000000408097981 */ /* 0x000f28000c1e1500 */
[----:B--2---:R0:W-:Y:S04]  /*26660*/  STL [R1+0x71c], R20 ;  /* 0x00071c1401007387 */ /* 0x0041e80000100800 */
[----:B0-----:R0:W2:Y:S01]  /*26670*/  LDG.E.U16 R20, [R4.64] ;  /* 0x0000000404147981 */ /* 0x0010a2000c1e1500 */
[----:B-----5:R-:W-:-:S03]  /*26680*/  IMAD.WIDE R10, R0, 0x2, R10 ;  /* 0x00000002000a7825 */ /* 0x020fc600078e020a */
[----:B0-----:R-:W5:Y:S04]  /*26690*/  LDL.64 R4, [R1+0xf78] ;  /* 0x000f780001047983 */ /* 0x001f680000100a00 */
[----:B---3--:R0:W-:Y:S04]  /*266a0*/  STL [R1+0x718], R3 ;  /* 0x0007180301007387 */ /* 0x0081e80000100800 */
[----:B0-----:R-:W3:Y:S01]  /*266b0*/  LDG.E.U16 R3, [R10.64] ;  /* 0x000000040a037981 */ /* 0x001ee2000c1e1500 */
[----:B----4-:R-:W-:-:S03]  /*266c0*/  IMAD.WIDE R12, R0, 0x2, R12 ;  /* 0x00000002000c7825 */ /* 0x010fc600078e020c */
[----:B--2---:R0:W-:Y:S01]  /*266d0*/  STL [R1+0x714], R20 ;  /* 0x0007141401007387 */ /* 0x0041e20000100800 */
[----:B------:R1:W-:Y:S02]  /*266e0*/  STL [R1+0x710], R7 ;  /* 0x0007100701007387 */ /* 0x0003e40000100800 */
[----:B------:R-:W-:Y:S01]  /*266f0*/  STL [R1+0x70c], R9 ;  /* 0x00070c0901007387 */ /* 0x000fe20000100800 */
[----:B0-----:R0:W2:Y:S01]  /*26700*/  LDG.E.U16 R20, [R12.64] ;  /* 0x000000040c147981 */ /* 0x0010a2000c1e1500 */
[----:B-----5:R-:W-:-:S04]  /*26710*/  IMAD.WIDE R4, R0, 0x2, R4 ;  /* 0x0000000200047825 */ /* 0x020fc800078e0204 */
[----:B-1----:R-:W-:-:S04]  /*26720*/  IMAD.WIDE R6, R0, 0x2, R22 ;  /* 0x0000000200067825 */ /* 0x002fc800078e0216 */
[C---:B0-----:R-:W-:Y:S02]  /*26730*/  IMAD.WIDE R12, R0.reuse, 0x2, R14 ;  /* 0x00000002000c7825 */ /* 0x041fe400078e020e */
[----:B------:R0:W4:Y:S04]  /*26740*/  LDG.E.U16 R15, [R4.64] ;  /* 0x00000004040f7981 */ /* 0x000128000c1e1500 */
[----:B0-----:R-:W5:Y:S01]  /*26750*/  LDL.64 R4, [R1+0xf50] ;  /* 0x000f500001047983 */ /* 0x001f620000100a00 */
[----:B---3--:R0:W-:Y:S03]  /*26760*/  STL [R1+0x708], R3 ;  /* 0x0007080301007387 */ /* 0x0081e60000100800 */
[----:B0-----:R0:W3:Y:S01]  /*26770*/  LDG.E.U16 R3, [R6.64] ;  /* 0x0000000406037981 */ /* 0x0010e2000c1e1500 */
[----:B------:R-:W-:-:S04]  /*26780*/  IMAD.WIDE R8, R0, 0x2, R18 ;  /* 0x0000000200087825 */ /* 0x000fc800078e0212 */
[C---:B------:R-:W-:Y:S01]  /*26790*/  IMAD.WIDE R10, R0.reuse, 0x2, R16 ;  /* 0x00000002000a7825 */ /* 0x040fe200078e0210 */
[----:B0-----:R-:W5:Y:S04]  /*267a0*/  LDL.64 R6, [R1+0xf48] ;  /* 0x000f480001067983 */ /* 0x001f680000100a00 */
[----:B--2---:R0:W-:Y:S01]  /*267b0*/  STL [R1+0x704], R20 ;  /* 0x0007041401007387 */ /* 0x0041e20000100800 */
[----:B------:R-:W2:Y:S02]  /*267c0*/  LDL.64 R22, [R1+0xf20] ;  /* 0x000f200001167983 */ /* 0x000ea40000100a00 */
[----:B------:R-:W2:Y:S02]  /*267d0*/  LDL.64 R18, [R1+0xf18] ;  /* 0x000f180001127983 */ /* 0x000ea40000100a00 */
[----:B------:R-:W2:Y:S01]  /*267e0*/  LDL.64 R16, [R1+0xf10] ;  /* 0x000f100001107983 */ /* 0x000ea20000100a00 */
[----:B0-----:R0:W2:Y:S04]  /*267f0*/  LDG.E.U16 R20, [R8.64] ;  /* 0x0000000408147981 */ /* 0x0010a8000c1e1500 */
[----:B0-----:R-:W2:Y:S01]  /*26800*/  LDL.64 R8, [R1+0xf40] ;  /* 0x000f400001087983 */ /* 0x001ea20000100a00 */
[----:B----4-:R0:W-:Y:S03]  /*26810*/  STL [R1+0x700], R15 ;  /* 0x0007000f01007387 */ /* 0x0101e60000100800 */
[----:B0-----:R-:W4:Y:S01]  /*26820*/  LDL.64 R14, [R1+0xf08] ;  /* 0x000f0800010e7983 */ /* 0x001f220000100a00 */
[----:B---3--:R0:W-:Y:S03]  /*26830*/  STL [R1+0x6fc], R3 ;  /* 0x0006fc0301007387 */ /* 0x0081e60000100800 */
[----:B0-----:R0:W3:Y:S01]  /*26840*/  LDG.E.U16 R3, [R10.64] ;  /* 0x000000040a037981 */ /* 0x0010e2000c1e1500 */
[----:B-----5:R-:W-:-:S03]  /*26850*/  IMAD.WIDE R4, R0, 0x2, R4 ;  /* 0x0000000200047825 */ /* 0x020fc600078e0204 */
[----:B0-----:R-:W5:Y:S04]  /*26860*/  LDL.64 R10, [R1+0xf38] ;  /* 0x000f3800010a7983 */ /* 0x001f680000100a00 */
[----:B--2---:R0:W-:Y:S04]  /*26870*/  STL [R1+0x6f8], R20 ;  /* 0x0006f81401007387 */ /* 0x0041e80000100800 */
[----:B0-----:R0:W2:Y:S04]  /*26880*/  LDG.E.U16 R20, [R12.64] ;  /* 0x000000040c147981 */ /* 0x0010a8000c1e1500 */
[----:B0-----:R-:W4:Y:S04]  /*26890*/  LDL.64 R12, [R1+0xf30] ;  /* 0x000f3000010c7983 */ /* 0x001f280000100a00 */
[----:B---3--:R0:W-:Y:S04]  /*268a0*/  STL [R1+0x6f4], R3 ;  /* 0x0006f40301007387 */ /* 0x0081e80000100800 */
[----:B0-----:R0:W3:Y:S01]  /*268b0*/  LDG.E.U16 R3, [R4.64] ;  /* 0x0000000404037981 */ /* 0x0010e2000c1e1500 */
[----:B------:R-:W-:-:S04]  /*268c0*/  IMAD.WIDE R6, R0, 0x2, R6 ;  /* 0x0000000200067825 */ /* 0x000fc800078e0206 */
[----:B------:R-:W-:-:S04]  /*268d0*/  IMAD.WIDE R8, R0, 0x2, R8 ;  /* 0x0000000200087825 */ /* 0x000fc800078e0208 */
[C---:B-----5:R-:W-:Y:S01]  /*268e0*/  IMAD.WIDE R10, R0.reuse, 0x2, R10 ;  /* 0x00000002000a7825 */ /* 0x060fe200078e020a */
[----:B------:R-:W5:Y:S04]  /*268f0*/  LDG.E.U16 R7, [R6.64] ;  /* 0x0000000406077981 */ /* 0x000f68000c1e1500 */
[----:B0-----:R-:W5:Y:S04]  /*26900*/  LDL.64 R4, [R1+0xf28] ;  /* 0x000f280001047983 */ /* 0x001f680000100a00 */
[----:B------:R-:W5:Y:S04]  /*26910*/  LDG.E.U16 R9, [R8.64] ;  /* 0x0000000408097981 */ /* 0x000f68000c1e1500 */
[----:B--2---:R0:W-:Y:S04]  /*26920*/  STL [R1+0x6f0], R20 ;  /* 0x0006f01401007387 */ /* 0x0041e80000100800 */
[----:B0-----:R-:W2:Y:S01]  /*26930*/  LDG.E.U16 R20, [R10.64] ;  /* 0x000000040a147981 */ /* 0x001ea2000c1e1500 */
[----:B----4-:R-:W-:-:S03]  /*26940*/  IMAD.WIDE R12, R0, 0x2, R12 ;  /* 0x00000002000c7825 */ /* 0x010fc600078e020c */
[----:B---3--:R0:W-:Y:S04]  /*26950*/  STL [R1+0x6ec], R3 ;  /* 0x0006ec0301007387 */ /* 0x0081e80000100800 */
[----:B0-----:R0:W3:Y:S01]  /*26960*/  LDG.E.U16 R3, [R12.64] ;  /* 0x000000040c037981 */ /* 0x0010e2000c1e1500 */
[----:B-----5:R-:W-:-:S03]  /*26970*/  IMAD.WIDE R4, R0, 0x2, R4 ;  /* 0x0000000200047825 */ /* 0x020fc600078e0204 */
        /* <DEDUP_REMOVED lines=395> */
[----:B0-----:R0:W2:Y:S01]  /*28230*/  LDG.E.U16 R20, [R10.64] ;  /* 0x000000040a147981 */ /* 0x0010a2000c1e1500 */
[----:B----4-:R-:W-:-:S03]  /*28240*/  IMAD.WIDE R12, R0, 0x2, R12 ;  /* 0x00000002000c7825 */ /* 0x010fc600078e020c */
[----:B---3--:R1:W-:Y:S04]  /*28250*/  STL [R1+0x2e4], R3 ;  /* 0x0002e40301007387 */ /* 0x0083e80000100800 */
[----:B-1----:R1:W3:Y:S01]  /*28260*/  LDG.E.U16 R3, [R12.64] ;  /* 0x000000040c037981 */ /* 0x0022e2000c1e1500 */
[----:B-----5:R-:W-:-:S03]  /*28270*/  IMAD.WIDE R4, R0, 0x2, R4 ;  /* 0x0000000200047825 */ /* 0x020fc600078e0204 */
[----:B------:R4:W-:Y:S01]  /*28280*/  STL [R1+0x2e0], R7 ;  /* 0x0002e00701007387 */ /* 0x0009e20000100800 */
[----:B------:R5:W-:Y:S02]  /*28290*/  STL [R1+0x2dc], R9 ;  /* 0x0002dc0901007387 */ /* 0x000be40000100800 */
[----:B-1----:R-:W-:-:S04]  /*282a0*/  IMAD.WIDE R12, R0, 0x2, R14 ;  /* 0x00000002000c7825 */ /* 0x002fc800078e020e */
[----:B----4-:R-:W-:-:S04]  /*282b0*/  IMAD.WIDE R6, R0, 0x2, R22 ;  /* 0x0000000200067825 */ /* 0x010fc800078e0216 */
[C---:B-----5:R-:W-:Y:S01]  /*282c0*/  IMAD.WIDE R8, R0.reuse, 0x2, R18 ;  /* 0x0000000200087825 */ /* 0x060fe200078e0212 */
[----:B------:R1:W4:Y:S04]  /*282d0*/  LDG.E.U16 R14, [R4.64] ;  /* 0x00000004040e7981 */ /* 0x000328000c1e1500 */
[----:B------:R5:W4:Y:S01]  /*282e0*/  LDG.E.U16 R15, [R6.64] ;  /* 0x00000004060f7981 */ /* 0x000b22000c1e1500 */
[----:B0-----:R-:W-:-:S03]  /*282f0*/  IMAD.WIDE R10, R0, 0x2, R16 ;  /* 0x00000002000a7825 */ /* 0x001fc600078e0210 */
[----:B-1----:R-:W4:Y:S04]  /*28300*/  LDL.64 R4, [R1+0xbe8] ;  /* 0x000be80001047983 */ /* 0x002f280000100a00 */
[----:B-----5:R-:W5:Y:S04]  /*28310*/  LDL.64 R6, [R1+0xbe0] ;  /* 0x000be00001067983 */ /* 0x020f680000100a00 */
[----:B--2---:R0:W-:Y:S01]  /*28320*/  STL [R1+0x2d8], R20 ;  /* 0x0002d81401007387 */ /* 0x0041e20000100800 */
[----:B------:R-:W2:Y:S03]  /*28330*/  LDL.64 R16, [R1+0xbc0] ;  /* 0x000bc00001107983 */ /* 0x000ea60000100a00 */
[----:B0-----:R0:W2:Y:S04]  /*28340*/  LDG.E.U16 R20, [R8.64] ;  /* 0x0000000408147981 */ /* 0x0010a8000c1e1500 */
[----:B0-----:R-:W2:Y:S04]  /*28350*/  LDL.64 R8, [R1+0xbd8] ;  /* 0x000bd80001087983 */ /* 0x001ea80000100a00 */
[----:B---3--:R0:W-:Y:S01]  /*28360*/  STL [R1+0x2d4], R3 ;  /* 0x0002d40301007387 */ /* 0x0081e20000100800 */
[----:B------:R-:W3:Y:S02]  /*28370*/  LDL.64 R22, [R1+0xbb0] ;  /* 0x000bb00001167983 */ /* 0x000ee40000100a00 */
[----:B------:R-:W3:Y:S01]  /*28380*/  LDL.64 R18, [R1+0xba8] ;  /* 0x000ba80001127983 */ /* 0x000ee20000100a00 */
[----:B0-----:R0:W3:Y:S04]  /*28390*/  LDG.E.U16 R3, [R10.64] ;  /* 0x000000040a037981 */ /* 0x0010e8000c1e1500 */
[----:B0-----:R-:W3:Y:S01]  /*283a0*/  LDL.64 R10, [R1+0xbd0] ;  /* 0x000bd000010a7983 */ /* 0x001ee20000100a00 */
[----:B----4-:R-:W-:Y:S02]  /*283b0*/  STL [R1+0x2cc], R15 ;  /* 0x0002cc0f01007387 */ /* 0x010fe40000100800 */
[----:B------:R-:W-:-:S04]  /*283c0*/  IMAD.WIDE R4, R0, 0x2, R4 ;  /* 0x0000000200047825 */ /* 0x000fc800078e0204 */
[C---:B-----5:R-:W-:Y:S01]  /*283d0*/  IMAD.WIDE R6, R0.reuse, 0x2, R6 ;  /* 0x0000000200067825 */ /* 0x060fe200078e0206 */
[----:B------:R0:W-:Y:S04]  /*283e0*/  STL [R1+0x2d0], R14 ;  /* 0x0002d00e01007387 */ /* 0x0001e80000100800 */
[----:B------:R1:W4:Y:S04]  /*283f0*/  LDG.E.U16 R4, [R4.64] ;  /* 0x0000000404047981 */ /* 0x000328000c1e1500 */
[----:B0-----:R-:W5:Y:S04]  /*28400*/  LDL.64 R14, [R1+0xba0] ;  /* 0x000ba000010e7983 */ /* 0x001f680000100a00 */
[----:B-1----:R0:W4:Y:S04]  /*28410*/  LDG.E.U16 R5, [R6.64] ;  /* 0x0000000406057981 */ /* 0x002128000c1e1500 */
[----:B--2---:R1:W-:Y:S01]  /*28420*/  STL [R1+0x2c8], R20 ;  /* 0x0002c81401007387 */ /* 0x0043e20000100800 */
[----:B0-----:R-:W2:Y:S02]  /*28430*/  LDL.64 R6, [R1+0xbb8] ;  /* 0x000bb80001067983 */ /* 0x001ea40000100a00 */
[C---:B------:R-:W-:Y:S01]  /*28440*/  IMAD.WIDE R8, R0.reuse, 0x2, R8 ;  /* 0x0000000200087825 */ /* 0x040fe200078e0208 */
[----:B-1----:R0:W4:Y:S05]  /*28450*/  LDG.E.U16 R20, [R12.64] ;  /* 0x000000040c147981 */ /* 0x00212a000c1e1500 */
[----:B------:R-:W5:Y:S04]  /*28460*/  LDG.E.U16 R9, [R8.64] ;  /* 0x0000000408097981 */ /* 0x000f68000c1e1500 */
[----:B0-----:R-:W5:Y:S04]  /*28470*/  LDL.64 R12, [R1+0xbc8] ;  /* 0x000bc800010c7983 */ /* 0x001f680000100a00 */
[----:B---3--:R0:W-:Y:S01]  /*28480*/  STL [R1+0x2c4], R3 ;  /* 0x0002c40301007387 */ /* 0x0081e20000100800 */
[----:B------:R-:W-:-:S05]  /*28490*/  IMAD.WIDE R10, R0, 0x2, R10 ;  /* 0x00000002000a7825 */ /* 0x000fca00078e020a */
[----:B0-----:R0:W3:Y:S02]  /*284a0*/  LDG.E.U16 R3, [R10.64] ;  /* 0x000000040a037981 */ /* 0x0010e4000c1e1500 */
[----:B0-----:R-:W-:-:S04]  /*284b0*/  IMAD.WIDE R10, R0, 0x2, R18 ;  /* 0x00000002000a7825 */ /* 0x001fc800078e0212 */
[----:B--2---:R-:W-:-:S05]  /*284c0*/  IMAD.WIDE R6, R0, 0x2, R6 ;  /* 0x0000000200067825 */ /* 0x004fca00078e0206 */
[----:B------:R0:W2:Y:S04]  /*284d0*/  LDG.E.U16 R18, [R6.64] ;  /* 0x0000000406127981 */ /* 0x0000a8000c1e1500 */
[----:B----4-:R-:W-:Y:S01]  /*284e0*/  STL [R1+0x2c0], R20 ;  /* 0x0002c01401007387 */ /* 0x010fe20000100800 */
[----:B------:R-:W-:Y:S02]  /*284f0*/  STL [R1+0x2b8], R5 ;  /* 0x0002b80501007387 */ /* 0x000fe40000100800 */
[----:B------:R1:W-:Y:S02]  /*28500*/  STL [R1+0x2bc], R4 ;  /* 0x0002bc0401007387 */ /* 0x0003e40000100800 */
[----:B-----5:R-:W-:-:S04]  /*28510*/  IMAD.WIDE R12, R0, 0x2, R12 ;  /* 0x00000002000c7825 */ /* 0x020fc800078e020c */
[C---:B-1----:R-:W-:Y:S02]  /*28520*/  IMAD.WIDE R4, R0.reuse, 0x2, R16 ;  /* 0x0000000200047825 */ /* 0x042fe400078e0210 */
[----:B------:R-:W4:Y:S02]  /*28530*/  LDL.64 R16, [R1+0xb98] ;  /* 0x000b980001107983 */ /* 0x000f240000100a00 */
[----:B------:R1:W-:Y:S02]  /*28540*/  STL [R1+0x2b4], R9 ;  /* 0x0002b40901007387 */ /* 0x0003e40000100800 */
[----:B------:R5:W2:Y:S04]  /*28550*/  LDG.E.U16 R20, [R12.64] ;  /* 0x000000040c147981 */ /* 0x000aa8000c1e1500 */
[----:B------:R-:W4:Y:S01]  /*28560*/  LDG.E.U16 R5, [R4.64] ;  /* 0x0000000404057981 */ /* 0x000f22000c1e1500 */
[----:B0-----:R-:W4:Y:S02]  /*28570*/  LDL.64 R6, [R1+0xb90] ;  /* 0x000b900001067983 */ /* 0x001f240000100a00 */
[----:B-1----:R-:W-:-:S05]  /*28580*/  IMAD.WIDE R8, R0, 0x2, R22 ;  /* 0x0000000200087825 */ /* 0x002fca00078e0216 */
[----:B------:R0:W4:Y:S04]  /*28590*/  LDG.E.U16 R19, [R8.64] ;  /* 0x0000000408137981 */ /* 0x000128000c1e1500 */
[----:B0-----:R-:W4:Y:S01]  /*285a0*/  LDL.64 R8, [R1+0xb88] ;  /* 0x000b880001087983 */ /* 0x001f220000100a00 */
[----:B---3--:R0:W-:Y:S02]  /*285b0*/  STL [R1+0x2b0], R3 ;  /* 0x0002b00301007387 */ /* 0x0081e40000100800 */
[----:B-----5:R-:W-:-:S04]  /*285c0*/  IMAD.WIDE R12, R0, 0x2, R14 ;  /* 0x00000002000c7825 */ /* 0x020fc800078e020e */
[----:B------:R-:W3:Y:S01]  /*285d0*/  LDL.64 R22, [R1+0xb68] ;  /* 0x000b680001167983 */ /* 0x000ee20000100a00 */
[----:B------:R1:W5:Y:S04]  /*285e0*/  LDG.E.U16 R14, [R12.64] ;  /* 0x000000040c0e7981 */ /* 0x000368000c1e1500 */
[----:B0-----:R0:W3:Y:S04]  /*285f0*/  LDG.E.U16 R3, [R10.64] ;  /* 0x000000040a037981 */ /* 0x0010e8000c1e1500 */
[----:B0-----:R-:W5:Y:S01]  /*28600*/  LDL.64 R10, [R1+0xb80] ;  /* 0x000b8000010a7983 */ /* 0x001f620000100a00 */
[----:B------:R-:W5:Y:S03]  /*28610*/  LDL.LU R15, [R1+0x7f4] ;  /* 0x0007f400010f7983 */ /* 0x000f660000300800 */
[----:B--2---:R0:W-:Y:S01]  /*28620*/  STL [R1+0x2ac], R20 ;  /* 0x0002ac1401007387 */ /* 0x0041e20000100800 */
[----:B-1----:R-:W2:Y:S03]  /*28630*/  LDL.64 R12, [R1+0xb78] ;  /* 0x000b7800010c7983 */ /* 0x002ea60000100a00 */
[----:B0-----:R-:W2:Y:S01]  /*28640*/  LDL R20, [R1+0x3d8] ;  /* 0x0003d80001147983 */ /* 0x001ea20000100800 */
[----:B----4-:R0:W-:Y:S03]  /*28650*/  STL [R1+0x2a8], R5 ;  /* 0x0002a80501007387 */ /* 0x0101e60000100800 */
[----:B------:R-:W-:Y:S01]  /*28660*/  STL [R1+0x2a0], R19 ;  /* 0x0002a01301007387 */ /* 0x000fe20000100800 */
[----:B------:R1:W-:Y:S02]  /*28670*/  STL [R1+0x2a4], R18 ;  /* 0x0002a41201007387 */ /* 0x0003e40000100800 */
[----:B0-----:R-:W-:-:S02]  /*28680*/  IMAD.WIDE R4, R0, 0x2, R16 ;  /* 0x0000000200047825 */ /* 0x001fc400078e0210 */
[----:B------:R-:W4:Y:S04]  /*28690*/  LDL.64 R16, [R1+0xb50] ;  /* 0x000b500001107983 */ /* 0x000f280000100a00 */
[----:B-1----:R-:W4:Y:S04]  /*286a0*/  LDL.64 R18, [R1+0xb58] ;  /* 0x000b580001127983 */ /* 0x002f280000100a00 */
[----:B---3--:R0:W-:Y:S04]  /*286b0*/  STL [R1+0x29c], R3 ;  /* 0x00029c0301007387 */ /* 0x0081e80000100800 */
[----:B0-----:R0:W3:Y:S01]  /*286c0*/  LDG.E.U16 R3, [R4.64] ;  /* 0x0000000404037981 */ /* 0x0010e2000c1e1500 */
[----:B------:R-:W-:-:S04]  /*286d0*/  IMAD.WIDE R6, R0, 0x2, R6 ;  /* 0x0000000200067825 */ /* 0x000fc800078e0206 */
[----:B------:R-:W-:-:S04]  /*286e0*/  IMAD.WIDE R8, R0, 0x2, R8 ;  /* 0x0000000200087825 */ /* 0x000fc800078e0208 */
[C---:B-----5:R-:W-:Y:S01]  /*286f0*/  IMAD.WIDE R10, R0.reuse, 0x2, R10 ;  /* 0x00000002000a7825 */ /* 0x060fe200078e020a */
[----:B------:R-:W5:Y:S04]  /*28700*/  LDG.E.U16 R7, [R6.64] ;  /* 0x0000000406077981 */ /* 0x000f68000c1e1500 */
[----:B0-----:R-:W4:Y:S01]  /*28710*/  LDL.64 R4, [R1+0xb70] ;  /* 0x000b700001047983 */ /* 0x001f220000100a00 */
[----:B------:R0:W-:Y:S03]  /*28720*/  STL [R1+0x298], R14 ;  /* 0x0002980e01007387 */ /* 0x0001e60000100800 */
[----:B------:R-:W4:Y:S04]  /*28730*/  LDG.E.U16 R11, [R10.64] ;  /* 0x000000040a0b7981 */ /* 0x000f28000c1e1500 */
[----:B0-----:R0:W4:Y:S04]  /*28740*/  LDG.E.U16 R14, [R8.64] ;  /* 0x00000004080e7981 */ /* 0x001128000c1e1500 */
[----:B0-----:R-:W4:Y:S01]  /*28750*/  LDL.64 R8, [R1+0xb60] ;  /* 0x000b600001087983 */ /* 0x001f220000100a00 */
[----:B--2---:R-:W-:-:S03]  /*28760*/  IMAD.WIDE R12, R0, 0x2, R12 ;  /* 0x00000002000c7825 */ /* 0x004fc600078e020c */
[----:B---3--:R0:W-:Y:S04]  /*28770*/  STL [R1+0x294], R3 ;  /* 0x0002940301007387 */ /* 0x0081e80000100800 */
[----:B0-----:R0:W2:Y:S04]  /*28780*/  LDG.E.U16 R3, [R12.64] ;  /* 0x000000040c037981 */ /* 0x0010a8000c1e1500 */
[----:B-----5:R4:W-:Y:S02]  /*28790*/  STL [R1+0x290], R7 ;  /* 0x0002900701007387 */ /* 0x0209e40000100800 */
[----:B----4-:R-:W-:-:S04]  /*287a0*/  IMAD.WIDE R6, R0, 0x2, R4 ;  /* 0x0000000200067825 */ /* 0x010fc800078e0204 */
[C---:B------:R-:W-:Y:S02]  /*287b0*/  IMAD.WIDE R4, R0.reuse, 0x2, R22 ;  /* 0x0000000200047825 */ /* 0x040fe400078e0216 */
[----:B------:R-:W3:Y:S02]  /*287c0*/  LDL.LU R23, [R1+0x7f8] ;  /* 0x0007f80001177983 */ /* 0x000ee40000300800 */
[----:B------:R-:W3:Y:S02]  /*287d0*/  LDL R22, [R1+0x3d4] ;  /* 0x0003d40001167983 */ /* 0x000ee40000100800 */
[----:B------:R-:W-:Y:S02]  /*287e0*/  STL [R1+0x28c], R14 ;  /* 0x00028c0e01007387 */ /* 0x000fe40000100800 */
[----:B------:R1:W-:Y:S02]  /*287f0*/  STL [R1+0x288], R11 ;  /* 0x0002880b01007387 */ /* 0x0003e40000100800 */
[----:B0-----:R-:W-:-:S04]  /*28800*/  IMAD.WIDE R12, R0, 0x2, R16 ;  /* 0x00000002000c7825 */ /* 0x001fc800078e0210 */
[C---:B------:R-:W-:Y:S01]  /*28810*/  IMAD.WIDE R8, R0.reuse, 0x2, R8 ;  /* 0x0000000200087825 */ /* 0x040fe200078e0208 */
[----:B------:R-:W0:Y:S03]  /*28820*/  LDS R14, [R21.X4] ;  /* 0x00000000150e7984 */ /* 0x000e260000004800 */
[C---:B-1----:R-:W-:Y:S02]  /*28830*/  IMAD.WIDE R10, R0.reuse, 0x2, R18 ;  /* 0x00000002000a7825 */ /* 0x042fe400078e0212 */
[----:B------:R-:W4:Y:S04]  /*28840*/  LDL.64 R18, [R1+0xb30] ;  /* 0x000b300001127983 */ /* 0x000f280000100a00 */
[----:B------:R1:W5:Y:S04]  /*28850*/  LDG.E.U16 R10, [R10.64] ;  /* 0x000000040a0a7981 */ /* 0x000368000c1e1500 */
[----:B-1----:R1:W3:Y:S04]  /*28860*/  LDG.E.U16 R11, [R12.64] ;  /* 0x000000040c0b7981 */ /* 0x0022e8000c1e1500 */
[----:B--2---:R2:W-:Y:S01]  /*28870*/  STL [R1+0x284], R3 ;  /* 0x0002840301007387 */ /* 0x0045e20000100800 */
[----:B------:R-:W3:Y:S03]  /*28880*/  LDL.64 R16, [R1+0xb28] ;  /* 0x000b280001107983 */ /* 0x000ee60000100a00 */
[----:B--2---:R2:W3:Y:S04]  /*28890*/  LDG.E.U16 R3, [R6.64] ;  /* 0x0000000406037981 */ /* 0x0044e8000c1e1500 */
[----:B--2---:R-:W2:Y:S04]  /*288a0*/  LDL.64 R6, [R1+0xb40] ;  /* 0x000b400001067983 */ /* 0x004ea80000100a00 */
[----:B---3--:R3:W-:Y:S04]  /*288b0*/  STL [R1+0x280], R3 ;  /* 0x0002800301007387 */ /* 0x0087e80000100800 */
[----:B---3--:R3:W2:Y:S04]  /*288c0*/  LDG.E.U16 R3, [R4.64] ;  /* 0x0000000404037981 */ /* 0x0086a8000c1e1500 */
[----:B---3--:R-:W3:Y:S04]  /*288d0*/  LDL.64 R4, [R1+0xb38] ;  /* 0x000b380001047983 */ /* 0x008ee80000100a00 */
[----:B--2---:R2:W-:Y:S01]  /*288e0*/  STL [R1+0x27c], R3 ;  /* 0x00027c0301007387 */ /* 0x0045e20000100800 */
[----:B------:R-:W-:-:S04]  /*288f0*/  IMAD.WIDE R6, R0, 0x2, R6 ;  /* 0x0000000200067825 */ /* 0x000fc800078e0206 */
[----:B-1----:R-:W3:Y:S01]  /*28900*/  LDL.64 R12, [R1+0xb20] ;  /* 0x000b2000010c7983 */ /* 0x002ee20000100a00 */
[----:B--2---:R1:W2:Y:S04]  /*28910*/  LDG.E.U16 R3, [R8.64] ;  /* 0x0000000408037981 */ /* 0x0042a8000c1e1500 */
[----:B-1----:R-:W3:Y:S04]  /*28920*/  LDL.64 R8, [R1+0xb48] ;  /* 0x000b480001087983 */ /* 0x002ee80000100a00 */
[----:B--2---:R1:W-:Y:S01]  /*28930*/  STL [R1+0x278], R3 ;  /* 0x0002780301007387 */ /* 0x0043e20000100800 */
[----:B---3--:R-:W-:-:S04]  /*28940*/  IMAD.WIDE R8, R0, 0x2, R8 ;  /* 0x0000000200087825 */ /* 0x008fc800078e0208 */
[----:B-1----:R-:W-:Y:S02]  /*28950*/  FADD R3, -R20, R15 ;  /* 0x0000000f14037221 */ /* 0x002fe40000000100 */
[----:B------:R1:W2:Y:S04]  /*28960*/  LDG.E.U16 R20, [R6.64] ;  /* 0x0000000406147981 */ /* 0x0002a8000c1e1500 */
[----:B------:R-:W3:Y:S01]  /*28970*/  LDG.E.U16 R9, [R8.64] ;  /* 0x0000000408097981 */ /* 0x000ee2000c1e1500 */
[----:B------:R-:W-:-:S05]  /*28980*/  IMAD.WIDE R4, R0, 0x2, R4 ;  /* 0x0000000200047825 */ /* 0x000fca00078e0204 */
[----:B------:R0:W2:Y:S04]  /*28990*/  LDG.E.U16 R15, [R4.64] ;  /* 0x00000004040f7981 */ /* 0x0000a8000c1e1500 */
[----:B-1----:R-:W2:Y:S01]  /*289a0*/  LDL.LU R7, [R1+0x834] ;  /* 0x0008340001077983 */ /* 0x002ea20000300800 */
[----:B------:R-:W-:Y:S02]  /*289b0*/  STL [R1+0x270], R11 ;  /* 0x0002700b01007387 */ /* 0x000fe40000100800 */
[----:B-----5:R4:W-:Y:S02]  /*289c0*/  STL [R1+0x274], R10 ;  /* 0x0002740a01007387 */ /* 0x0209e40000100800 */
[----:B----4-:R-:W-:-:S06]  /*289d0*/  IMAD.WIDE R10, R0, 0x2, R18 ;  /* 0x00000002000a7825 */ /* 0x010fcc00078e0212 */
[----:B------:R1:W4:Y:S04]  /*289e0*/  LDG.E.U16 R11, [R10.64] ;  /* 0x000000040a0b7981 */ /* 0x000328000c1e1500 */
[----:B---3--:R-:W-:Y:S01]  /*289f0*/  STL [R1+0x26c], R9 ;  /* 0x00026c0901007387 */ /* 0x008fe20000100800 */
[----:B--2---:R2:W-:Y:S03]  /*28a00*/  STL [R1+0x268], R20 ;  /* 0x0002681401007387 */ /* 0x0045e60000100800 */
[----:B--2---:R-:W2:Y:S01]  /*28a10*/  LDL.LU R20, [R1+0x4e0] ;  /* 0x0004e00001147983 */ /* 0x004ea20000300800 */
[----:B------:R-:W3:Y:S02]  /*28a20*/  LDL.LU R19, [R1+0x4e4] ;  /* 0x0004e40001137983 */ /* 0x000ee40000300800 */
[----:B------:R-:W-:-:S04]  /*28a30*/  IMAD.WIDE R8, R0, 0x2, R16 ;  /* 0x0000000200087825 */ /* 0x000fc800078e0210 */
[----:B------:R-:W-:Y:S02]  /*28a40*/  FMUL R3, R3, 1.4426950216293334961 ;  /* 0x3fb8aa3b03037820 */ /* 0x000fe40000400000 */
[----:B0-----:R-:W-:Y:S01]  /*28a50*/  IMAD.WIDE R4, R0, 0x2, R12 ;  /* 0x0000000200047825 */ /* 0x001fe200078e020c */
[----:B------:R-:W5:Y:S04]  /*28a60*/  LDL.LU R18, [R1+0x4d0] ;  /* 0x0004d00001127983 */ /* 0x000f680000300800 */
[----:B-1----:R0:W4:Y:S01]  /*28a70*/  LDG.E.U16 R10, [R8.64] ;  /* 0x00000004080a7981 */ /* 0x002122000c1e1500 */
[----:B------:R1:W1:Y:S01]  /*28a80*/  MUFU.EX2 R6, R3 ;  /* 0x0000000300067308 */ /* 0x0002620000000800 */
[----:B------:R-:W5:Y:S02]  /*28a90*/  LDL.LU R17, [R1+0x4d4] ;  /* 0x0004d40001117983 */ /* 0x000f640000300800 */
[----:B------:R0:W-:Y:S02]  /*28aa0*/  STL [R1+0x264], R15 ;  /* 0x0002640f01007387 */ /* 0x0001e40000100800 */
[----:B0-----:R2:W5:Y:S04]  /*28ab0*/  LDG.E.U16 R9, [R4.64] ;  /* 0x0000000404097981 */ /* 0x001568000c1e1500 */
[----:B------:R-:W5:Y:S01]  /*28ac0*/  LDL.LU R15, [R1+0x4c0] ;  /* 0x0004c000010f7983 */ /* 0x000f620000300800 */
[----:B------:R-:W5:Y:S02]  /*28ad0*/  LDL.LU R13, [R1+0x4c4] ;  /* 0x0004c400010d7983 */ /* 0x000f640000300800 */
[----:B------:R-:W5:Y:S01]  /*28ae0*/  LDL.LU R12, [R1+0x4b0] ;  /* 0x0004b000010c7983 */ /* 0x000f620000300800 */
[----:B-1----:R-:W0:Y:S01]  /*28af0*/  LDS R3, [R21.X4+0x80] ;  /* 0x0000800015037984 */ /* 0x002e220000004800 */
[----:B------:R-:W-:-:S05]  /*28b00*/  FFMA R7, R6, R7, R14 ;  /* 0x0000000706077223 */ /* 0x000fca000000000e */
[----:B------:R1:W-:Y:S04]  /*28b10*/  STL [R1+0x834], R7 ;  /* 0x0008340701007387 */ /* 0x0003e80000100800 */
[----:B-1----:R-:W5:Y:S01]  /*28b20*/  LDL.LU R7, [R1+0x4b4] ;  /* 0x0004b40001077983 */ /* 0x002f620000300800 */
[C---:B--2---:R-:W-:Y:S02]  /*28b30*/  FMUL R5, R6.reuse, R20 ;  /* 0x0000001406057220 */ /* 0x044fe40000400000 */
[----:B---3--:R-:W-:-:S03]  /*28b40*/  FMUL R8, R6, R19 ;  /* 0x0000001306087220 */ /* 0x008fc60000400000 */
[----:B------:R-:W-:Y:S02]  /*28b50*/  STL [R1], R5 ;  /* 0x0000000501007387 */ /* 0x000fe40000100800 */
[----:B------:R-:W-:Y:S02]  /*28b60*/  STL [R1+0x4], R8 ;  /* 0x0000040801007387 */ /* 0x000fe40000100800 */
[----:B----4-:R1:W-:Y:S02]  /*28b70*/  STL [R1+0x260], R11 ;  /* 0x0002600b01007387 */ /* 0x0103e40000100800 */
[----:B-1----:R-:W2:Y:S01]  /*28b80*/  LDL.LU R11, [R1+0x4a0] ;  /* 0x0004a000010b7983 */ /* 0x002ea20000300800 */
[----:B------:R1:W-:Y:S03]  /*28b90*/  STL [R1+0x25c], R10 ;  /* 0x00025c0a01007387 */ /* 0x0003e60000100800 */
[----:B-1----:R-:W3:Y:S01]  /*28ba0*/  LDL.LU R10, [R1+0x4a4] ;  /* 0x0004a400010a7983 */ /* 0x002ee20000300800 */
[----:B------:R-:W-:-:S02]  /*28bb0*/  FADD R4, -R22, R23 ;  /* 0x0000001716047221 */ /* 0x000fc40000000100 */
[----:B-----5:R1:W-:Y:S01]  /*28bc0*/  STL [R1+0x258], R9 ;  /* 0x0002580901007387 */ /* 0x0203e20000100800 */
[----:B------:R-:W4:Y:S04]  /*28bd0*/  LDL.LU R22, [R1+0x490] ;  /* 0x0004900001167983 */ /* 0x000f280000300800 */
[----:B------:R-:W5:Y:S01]  /*28be0*/  LDL.LU R21, [R1+0x494] ;  /* 0x0004940001157983 */ /* 0x000f620000300800 */
[----:B------:R-:W4:Y:S02]  /*28bf0*/  LDL.LU R20, [R1+0x480] ;  /* 0x0004800001147983 */ /* 0x000f240000300800 */
[----:B------:R-:W4:Y:S02]  /*28c00*/  LDL.LU R19, [R1+0x484] ;  /* 0x0004840001137983 */ /* 0x000f240000300800 */
[----:B------:R-:W-:-:S02]  /*28c10*/  FMUL R4, R4, 1.4426950216293334961 ;  /* 0x3fb8aa3b04047820 */ /* 0x000fc40000400000 */
[C---:B------:R-:W-:Y:S02]  /*28c20*/  FMUL R8, R6.reuse, R15 ;  /* 0x0000000f06087220 */ /* 0x040fe40000400000 */
[C---:B------:R-:W-:Y:S01]  /*28c30*/  FMUL R12, R6.reuse, R12 ;  /* 0x0000000c060c7220 */ /* 0x040fe20000400000 */
[----:B------:R-:W4:Y:S01]  /*28c40*/  LDL.LU R15, [R1+0x470] ;  /* 0x00047000010f7983 */ /* 0x000f220000300800 */
[----:B------:R-:W4:Y:S01]  /*28c50*/  LDL.LU R14, [R1+0x474] ;  /* 0x00047400010e7983 */ /* 0x000f220000300800 */
[----:B------:R0:W2:Y:S01]  /*28c60*/  MUFU.EX2 R16, R4 ;  /* 0x0000000400107308 */ /* 0x0000a20000000800 */
[C---:B-1----:R-:W-:Y:S01]  /*28c70*/  FMUL R9, R6.reuse, R13 ;  /* 0x0000000d06097220 */ /* 0x042fe20000400000 */
[----:B------:R1:W-:Y:S01]  /*28c80*/  STL [R1+0x28bc], R12 ;  /* 0x0028bc0c01007387 */ /* 0x0003e20000100800 */
[C---:B------:R-:W-:Y:S02]  /*28c90*/  FMUL R5, R6.reuse, R17 ;  /* 0x0000001106057220 */ /* 0x040fe40000400000 */
[----:B------:R-:W-:-:S02]  /*28ca0*/  FMUL R13, R6, R7 ;  /* 0x00000007060d7220 */ /* 0x000fc40000400000 */
[C---:B0-----:R-:W-:Y:S02]  /*28cb0*/  FMUL R4, R6.reuse, R18 ;  /* 0x0000001206047220 */ /* 0x041fe40000400000 */
[----:B------:R-:W5:Y:S01]  /*28cc0*/  LDL.LU R18, [R1+0x4e8] ;  /* 0x0004e80001127983 */ /* 0x000f620000300800 */
[----:B------:R-:W5:Y:S02]  /*28cd0*/  LDL.LU R17, [R1+0x4ec] ;  /* 0x0004ec0001117983 */ /* 0x000f640000300800 */
[----:B-1----:R-:W5:Y:S02]  /*28ce0*/  LDL.LU R12, [R1+0x4d8] ;  /* 0x0004d800010c7983 */ /* 0x002f640000300800 */
[----:B------:R-:W5:Y:S01]  /*28cf0*/  LDL.LU R7, [R1+0x4dc] ;  /* 0x0004dc0001077983 */ /* 0x000f620000300800 */
[----:B------:R3:W-:Y:S01]  /*28d00*/  STL [R1+0x28c0], R13 ;  /* 0x0028c00d01007387 */ /* 0x0007e20000100800 */
[C---:B--2---:R-:W-:Y:S02]  /*28d10*/  FMUL R11, R6.reuse, R11 ;  /* 0x0000000b060b7220 */ /* 0x044fe40000400000 */
[----:B---3--:R-:W-:-:S02]  /*28d20*/  FMUL R13, R6, R10 ;  /* 0x0000000a060d7220 */ /* 0x008fc40000400000 */
[----:B------:R-:W2:Y:S01]  /*28d30*/  LDL.LU R10, [R1+0x4c8] ;  /* 0x0004c800010a7983 */ /* 0x000ea20000300800 */
[----:B------:R0:W-:Y:S03]  /*28d40*/  STL [R1+0x130], R11 ;  /* 0x0001300b01007387 */ /* 0x0001e60000100800 */
[----:B0-----:R-:W3:Y:S01]  /*28d50*/  LDL.LU R11, [R1+0x4cc] ;  /* 0x0004cc00010b7983 */ /* 0x001ee20000300800 */
[C---:B----4-:R-:W-:Y:S02]  /*28d60*/  FMUL R22, R6.reuse, R22 ;  /* 0x0000001606167220 */ /* 0x050fe40000400000 */
[C---:B-----5:R-:W-:Y:S02]  /*28d70*/  FMUL R21, R6.reuse, R21 ;  /* 0x0000001506157220 */ /* 0x060fe40000400000 */
[C---:B------:R-:W-:Y:S02]  /*28d80*/  FMUL R20, R6.reuse, R20 ;  /* 0x0000001406147220 */ /* 0x040fe40000400000 */
[----:B------:R-:W-:-:S02]  /*28d90*/  FMUL R19, R6, R19 ;  /* 0x0000001306137220 */ /* 0x000fc40000400000 */
[C---:B------:R-:W-:Y:S01]  /*28da0*/  FMUL R15, R6.reuse, R15 ;  /* 0x0000000f060f7220 */ /* 0x040fe20000400000 */
[----:B------:R-:W-:Y:S01]  /*28db0*/  STL [R1+0x140], R22 ;  /* 0x0001401601007387 */ /* 0x000fe20000100800 */
[----:B------:R-:W-:Y:S02]  /*28dc0*/  STL [R1+0x144], R21 ;  /* 0x0001441501007387 */ /* 0x000fe40000100800 */
[----:B------:R-:W-:Y:S02]  /*28dd0*/  STL [R1+0x150], R20 ;  /* 0x0001501401007387 */ /* 0x000fe40000100800 */
[----:B------:R-:W-:Y:S01]  /*28de0*/  FMUL R6, R6, R14 ;  /* 0x0000000e06067220 */ /* 0x000fe20000400000 */
[----:B------:R-:W-:Y:S01]  /*28df0*/  STL [R1+0x154], R19 ;  /* 0x0001541301007387 */ /* 0x000fe20000100800 */
[----:B------:R-:W4:Y:S02]  /*28e00*/  LDL.LU R14, [R1+0x4b8] ;  /* 0x0004b800010e7983 */ /* 0x000f240000300800 */
[----:B------:R0:W-:Y:S02]  /*28e10*/  STL [R1+0x160], R15 ;  /* 0x0001600f01007387 */ /* 0x0001e40000100800 */
[----:B------:R-:W-:-:S02]  /*28e20*/  FMUL R18, R16, R18 ;  /* 0x0000001210127220 */ /* 0x000fc40000400000 */
[C---:B------:R-:W-:Y:S02]  /*28e30*/  FMUL R17, R16.reuse, R17 ;  /* 0x0000001110117220 */ /* 0x040fe40000400000 */
[C---:B------:R-:W-:Y:S01]  /*28e40*/  FMUL R7, R16.reuse, R7 ;  /* 0x0000000710077220 */ /* 0x040fe20000400000 */
[----:B0-----:R-:W5:Y:S01]  /*28e50*/  LDL.LU R15, [R1+0x4bc] ;  /* 0x0004bc00010f7983 */ /* 0x001f620000300800 */
[----:B------:R0:W-:Y:S02]  /*28e60*/  STL [R1+0x164], R6 ;  /* 0x0001640601007387 */ /* 0x0001e40000100800 */
[----:B------:R-:W-:Y:S02]  /*28e70*/  STL [R1+0x8], R18 ;  /* 0x0000081201007387 */ /* 0x000fe40000100800 */
[----:B------:R-:W-:Y:S02]  /*28e80*/  STL [R1+0xc], R17 ;  /* 0x00000c1101007387 */ /* 0x000fe40000100800 */
[----:B0-----:R-:W-:-:S02]  /*28e90*/  FMUL R6, R16, R12 ;  /* 0x0000000c10067220 */ /* 0x001fc40000400000 */
[----:B------:R-:W5:Y:S03]  /*28ea0*/  LDL.LU R12, [R1+0x4a8] ;  /* 0x0004a800010c7983 */ /* 0x000f660000300800 */
[----:B------:R0:W-:Y:S02]  /*28eb0*/  STL.64 [R1+0x28f0], R6 ;  /* 0x0028f00601007387 */ /* 0x0001e40000100a00 */
[----:B------:R-:W-:Y:S01]  /*28ec0*/  STL.64 [R1+0x28e8], R4 ;  /* 0x0028e80401007387 */ /* 0x000fe20000100a00 */
[----:B0-----:R-:W5:Y:S01]  /*28ed0*/  LDL.LU R7, [R1+0x498] ;  /* 0x0004980001077983 */ /* 0x001f620000300800 */
[----:B------:R-:W5:Y:S02]  /*28ee0*/  LDL.LU R6, [R1+0x49c] ;  /* 0x00049c0001067983 */ /* 0x000f640000300800 */
[----:B------:R-:W5:Y:S02]  /*28ef0*/  LDL.LU R23, [R1+0x488] ;  /* 0x0004880001177983 */ /* 0x000f640000300800 */
[----:B------:R-:W5:Y:S02]  /*28f00*/  LDL.LU R22, [R1+0x48c] ;  /* 0x00048c0001167983 */ /* 0x000f640000300800 */
[----:B--2---:R-:W-:-:S02]  /*28f10*/  FMUL R10, R16, R10 ;  /* 0x0000000a100a7220 */ /* 0x004fc40000400000 */
[----:B---3--:R-:W-:-:S05]  /*28f20*/  FMUL R11, R16, R11 ;  /* 0x0000000b100b7220 */ /* 0x008fca0000400000 */
[----:B------:R-:W-:Y:S01]  /*28f30*/  STL.64 [R1+0x28e0], R10 ;  /* 0x0028e00a01007387 */ /* 0x000fe20000100a00 */
[----:B------:R0:W-:Y:S03]  /*28f40*/  STL.64 [R1+0x28d8], R8 ;  /* 0x0028d80801007387 */ /* 0x0001e60000100a00 */
[----:B0-----:R-:W2:Y:S01]  /*28f50*/  LDL.LU R9, [R1+0x4ac] ;  /* 0x0004ac0001097983 */ /* 0x001ea20000300800 */
[----:B------:R-:W3:Y:S02]  /*28f60*/  LDL.LU R21, [R1+0x478] ;  /* 0x0004780001157983 */ /* 0x000ee40000300800 */
[----:B------:R-:W3:Y:S02]  /*28f70*/  LDL.LU R20, [R1+0x47c] ;  /* 0x00047c0001147983 */ /* 0x000ee40000300800 */
[----:B------:R-:W3:Y:S01]  /*28f80*/  LDL.LU R17, [R1+0x838] ;  /* 0x0008380001117983 */ /* 0x000ee20000300800 */
[----:B------:R-:W3:Y:S04]  /*28f90*/  LDL.64 R18, [R1+0xb10] ;  /* 0x000b100001127983 */ /* 0x000ee80000100a00 */
[----:B------:R-:W3:Y:S04]  /*28fa0*/  LDL.64 R4, [R1+0xb18] ;  /* 0x000b180001047983 */ /* 0x000ee80000100a00 */
[----:B------:R-:W3:Y:S01]  /*28fb0*/  LDL.64 R10, [R1+0xb08] ;  /* 0x000b0800010a7983 */ /* 0x000ee20000100a00 */
[----:B----4-:R-:W-:-:S02]  /*28fc0*/  FMUL R14, R16, R14 ;  /* 0x0000000e100e7220 */ /* 0x010fc40000400000 */
[----:B-----5:R-:W-:-:S05]  /*28fd0*/  FMUL R15, R16, R15 ;  /* 0x0000000f100f7220 */ /* 0x020fca0000400000 */
[----:B------:R-:W-:Y:S01]  /*28fe0*/  STL.64 [R1+0x28d0], R14 ;  /* 0x0028d00e01007387 */ /* 0x000fe20000100a00 */
[----:B------:R-:W-:-:S05]  /*28ff0*/  FMUL R12, R16, R12 ;  /* 0x0000000c100c7220 */ /* 0x000fca0000400000 */
[----:B------:R0:W-:Y:S01]  /*29000*/  STL.64 [R1+0x28c8], R12 ;  /* 0x0028c80c01007387 */ /* 0x0001e20000100a00 */
[C---:B------:R-:W-:Y:S02]  /*29010*/  FMUL R8, R16.reuse, R7 ;  /* 0x0000000710087220 */ /* 0x040fe40000400000 */
[C---:B0-----:R-:W-:Y:S02]  /*29020*/  FMUL R12, R16.reuse, R6 ;  /* 0x00000006100c7220 */ /* 0x041fe40000400000 */
[C---:B------:R-:W-:Y:S02]  /*29030*/  FMUL R13, R16.reuse, R23 ;  /* 0x00000017100d7220 */ /* 0x040fe40000400000 */
[----:B--2---:R-:W-:-:S05]  /*29040*/  FMUL R9, R16, R9 ;  /* 0x0000000910097220 */ /* 0x004fca0000400000 */
[----:B------:R-:W-:Y:S01]  /*29050*/  STL [R1+0x13c], R9 ;  /* 0x00013c0901007387 */ /* 0x000fe20000100800 */
[----:B------:R-:W2:Y:S02]  /*29060*/  LDL.64 R6, [R1+0xb00] ;  /* 0x000b000001067983 */ /* 0x000ea40000100a00 */
[----:B------:R0:W-:Y:S02]  /*29070*/  STL [R1+0x148], R8 ;  /* 0x0001480801007387 */ /* 0x0001e40000100800 */
[----:B---3--:R-:W-:Y:S01]  /*29080*/  FFMA R17, R16, R17, R3 ;  /* 0x0000001110117223 */ /* 0x008fe20000000003 */
[----:B0-----:R-:W3:Y:S01]  /*29090*/  LDL.64 R8, [R1+0xaf8] ;  /* 0x000af80001087983 */ /* 0x001ee20000100a00 */
[----:B------:R0:W-:Y:S02]  /*290a0*/  STL [R1+0x14c], R12 ;  /* 0x00014c0c01007387 */ /* 0x0001e40000100800 */
[----:B------:R-:W4:Y:S02]  /*290b0*/  LDL.64 R14, [R1+0xaf0] ;  /* 0x000af000010e7983 */ /* 0x000f240000100a00 */
[----:B------:R1:W-:Y:S02]  /*290c0*/  STL [R1+0x158], R13 ;  /* 0x0001580d01007387 */ /* 0x0003e40000100800 */
[----:B------:R-:W-:-:S05]  /*290d0*/  IMAD.WIDE R18, R0, 0x2, R18 ;  /* 0x0000000200127825 */ /* 0x000fca00078e0212 */
[----:B------:R3:W5:Y:S01]  /*290e0*/  LDG.E.U16 R23, [R18.64] ;  /* 0x0000000412177981 */ /* 0x000762000c1e1500 */
[C---:B0-----:R-:W-:Y:S02]  /*290f0*/  FMUL R12, R16.reuse, R22 ;  /* 0x00000016100c7220 */ /* 0x041fe40000400000 */
[----:B-1----:R-:W-:-:S03]  /*29100*/  FMUL R13, R16, R21 ;  /* 0x00000015100d7220 */ /* 0x002fc60000400000 */
[----:B------:R0:W-:Y:S02]  /*29110*/  STL [R1+0x15c], R12 ;  /* 0x00015c0c01007387 */ /* 0x0001e40000100800 */
[----:B------:R-:W-:Y:S02]  /*29120*/  STL [R1+0x168], R13 ;  /* 0x0001680d01007387 */ /* 0x000fe40000100800 */
[----:B------:R1:W-:Y:S02]  /*29130*/  STL [R1+0x838], R17 ;  /* 0x0008381101007387 */ /* 0x0003e40000100800 */
[----:B0-----:R-:W-:Y:S02]  /*29140*/  FMUL R12, R16, R20 ;  /* 0x00000014100c7220 */ /* 0x001fe40000400000 */
[----:B-1----:R-:W-:-:S04]  /*29150*/  IMAD.WIDE R16, R0, 0x2, R4 ;  /* 0x0000000200107825 */ /* 0x002fc800078e0204 */
[C---:B------:R-:W-:Y:S01]  /*29160*/  IMAD.WIDE R20, R0.reuse, 0x2, R10 ;  /* 0x0000000200147825 */ /* 0x040fe200078e020a */
[----:B------:R2:W5:Y:S04]  /*29170*/  LDG.E.U16 R22, [R16.64] ;  /* 0x0000000410167981 */ /* 0x000568000c1e1500 */
[----:B------:R4:W5:Y:S04]  /*29180*/  LDG.E.U16 R3, [R20.64] ;  /* 0x0000000414037981 */ /* 0x000968000c1e1500 */
[----:B------:R0:W-:Y:S01]  /*29190*/  STL [R1+0x16c], R12 ;  /* 0x00016c0c01007387 */ /* 0x0001e20000100800 */
[----:B------:R-:W5:Y:S02]  /*291a0*/  LDL.64 R4, [R1+0xae8] ;  /* 0x000ae80001047983 */ /* 0x000f640000100a00 */
[----:B------:R-:W5:Y:S01]  /*291b0*/  LDL.64 R10, [R1+0xad8] ;  /* 0x000ad800010a7983 */ /* 0x000f620000100a00 */
[----:B0-----:R-:W5:Y:S01]  /*291c0*/  LDL.64 R12, [R1+0xae0] ;  /* 0x000ae000010c7983 */ /* 0x001f620000100a00 */
[----:B--2---:R-:W-:-:S03]  /*291d0*/  IMAD.WIDE R16, R0, 0x2, R6 ;  /* 0x0000000200107825 */ /* 0x004fc600078e0206 */
[----:B------:R-:W2:Y:S01]  /*291e0*/  LDL.64 R6, [R1+0xad0] ;  /* 0x000ad00001067983 */ /* 0x000ea20000100a00 */
[----:B---3--:R-:W-:-:S04]  /*291f0*/  IMAD.WIDE R18, R0, 0x2, R8 ;  /* 0x0000000200127825 */ /* 0x008fc800078e0208 */
[C---:B----4-:R-:W-:Y:S01]  /*29200*/  IMAD.WIDE R20, R0.reuse, 0x2, R14 ;  /* 0x0000000200147825 */ /* 0x050fe200078e020e */
[----:B------:R-:W3:Y:S04]  /*29210*/  LDL.64 R8, [R1+0xac8] ;  /* 0x000ac80001087983 */ /* 0x000ee80000100a00 */
[----:B------:R0:W4:Y:S04]  /*29220*/  LDG.E.U16 R14, [R16.64] ;  /* 0x00000004100e7981 */ /* 0x000128000c1e1500 */
[----:B------:R1:W2:Y:S04]  /*29230*/  LDG.E.U16 R15, [R18.64] ;  /* 0x00000004120f7981 */ /* 0x0002a8000c1e1500 */
[----:B-----5:R-:W-:Y:S04]  /*29240*/  STL [R1+0x250], R23 ;  /* 0x0002501701007387 */ /* 0x020fe80000100800 */
[----:B------:R5:W-:Y:S04]  /*29250*/  STL [R1+0x254], R22 ;  /* 0x0002541601007387 */ /* 0x000be80000100800 */
[----:B-----5:R-:W5:Y:S01]  /*29260*/  LDL.64 R22, [R1+0xac0] ;  /* 0x000ac00001167983 */ /* 0x020f620000100a00 */
[----:B------:R0:W-:Y:S03]  /*29270*/  STL [R1+0x24c], R3 ;  /* 0x00024c0301007387 */ /* 0x0001e60000100800 */
[----:B0-----:R0:W3:Y:S01]  /*29280*/  LDG.E.U16 R3, [R20.64] ;  /* 0x0000000414037981 */ /* 0x0010e2000c1e1500 */
[----:B-1----:R-:W-:-:S04]  /*29290*/  IMAD.WIDE R18, R0, 0x2, R12 ;  /* 0x0000000200127825 */ /* 0x002fc800078e020c */
[----:B------:R-:W-:-:S04]  /*292a0*/  IMAD.WIDE R16, R0, 0x2, R4 ;  /* 0x0000000200107825 */ /* 0x000fc800078e0204 */
[----:B------:R-:W5:Y:S01]  /*292b0*/  LDL.64 R12, [R1+0xab0] ;  /* 0x000ab000010c7983 */ /* 0x000f620000100a00 */
[----:B------:R-:W5:Y:S01]  /*292c0*/  LDL.64 R4, [R1+0xab8] ;  /* 0x000ab80001047983 */ /* 0x000f620000100a00 */
[----:B0-----:R-:W-:-:S03]  /*292d0*/  IMAD.WIDE R20, R0, 0x2, R10 ;  /* 0x0000000200147825 */ /* 0x001fc600078e020a */
[----:B------:R-:W5:Y:S04]  /*292e0*/  LDL.64 R10, [R1+0xaa8] ;  /* 0x000aa800010a7983 */ /* 0x000f680000100a00 */
[----:B----4-:R0:W-:Y:S01]  /*292f0*/  STL [R1+0x248], R14 ;  /* 0x0002480e01007387 */ /* 0x0101e20000100800 */
[----:B--2---:R1:W-:Y:S03]  /*29300*/  STL [R1+0x244], R15 ;  /* 0x0002440f01007387 */ /* 0x0043e60000100800 */
[----:B0-----:R0:W2:Y:S04]  /*29310*/  LDG.E.U16 R14, [R16.64] ;  /* 0x00000004100e7981 */ /* 0x0010a8000c1e1500 */
[----:B-1----:R1:W4:Y:S04]  /*29320*/  LDG.E.U16 R15, [R18.64] ;  /* 0x00000004120f7981 */ /* 0x002328000c1e1500 */
[----:B---3--:R3:W-:Y:S04]  /*29330*/  STL [R1+0x240], R3 ;  /* 0x0002400301007387 */ /* 0x0087e80000100800 */
[----:B---3--:R5:W3:Y:S01]  /*29340*/  LDG.E.U16 R3, [R20.64] ;  /* 0x0000000414037981 */ /* 0x008ae2000c1e1500 */
[----:B0-----:R-:W-:-:S04]  /*29350*/  IMAD.WIDE R16, R0, 0x2, R6 ;  /* 0x0000000200107825 */ /* 0x001fc800078e0206 */
[----:B-1----:R-:W-:-:S04]  /*29360*/  IMAD.WIDE R18, R0, 0x2, R8 ;  /* 0x0000000200127825 */ /* 0x002fc800078e0208 */
[----:B------:R-:W3:Y:S02]  /*29370*/  LDL.64 R6, [R1+0xaa0] ;  /* 0x000aa00001067983 */ /* 0x000ee40000100a00 */
[C---:B-----5:R-:W-:Y:S02]  /*29380*/  IMAD.WIDE R20, R0.reuse, 0x2, R22 ;  /* 0x0000000200147825 */ /* 0x060fe400078e0216 */
[----:B------:R0:W5:Y:S04]  /*29390*/  LDG.E.U16 R22, [R16.64] ;  /* 0x0000000410167981 */ /* 0x000168000c1e1500 */
[----:B------:R1:W5:Y:S04]  /*293a0*/  LDG.E.U16 R23, [R18.64] ;  /* 0x0000000412177981 */ /* 0x000368000c1e1500 */
[----:B----4-:R-:W-:Y:S01]  /*293b0*/  STL [R1+0x238], R15 ;  /* 0x0002380f01007387 */ /* 0x010fe20000100800 */
[----:B--2---:R2:W-:Y:S02]  /*293c0*/  STL [R1+0x23c], R14 ;  /* 0x00023c0e01007387 */ /* 0x0045e40000100800 */
[----:B------:R-:W4:Y:S01]  /*293d0*/  LDL.64 R8, [R1+0xa90] ;  /* 0x000a900001087983 */ /* 0x000f220000100a00 */
[----:B--2---:R-:W2:Y:S04]  /*293e0*/  LDL.64 R14, [R1+0xa98] ;  /* 0x000a9800010e7983 */ /* 0x004ea80000100a00 */
[----:B---3--:R3:W-:Y:S04]  /*293f0*/  STL [R1+0x234], R3 ;  /* 0x0002340301007387 */ /* 0x0087e80000100800 */
[----:B---3--:R3:W2:Y:S01]  /*29400*/  LDG.E.U16 R3, [R20.64] ;  /* 0x0000000414037981 */ /* 0x0086a2000c1e1500 */
[----:B0-----:R-:W-:-:S04]  /*29410*/  IMAD.WIDE R16, R0, 0x2, R4 ;  /* 0x0000000200107825 */ /* 0x001fc800078e0204 */
[----:B-1----:R-:W-:-:S04]  /*29420*/  IMAD.WIDE R18, R0, 0x2, R12 ;  /* 0x0000000200127825 */ /* 0x002fc800078e020c */
[----:B------:R-:W4:Y:S01]  /*29430*/  LDL.64 R4, [R1+0xa88] ;  /* 0x000a880001047983 */ /* 0x000f220000100a00 */
[----:B------:R-:W4:Y:S01]  /*29440*/  LDL.64 R12, [R1+0xa80] ;  /* 0x000a8000010c7983 */ /* 0x000f220000100a00 */
[----:B-----5:R0:W-:Y:S02]  /*29450*/  STL [R1+0x230], R22 ;  /* 0x0002301601007387 */ /* 0x0201e40000100800 */
[C---:B---3--:R-:W-:Y:S02]  /*29460*/  IMAD.WIDE R20, R0.reuse, 0x2, R10 ;  /* 0x0000000200147825 */ /* 0x048fe400078e020a */
[----:B------:R-:W3:Y:S02]  /*29470*/  LDL.64 R10, [R1+0xa78] ;  /* 0x000a7800010a7983 */ /* 0x000ee40000100a00 */
[----:B------:R1:W-:Y:S02]  /*29480*/  STL [R1+0x22c], R23 ;  /* 0x00022c1701007387 */ /* 0x0003e40000100800 */
[----:B0-----:R0:W5:Y:S04]  /*29490*/  LDG.E.U16 R22, [R16.64] ;  /* 0x0000000410167981 */ /* 0x001168000c1e1500 */
[----:B-1----:R1:W3:Y:S04]  /*294a0*/  LDG.E.U16 R23, [R18.64] ;  /* 0x0000000412177981 */ /* 0x0022e8000c1e1500 */
[----:B--2---:R2:W-:Y:S04]  /*294b0*/  STL [R1+0x228], R3 ;  /* 0x0002280301007387 */ /* 0x0045e80000100800 */
[----:B--2---:R4:W2:Y:S01]  /*294c0*/  LDG.E.U16 R3, [R20.64] ;  /* 0x0000000414037981 */ /* 0x0048a2000c1e1500 */
[----:B-1----:R-:W-:-:S04]  /*294d0*/  IMAD.WIDE R18, R0, 0x2, R14 ;  /* 0x0000000200127825 */ /* 0x002fc800078e020e */
[C---:B0-----:R-:W-:Y:S02]  /*294e0*/  IMAD.WIDE R16, R0.reuse, 0x2, R6 ;  /* 0x0000000200107825 */ /* 0x041fe400078e0206 */
[----:B------:R-:W2:Y:S04]  /*294f0*/  LDL.64 R6, [R1+0xa70] ;  /* 0x000a700001067983 */ /* 0x000ea80000100a00 */
[----:B------:R0:W2:Y:S04]  /*29500*/  LDG.E.U16 R15, [R18.64] ;  /* 0x00000004120f7981 */ /* 0x0000a8000c1e1500 */
[----:B------:R1:W2:Y:S01]  /*29510*/  LDG.E.U16 R14, [R16.64] ;  /* 0x00000004100e7981 */ /* 0x0002a2000c1e1500 */
[----:B----4-:R-:W-:-:S03]  /*29520*/  IMAD.WIDE R20, R0, 0x2, R8 ;  /* 0x0000000200147825 */ /* 0x010fc600078e0208 */
[----:B------:R-:W4:Y:S01]  /*29530*/  LDL.64 R8, [R1+0xa68] ;  /* 0x000a680001087983 */ /* 0x000f220000100a00 */
[----:B---3--:R-:W-:Y:S02]  /*29540*/  STL [R1+0x220], R23 ;  /* 0x0002201701007387 */ /* 0x008fe40000100800 */
[----:B-----5:R3:W-:Y:S02]  /*29550*/  STL [R1+0x224], R22 ;  /* 0x0002241601007387 */ /* 0x0207e40000100800 */
[----:B---3--:R-:W3:Y:S04]  /*29560*/  LDL.64 R22, [R1+0xa60] ;  /* 0x000a600001167983 */ /* 0x008ee80000100a00 */
[----:B--2---:R2:W-:Y:S04]  /*29570*/  STL [R1+0x21c], R3 ;  /* 0x00021c0301007387 */ /* 0x0045e80000100800 */
[----:B--2---:R2:W5:Y:S01]  /*29580*/  LDG.E.U16 R3, [R20.64] ;  /* 0x0000000414037981 */ /* 0x004562000c1e1500 */
[----:B-1----:R-:W-:-:S04]  /*29590*/  IMAD.WIDE R16, R0, 0x2, R4 ;  /* 0x0000000200107825 */ /* 0x002fc800078e0204 */
[----:B0-----:R-:W-:-:S04]  /*295a0*/  IMAD.WIDE R18, R0, 0x2, R12 ;  /* 0x0000000200127825 */ /* 0x001fc800078e020c */
[----:B------:R-:W3:Y:S02]  /*295b0*/  LDL.64 R4, [R1+0xa58] ;  /* 0x000a580001047983 */ /* 0x000ee40000100a00 */
[----:B------:R-:W3:Y:S01]  /*295c0*/  LDG.E.U16 R19, [R18.64] ;  /* 0x0000000412137981 */ /* 0x000ee2000c1e1500 */
[----:B--2---:R-:W-:-:S03]  /*295d0*/  IMAD.WIDE R20, R0, 0x2, R10 ;  /* 0x0000000200147825 */ /* 0x004fc600078e020a */
[----:B------:R0:W2:Y:S04]  /*295e0*/  LDG.E.U16 R11, [R16.64] ;  /* 0x00000004100b7981 */ /* 0x0000a8000c1e1500 */
[----:B------:R-:W-:Y:S01]  /*295f0*/  STL [R1+0x214], R15 ;  /* 0x0002140f01007387 */ /* 0x000fe20000100800 */
[----:B------:R1:W-:Y:S02]  /*29600*/  STL [R1+0x218], R14 ;  /* 0x0002180e01007387 */ /* 0x0003e40000100800 */
[----:B------:R-:W3:Y:S01]  /*29610*/  LDL.64 R12, [R1+0xa48] ;  /* 0x000a4800010c7983 */ /* 0x000ee20000100a00 */
[----:B-1----:R-:W4:Y:S04]  /*29620*/  LDL.64 R14, [R1+0xa50] ;  /* 0x000a5000010e7983 */ /* 0x002f280000100a00 */
[----:B-----5:R1:W-:Y:S04]  /*29630*/  STL [R1+0x210], R3 ;  /* 0x0002100301007387 */ /* 0x0203e80000100800 */
[----:B-1----:R1:W5:Y:S01]  /*29640*/  LDG.E.U16 R3, [R20.64] ;  /* 0x0000000414037981 */ /* 0x002362000c1e1500 */
[----:B0-----:R-:W-:-:S03]  /*29650*/  IMAD.WIDE R16, R0, 0x2, R6 ;  /* 0x0000000200107825 */ /* 0x001fc600078e0206 */
[----:B--2---:R0:W-:Y:S01]  /*29660*/  STL [R1+0x20c], R11 ;  /* 0x00020c0b01007387 */ /* 0x0041e20000100800 */
[----:B------:R-:W2:Y:S03]  /*29670*/  LDL.64 R6, [R1+0xa38] ;  /* 0x000a380001067983 */ /* 0x000ea60000100a00 */
[----:B0-----:R-:W2:Y:S01]  /*29680*/  LDL.64 R10, [R1+0xa40] ;  /* 0x000a4000010a7983 */ /* 0x001ea20000100a00 */
[----:B---3--:R4:W-:Y:S02]  /*29690*/  STL [R1+0x208], R19 ;  /* 0x0002081301007387 */ /* 0x0089e40000100800 */
[C---:B-1----:R-:W-:Y:S02]  /*296a0*/  IMAD.WIDE R20, R0.reuse, 0x2, R22 ;  /* 0x0000000200147825 */ /* 0x042fe400078e0216 */
[----:B------:R0:W3:Y:S02]  /*296b0*/  LDG.E.U16 R22, [R16.64] ;  /* 0x0000000410167981 */ /* 0x0000e4000c1e1500 */
[----:B----4-:R-:W-:-:S02]  /*296c0*/  IMAD.WIDE R18, R0, 0x2, R8 ;  /* 0x0000000200127825 */ /* 0x010fc400078e0208 */
[----:B------:R-:W4:Y:S04]  /*296d0*/  LDL.64 R8, [R1+0xa30] ;  /* 0x000a300001087983 */ /* 0x000f280000100a00 */
[----:B------:R1:W2:Y:S04]  /*296e0*/  LDG.E.U16 R23, [R18.64] ;  /* 0x0000000412177981 */ /* 0x0002a8000c1e1500 */
[----:B-----5:R5:W-:Y:S04]  /*296f0*/  STL [R1+0x204], R3 ;  /* 0x0002040301007387 */ /* 0x020be80000100800 */
[----:B-----5:R5:W4:Y:S01]  /*29700*/  LDG.E.U16 R3, [R20.64] ;  /* 0x0000000414037981 */ /* 0x020b22000c1e1500 */
[----:B0-----:R-:W-:-:S04]  /*29710*/  IMAD.WIDE R16, R0, 0x2, R4 ;  /* 0x0000000200107825 */ /* 0x001fc800078e0204 */
[----:B-1----:R-:W-:-:S04]  /*29720*/  IMAD.WIDE R18, R0, 0x2, R14 ;  /* 0x0000000200127825 */ /* 0x002fc800078e020e */
[----:B------:R-:W4:Y:S01]  /*29730*/  LDL.64 R4, [R1+0xa28] ;  /* 0x000a280001047983 */ /* 0x000f220000100a00 */
[----:B------:R-:W4:Y:S01]  /*29740*/  LDL.64 R14, [R1+0xa20] ;  /* 0x000a2000010e7983 */ /* 0x000f220000100a00 */
[----:B-----5:R-:W-:-:S03]  /*29750*/  IMAD.WIDE R20, R0, 0x2, R12 ;  /* 0x0000000200147825 */ /* 0x020fc600078e020c */
[----:B------:R-:W5:Y:S01]  /*29760*/  LDL.64 R12, [R1+0xa18] ;  /* 0x000a1800010c7983 */ /* 0x000f620000100a00 */
[----:B---3--:R0:W-:Y:S03]  /*29770*/  STL [R1+0x200], R22 ;  /* 0x0002001601007387 */ /* 0x0081e60000100800 */
[----:B--2---:R1:W-:Y:S04]  /*29780*/  STL [R1+0x1fc], R23 ;  /* 0x0001fc1701007387 */ /* 0x0043e80000100800 */
[----:B0-----:R0:W2:Y:S04]  /*29790*/  LDG.E.U16 R22, [R16.64] ;  /* 0x0000000410167981 */ /* 0x0010a8000c1e1500 */
[----:B-1----:R1:W3:Y:S01]  /*297a0*/  LDG.E.U16 R23, [R18.64] ;  /* 0x0000000412177981 */ /* 0x0022e2000c1e1500 */
[----:B0-----:R-:W-:-:S04]  /*297b0*/  IMAD.WIDE R16, R0, 0x2, R10 ;  /* 0x0000000200107825 */ /* 0x001fc800078e020a */
[C---:B-1----:R-:W-:Y:S01]  /*297c0*/  IMAD.WIDE R18, R0.reuse, 0x2, R6 ;  /* 0x0000000200127825 */ /* 0x042fe200078e0206 */
[----:B------:R0:W5:Y:S05]  /*297d0*/  LDG.E.U16 R11, [R16.64] ;  /* 0x00000004100b7981 */ /* 0x00016a000c1e1500 */
[----:B------:R-:W5:Y:S04]  /*297e0*/  LDG.E.U16 R19, [R18.64] ;  /* 0x0000000412137981 */ /* 0x000f68000c1e1500 */
[----:B----4-:R1:W-:Y:S01]  /*297f0*/  STL [R1+0x1f8], R3 ;  /* 0x0001f80301007387 */ /* 0x0103e20000100800 */
[----:B------:R-:W4:Y:S03]  /*29800*/  LDL.64 R6, [R1+0x9d8] ;  /* 0x0009d80001067983 */ /* 0x000f260000100a00 */
[----:B-1----:R1:W4:Y:S01]  /*29810*/  LDG.E.U16 R3, [R20.64] ;  /* 0x0000000414037981 */ /* 0x002322000c1e1500 */
[----:B0-----:R-:W-:-:S04]  /*29820*/  IMAD.WIDE R16, R0, 0x2, R4 ;  /* 0x0000000200107825 */ /* 0x001fc800078e0204 */
[C---:B-1----:R-:W-:Y:S01]  /*29830*/  IMAD.WIDE R20, R0.reuse, 0x2, R8 ;  /* 0x0000000200147825 */ /* 0x042fe200078e0208 */
[----:B---3--:R-:W-:Y:S03]  /*29840*/  STL [R1+0x1f0], R23 ;  /* 0x0001f01701007387 */ /* 0x008fe60000100800 */
[----:B--2---:R0:W-:Y:S02]  /*29850*/  STL [R1+0x1f4], R22 ;  /* 0x0001f41601007387 */ /* 0x0041e40000100800 */
[----:B------:R-:W2:Y:S01]  /*29860*/  LDL.64 R8, [R1+0x958] ;  /* 0x0009580001087983 */ /* 0x000ea20000100a00 */
[----:B0-----:R-:W3:Y:S04]  /*29870*/  LDL.64 R22, [R1+0x998] ;  /* 0x0009980001167983 */ /* 0x001ee80000100a00 */
[----:B----4-:R0:W-:Y:S01]  /*29880*/  STL [R1+0x1ec], R3 ;  /* 0x0001ec0301007387 */ /* 0x0101e20000100800 */
[----:B-----5:R1:W-:Y:S02]  /*29890*/  STL [R1+0x1e8], R11 ;  /* 0x0001e80b01007387 */ /* 0x0203e40000100800 */
[----:B------:R-:W4:Y:S01]  /*298a0*/  LDL.64 R4, [R1+0x8d8] ;  /* 0x0008d80001047983 */ /* 0x000f220000100a00 */
[----:B0-----:R0:W5:Y:S04]  /*298b0*/  LDG.E.U16 R3, [R20.64] ;  /* 0x0000000414037981 */ /* 0x001168000c1e1500 */
[----:B-1----:R-:W2:Y:S01]  /*298c0*/  LDL.64 R10, [R1+0x918] ;  /* 0x00091800010a7983 */ /* 0x002ea20000100a00 */
[----:B------:R1:W-:Y:S02]  /*298d0*/  STL [R1+0x1e4], R19 ;  /* 0x0001e41301007387 */ /* 0x0003e40000100800 */
[----:B-1----:R-:W-:-:S04]  /*298e0*/  IMAD.WIDE R18, R0, 0x2, R14 ;  /* 0x0000000200127825 */ /* 0x002fc800078e020e */
[C---:B0-----:R-:W-:Y:S01]  /*298f0*/  IMAD.WIDE R20, R0.reuse, 0x2, R12 ;  /* 0x0000000200147825 */ /* 0x041fe200078e020c */
[----:B------:R0:W2:Y:S04]  /*29900*/  LDG.E.U16 R14, [R16.64] ;  /* 0x00000004100e7981 */ /* 0x0000a8000c1e1500 */
[----:B------:R-:W2:Y:S04]  /*29910*/  LDG.E.U16 R15, [R18.64] ;  /* 0x00000004120f7981 */ /* 0x000ea8000c1e1500 */
[----:B------:R-:W3:Y:S01]  /*29920*/  LDL.64 R12, [R1+0x898] ;  /* 0x00089800010c7983 */ /* 0x000ee20000100a00 */
[----:B0-----:R-:W-:-:S03]  /*29930*/  IMAD.WIDE R16, R0, 0x2, R6 ;  /* 0x0000000200107825 */ /* 0x001fc600078e0206 */
[----:B--2---:R0:W-:Y:S01]  /*29940*/  STL [R1+0x292c], R15 ;  /* 0x00292c0f01007387 */ /* 0x0041e20000100800 */
[----:B------:R-:W2:Y:S03]  /*29950*/  LDL.64 R6, [R1+0xa10] ;  /* 0x000a100001067983 */ /* 0x000ea60000100a00 */
[----:B0-----:R0:W2:Y:S01]  /*29960*/  LDG.E.U16 R15, [R20.64] ;  /* 0x00000004140f7981 */ /* 0x0010a2000c1e1500 */
[----:B-----5:R1:W-:Y:S03]  /*29970*/  STL [R1+0x1e0], R3 ;  /* 0x0001e00301007387 */ /* 0x0203e60000100800 */
[----:B-1----:R1:W5:Y:S01]  /*29980*/  LDG.E.U16 R3, [R16.64] ;  /* 0x0000000410037981 */ /* 0x002362000c1e1500 */
[----:B---3--:R-:W-:-:S04]  /*29990*/  IMAD.WIDE R18, R0, 0x2, R22 ;  /* 0x0000000200127825 */ /* 0x008fc800078e0216 */
[C---:B0-----:R-:W-:Y:S02]  /*299a0*/  IMAD.WIDE R20, R0.reuse, 0x2, R8 ;  /* 0x0000000200147825 */ /* 0x041fe400078e0208 */
[----:B------:R-:W3:Y:S02]  /*299b0*/  LDL.64 R8, [R1+0xa00] ;  /* 0x000a000001087983 */ /* 0x000ee40000100a00 */
[----:B------:R0:W-:Y:S02]  /*299c0*/  STL [R1+0x1dc], R14 ;  /* 0x0001dc0e01007387 */ /* 0x0001e40000100800 */
[----:B0-----:R4:W3:Y:S02]  /*299d0*/  LDG.E.U16 R14, [R18.64] ;  /* 0x00000004120e7981 */ /* 0x0018e4000c1e1500 */
[----:B----4-:R-:W-:-:S04]  /*299e0*/  IMAD.WIDE R18, R0, 0x2, R4 ;  /* 0x0000000200127825 */ /* 0x010fc800078e0204 */
[C---:B-1----:R-:W-:Y:S01]  /*299f0*/  IMAD.WIDE R16, R0.reuse, 0x2, R10 ;  /* 0x0000000200107825 */ /* 0x042fe200078e020a */
[----:B--2---:R0:W-:Y:S03]  /*29a00*/  STL [R1+0x1d4], R15 ;  /* 0x0001d40f01007387 */ /* 0x0041e60000100800 */
[----:B------:R-:W2:Y:S02]  /*29a10*/  LDL.64 R22, [R1+0x9d0] ;  /* 0x0009d00001167983 */ /* 0x000ea40000100a00 */
[----:B------:R-:W4:Y:S02]  /*29a20*/  LDL.64 R10, [R1+0x990] ;  /* 0x00099000010a7983 */ /* 0x000f240000100a00 */
[----:B------:R-:W2:Y:S01]  /*29a30*/  LDL.64 R4, [R1+0x950] ;  /* 0x0009500001047983 */ /* 0x000ea20000100a00 */
[----:B0-----:R0:W2:Y:S02]  /*29a40*/  LDG.E.U16 R15, [R20.64] ;  /* 0x00000004140f7981 */ /* 0x0010a4000c1e1500 */
[----:B0-----:R-:W-:-:S02]  /*29a50*/  IMAD.WIDE R20, R0, 0x2, R12 ;  /* 0x0000000200147825 */ /* 0x001fc400078e020c */
[----:B------:R0:W4:Y:S04]  /*29a60*/  LDG.E.U16 R13, [R18.64] ;  /* 0x00000004120d7981 */ /* 0x000128000c1e1500 */
[----:B------:R1:W4:Y:S04]  /*29a70*/  LDG.E.U16 R12, [R16.64] ;  /* 0x00000004100c7981 */ /* 0x000328000c1e1500 */
[----:B0-----:R-:W4:Y:S01]  /*29a80*/  LDL.64 R18, [R1+0xa08] ;  /* 0x000a080001127983 */ /* 0x001f220000100a00 */
[----:B-----5:R0:W-:Y:S03]  /*29a90*/  STL [R1+0x1d0], R3 ;  /* 0x0001d00301007387 */ /* 0x0201e60000100800 */
[----:B0-----:R3:W5:Y:S01]  /*29aa0*/  LDG.E.U16 R3, [R20.64] ;  /* 0x0000000414037981 */ /* 0x001762000c1e1500 */
[----:B-1----:R-:W-:-:S06]  /*29ab0*/  IMAD.WIDE R16, R0, 0x2, R6 ;  /* 0x0000000200107825 */ /* 0x002fcc00078e0206 */
[----:B------:R-:W5:Y:S01]  /*29ac0*/  LDG.E.U16 R17, [R16.64] ;  /* 0x0000000410117981 */ /* 0x000f62000c1e1500 */
[----:B---3--:R-:W-:-:S03]  /*29ad0*/  IMAD.WIDE R20, R0, 0x2, R8 ;  /* 0x0000000200147825 */ /* 0x008fc600078e0208 */
[----:B--2---:R-:W-:Y:S01]  /*29ae0*/  STL [R1+0x1c8], R15 ;  /* 0x0001c80f01007387 */ /* 0x004fe20000100800 */
[----:B------:R0:W-:Y:S03]  /*29af0*/  STL [R1+0x1cc], R14 ;  /* 0x0001cc0e01007387 */ /* 0x0001e60000100800 */
[----:B0-----:R-:W2:Y:S01]  /*29b00*/  LDL.64 R14, [R1+0x910] ;  /* 0x00091000010e7983 */ /* 0x001ea20000100a00 */
[----:B----4-:R-:W-:Y:S02]  /*29b10*/  STL [R1+0x1c0], R13 ;  /* 0x0001c00d01007387 */ /* 0x010fe40000100800 */
[C---:B------:R-:W-:Y:S01]  /*29b20*/  IMAD.WIDE R18, R0.reuse, 0x2, R18 ;  /* 0x0000000200127825 */ /* 0x040fe200078e0212 */
[----:B------:R0:W-:Y:S03]  /*29b30*/  STL [R1+0x1c4], R12 ;  /* 0x0001c40c01007387 */ /* 0x0001e60000100800 */
[----:B------:R-:W3:Y:S02]  /*29b40*/  LDL.64 R6, [R1+0x890] ;  /* 0x0008900001067983 */ /* 0x000ee40000100a00 */
[----:B------:R-:W4:Y:S04]  /*29b50*/  LDG.E.U16 R19, [R18.64] ;  /* 0x0000000412137981 */ /* 0x000f28000c1e1500 */
[----:B0-----:R-:W2:Y:S01]  /*29b60*/  LDL.64 R12, [R1+0x8d0] ;  /* 0x0008d000010c7983 */ /* 0x001ea20000100a00 */
[----:B-----5:R0:W-:Y:S03]  /*29b70*/  STL [R1+0x1bc], R3 ;  /* 0x0001bc0301007387 */ /* 0x0201e60000100800 */
[----:B------:R-:W5:Y:S04]  /*29b80*/  LDL.64 R8, [R1+0x9f8] ;  /* 0x0009f80001087983 */ /* 0x000f680000100a00 */
[----:B0-----:R0:W2:Y:S04]  /*29b90*/  LDG.E.U16 R3, [R20.64] ;  /* 0x0000000414037981 */ /* 0x0010a8000c1e1500 */
[----:B------:R1:W-:Y:S02]  /*29ba0*/  STL [R1+0x1b8], R17 ;  /* 0x0001b81101007387 */ /* 0x0003e40000100800 */
[----:B-1----:R-:W-:-:S04]  /*29bb0*/  IMAD.WIDE R16, R0, 0x2, R22 ;  /* 0x0000000200107825 */ /* 0x002fc800078e0216 */
[C---:B0-----:R-:W-:Y:S01]  /*29bc0*/  IMAD.WIDE R20, R0.reuse, 0x2, R4 ;  /* 0x0000000200147825 */ /* 0x041fe200078e0204 */
[----:B------:R0:W3:Y:S04]  /*29bd0*/  LDG.E.U16 R22, [R16.64] ;  /* 0x0000000410167981 */ /* 0x0000e8000c1e1500 */
[----:B----4-:R1:W-:Y:S01]  /*29be0*/  STL [R1+0x1b4], R19 ;  /* 0x0001b41301007387 */ /* 0x0103e20000100800 */
[----:B------:R-:W4:Y:S02]  /*29bf0*/  LDL.64 R4, [R1+0x9e8] ;  /* 0x0009e80001047983 */ /* 0x000f240000100a00 */
[C---:B-1----:R-:W-:Y:S02]  /*29c00*/  IMAD.WIDE R18, R0.reuse, 0x2, R10 ;  /* 0x0000000200127825 */ /* 0x042fe400078e020a */
[----:B------:R-:W4:Y:S04]  /*29c10*/  LDL.64 R10, [R1+0x9f0] ;  /* 0x0009f000010a7983 */ /* 0x000f280000100a00 */
[----:B------:R1:W4:Y:S04]  /*29c20*/  LDG.E.U16 R23, [R18.64] ;  /* 0x0000000412177981 */ /* 0x000328000c1e1500 */
[----:B--2---:R2:W-:Y:S04]  /*29c30*/  STL [R1+0x1b0], R3 ;  /* 0x0001b00301007387 */ /* 0x0045e80000100800 */
[----:B--2---:R3:W2:Y:S01]  /*29c40*/  LDG.E.U16 R3, [R20.64] ;  /* 0x0000000414037981 */ /* 0x0046a2000c1e1500 */
[----:B0-----:R-:W-:-:S04]  /*29c50*/  IMAD.WIDE R16, R0, 0x2, R14 ;  /* 0x0000000200107825 */ /* 0x001fc800078e020e */
[C---:B-1----:R-:W-:Y:S02]  /*29c60*/  IMAD.WIDE R18, R0.reuse, 0x2, R12 ;  /* 0x0000000200127825 */ /* 0x042fe400078e020c */
[----:B------:R5:W5:Y:S04]  /*29c70*/  LDG.E.U16 R13, [R16.64] ;  /* 0x00000004100d7981 */ /* 0x000b68000c1e1500 */
[----:B------:R-:W5:Y:S01]  /*29c80*/  LDG.E.U16 R19, [R18.64] ;  /* 0x0000000412137981 */ /* 0x000f62000c1e1500 */
[----:B---3--:R-:W-:-:S03]  /*29c90*/  IMAD.WIDE R20, R0, 0x2, R6 ;  /* 0x0000000200147825 */ /* 0x008fc600078e0206 */
[----:B------:R-:W3:Y:S04]  /*29ca0*/  LDL.64 R6, [R1+0x988] ;  /* 0x0009880001067983 */ /* 0x000ee80000100a00 */
[----:B----4-:R-:W-:Y:S01]  /*29cb0*/  STL [R1+0x1a8], R23 ;  /* 0x0001a81701007387 */ /* 0x010fe20000100800 */
[----:B------:R0:W-:Y:S03]  /*29cc0*/  STL [R1+0x1ac], R22 ;  /* 0x0001ac1601007387 */ /* 0x0001e60000100800 */
[----:B0-----:R-:W4:Y:S04]  /*29cd0*/  LDL.64 R22, [R1+0x948] ;  /* 0x0009480001167983 */ /* 0x001f280000100a00 */
[----:B--2---:R0:W-:Y:S01]  /*29ce0*/  STL [R1+0x1a4], R3 ;  /* 0x0001a40301007387 */ /* 0x0041e20000100800 */
[----:B-----5:R-:W-:-:S03]  /*29cf0*/  IMAD.WIDE R16, R0, 0x2, R8 ;  /* 0x0000000200107825 */ /* 0x020fc600078e0208 */
[----:B------:R-:W2:Y:S04]  /*29d00*/  LDL.64 R14, [R1+0x908] ;  /* 0x00090800010e7983 */ /* 0x000ea80000100a00 */
[----:B0-----:R-:W5:Y:S04]  /*29d10*/  LDG.E.U16 R3, [R20.64] ;  /* 0x0000000414037981 */ /* 0x001f68000c1e1500 */
[----:B------:R0:W-:Y:S01]  /*29d20*/  STL [R1+0x1a0], R13 ;  /* 0x0001a00d01007387 */ /* 0x0001e20000100800 */
[----:B------:R-:W2:Y:S03]  /*29d30*/  LDL.64 R8, [R1+0x888] ;  /* 0x0008880001087983 */ /* 0x000ea60000100a00 */
[----:B0-----:R-:W2:Y:S01]  /*29d40*/  LDL.64 R12, [R1+0x8c8] ;  /* 0x0008c800010c7983 */ /* 0x001ea20000100a00 */
[----:B------:R-:W-:Y:S03]  /*29d50*/  STL [R1+0x19c], R19 ;  /* 0x00019c1301007387 */ /* 0x000fe60000100800 */
[----:B-----5:R0:W-:Y:S04]  /*29d60*/  STL [R1+0x198], R3 ;  /* 0x0001980301007387 */ /* 0x0201e80000100800 */
[----:B0-----:R0:W5:Y:S01]  /*29d70*/  LDG.E.U16 R3, [R16.64] ;  /* 0x0000000410037981 */ /* 0x001162000c1e1500 */
[----:B------:R-:W-:-:S04]  /*29d80*/  IMAD.WIDE R18, R0, 0x2, R10 ;  /* 0x0000000200127825 */ /* 0x000fc800078e020a */
[----:B------:R-:W-:-:S04]  /*29d90*/  IMAD.WIDE R20, R0, 0x2, R4 ;  /* 0x0000000200147825 */ /* 0x000fc800078e0204 */
[----:B------:R-:W2:Y:S01]  /*29da0*/  LDL.64 R10, [R1+0x9e0] ;  /* 0x0009e000010a7983 */ /* 0x000ea20000100a00 */
[----:B------:R-:W2:Y:S04]  /*29db0*/  LDL.64 R4, [R1+0x9c0] ;  /* 0x0009c00001047983 */ /* 0x000ea80000100a00 */
[----:B------:R-:W2:Y:S04]  /*29dc0*/  LDG.E.U16 R19, [R18.64] ;  /* 0x0000000412137981 */ /* 0x000ea8000c1e1500 */
[----:B0-----:R-:W2:Y:S04]  /*29dd0*/  LDL.64 R16, [R1+0x9c8] ;  /* 0x0009c80001107983 */ /* 0x001ea80000100a00 */
[----:B-----5:R0:W-:Y:S04]  /*29de0*/  STL [R1+0x194], R3 ;  /* 0x0001940301007387 */ /* 0x0201e80000100800 */
[----:B0-----:R4:W5:Y:S01]  /*29df0*/  LDG.E.U16 R3, [R20.64] ;  /* 0x0000000414037981 */ /* 0x001962000c1e1500 */
[----:B--2---:R-:W-:-:S03]  /*29e00*/  IMAD.WIDE R16, R0, 0x2, R16 ;  /* 0x0000000200107825 */ /* 0x004fc600078e0210 */
[----:B------:R3:W-:Y:S01]  /*29e10*/  STL [R1+0x190], R19 ;  /* 0x0001901301007387 */ /* 0x0007e20000100800 */
[----:B----4-:R-:W-:-:S04]  /*29e20*/  IMAD.WIDE R20, R0, 0x2, R22 ;  /* 0x0000000200147825 */ /* 0x010fc800078e0216 */
[C---:B---3--:R-:W-:Y:S02]  /*29e30*/  IMAD.WIDE R18, R0.reuse, 0x2, R6 ;  /* 0x0000000200127825 */ /* 0x048fe400078e0206 */
[----:B------:R-:W2:Y:S04]  /*29e40*/  LDL.64 R6, [R1+0x9b8] ;  /* 0x0009b80001067983 */ /* 0x000ea80000100a00 */
[----:B------:R0:W3:Y:S04]  /*29e50*/  LDG.E.U16 R23, [R20.64] ;  /* 0x0000000414177981 */ /* 0x0000e8000c1e1500 */
[----:B------:R1:W4:Y:S04]  /*29e60*/  LDG.E.U16 R22, [R18.64] ;  /* 0x0000000412167981 */ /* 0x000328000c1e1500 */
[----:B-----5:R5:W-:Y:S04]  /*29e70*/  STL [R1+0x18c], R3 ;  /* 0x00018c0301007387 */ /* 0x020be80000100800 */
[----:B-----5:R5:W2:Y:S02]  /*29e80*/  LDG.E.U16 R3, [R16.64] ;  /* 0x0000000410037981 */ /* 0x020aa4000c1e1500 */
[----:B-----5:R-:W-:-:S05]  /*29e90*/  IMAD.WIDE R16, R0, 0x2, R14 ;  /* 0x0000000200107825 */ /* 0x020fca00078e020e */
[----:B------:R5:W4:Y:S01]  /*29ea0*/  LDG.E.U16 R14, [R16.64] ;  /* 0x00000004100e7981 */ /* 0x000b22000c1e1500 */
[----:B-1----:R-:W-:-:S04]  /*29eb0*/  IMAD.WIDE R18, R0, 0x2, R12 ;  /* 0x0000000200127825 */ /* 0x002fc800078e020c */
[C---:B0-----:R-:W-:Y:S02]  /*29ec0*/  IMAD.WIDE R20, R0.reuse, 0x2, R8 ;  /* 0x0000000200147825 */ /* 0x041fe400078e0208 */
[----:B------:R-:W4:Y:S04]  /*29ed0*/  LDL.64 R8, [R1+0x980] ;  /* 0x0009800001087983 */ /* 0x000f280000100a00 */
[----:B------:R0:W4:Y:S01]  /*29ee0*/  LDG.E.U16 R15, [R18.64] ;  /* 0x00000004120f7981 */ /* 0x000122000c1e1500 */
[----:B-----5:R-:W-:-:S04]  /*29ef0*/  IMAD.WIDE R16, R0, 0x2, R10 ;  /* 0x0000000200107825 */ /* 0x020fc800078e020a */
[----:B0-----:R-:W-:-:S06]  /*29f00*/  IMAD.WIDE R18, R0, 0x2, R4 ;  /* 0x0000000200127825 */ /* 0x001fcc00078e0204 */
[----:B------:R-:W5:Y:S04]  /*29f10*/  LDG.E.U16 R19, [R18.64] ;  /* 0x0000000412137981 */ /* 0x000f68000c1e1500 */
[----:B--2---:R0:W-:Y:S01]  /*29f20*/  STL [R1+0x188], R3 ;  /* 0x0001880301007387 */ /* 0x0041e20000100800 */
[----:B---3--:R-:W-:Y:S02]  /*29f30*/  STL [R1+0x180], R23 ;  /* 0x0001801701007387 */ /* 0x008fe40000100800 */
[----:B----4-:R1:W-:Y:S01]  /*29f40*/  STL [R1+0x184], R22 ;  /* 0x0001841601007387 */ /* 0x0103e20000100800 */
[----:B------:R-:W2:Y:S04]  /*29f50*/  LDL.64 R12, [R1+0x8c0] ;  /* 0x0008c000010c7983 */ /* 0x000ea80000100a00 */
[----:B------:R-:W3:Y:S04]  /*29f60*/  LDL.64 R4, [R1+0x880] ;  /* 0x0008800001047983 */ /* 0x000ee80000100a00 */
[----:B0-----:R0:W4:Y:S04]  /*29f70*/  LDG.E.U16 R3, [R20.64] ;  /* 0x0000000414037981 */ /* 0x001128000c1e1500 */
[----:B-1----:R-:W2:Y:S04]  /*29f80*/  LDL.64 R22, [R1+0x900] ;  /* 0x0009000001167983 */ /* 0x002ea80000100a00 */
[----:B------:R1:W-:Y:S04]  /*29f90*/  STL [R1+0x17c], R14 ;  /* 0x00017c0e01007387 */ /* 0x0003e80000100800 */
[----:B-1----:R1:W2:Y:S01]  /*29fa0*/  LDG.E.U16 R14, [R16.64] ;  /* 0x00000004100e7981 */ /* 0x0022a2000c1e1500 */
[----:B0-----:R-:W-:-:S03]  /*29fb0*/  IMAD.WIDE R20, R0, 0x2, R6 ;  /* 0x0000000200147825 */ /* 0x001fc600078e0206 */
[----:B-1----:R-:W3:Y:S04]  /*29fc0*/  LDL.64 R16, [R1+0x9b0] ;  /* 0x0009b00001107983 */ /* 0x002ee80000100a00 */
[----:B--2---:R-:W-:Y:S01]  /*29fd0*/  STL [R1+0x2930], R14 ;  /* 0x0029300e01007387 */ /* 0x004fe20000100800 */
[----:B------:R0:W-:Y:S02]  /*29fe0*/  STL [R1+0x178], R15 ;  /* 0x0001780f01007387 */ /* 0x0001e40000100800 */
[----:B------:R-:W2:Y:S02]  /*29ff0*/  LDL.64 R10, [R1+0x9a8] ;  /* 0x0009a800010a7983 */ /* 0x000ea40000100a00 */
[----:B------:R-:W2:Y:S01]  /*2a000*/  LDL.64 R6, [R1+0x9a0] ;  /* 0x0009a00001067983 */ /* 0x000ea20000100a00 */
[----:B0-----:R-:W2:Y:S01]  /*2a010*/  LDL.64 R14, [R1+0x940] ;  /* 0x00094000010e7983 */ /* 0x001ea20000100a00 */
[----:B----4-:R0:W-:Y:S03]  /*2a020*/  STL [R1+0x174], R3 ;  /* 0x0001740301007387 */ /* 0x0101e60000100800 */
[----:B0-----:R2:W4:Y:S01]  /*2a030*/  LDG.E.U16 R3, [R20.64] ;  /* 0x0000000414037981 */ /* 0x001522000c1e1500 */
[----:B---3--:R-:W-:-:S04]  /*2a040*/  IMAD.WIDE R16, R0, 0x2, R16 ;  /* 0x0000000200107825 */ /* 0x008fc800078e0210 */
[----:B-----5:R0:W-:Y:S02]  /*2a050*/  STL [R1+0x128], R19 ;  /* 0x0001281301007387 */ /* 0x0201e40000100800 */
[C---:B0-----:R-:W-:Y:S02]  /*2a060*/  IMAD.WIDE R18, R0.reuse, 0x2, R8 ;  /* 0x0000000200127825 */ /* 0x041fe400078e0208 */
[----:B------:R-:W3:Y:S02]  /*2a070*/  LDL.64 R8, [R1+0x978] ;  /* 0x0009780001087983 */ /* 0x000ee40000100a00 */
[C---:B--2---:R-:W-:Y:S02]  /*2a080*/  IMAD.WIDE R20, R0.reuse, 0x2, R14 ;  /* 0x0000000200147825 */ /* 0x044fe400078e020e */
[----:B------:R0:W2:Y:S04]  /*2a090*/  LDG.E.U16 R14, [R18.64] ;  /* 0x00000004120e7981 */ /* 0x0000a8000c1e1500 */
[----:B------:R1:W5:Y:S04]  /*2a0a0*/  LDG.E.U16 R15, [R20.64] ;  /* 0x00000004140f7981 */ /* 0x000368000c1e1500 */
[----:B----4-:R4:W-:Y:S01]  /*2a0b0*/  STL [R1+0x124], R3 ;  /* 0x0001240301007387 */ /* 0x0109e20000100800 */
[----:B0-----:R-:W-:-:S04]  /*2a0c0*/  IMAD.WIDE R18, R0, 0x2, R12 ;  /* 0x0000000200127825 */ /* 0x001fc800078e020c */
[C---:B-1----:R-:W-:Y:S02]  /*2a0d0*/  IMAD.WIDE R20, R0.reuse, 0x2, R4 ;  /* 0x0000000200147825 */ /* 0x042fe400078e0204 */
[----:B------:R-:W2:Y:S04]  /*2a0e0*/  LDL.64 R4, [R1+0x970] ;  /* 0x0009700001047983 */ /* 0x000ea80000100a00 */
[----:B------:R0:W2:Y:S04]  /*2a0f0*/  LDG.E.U16 R12, [R18.64] ;  /* 0x00000004120c7981 */ /* 0x0000a8000c1e1500 */
[----:B----4-:R1:W4:Y:S02]  /*2a100*/  LDG.E.U16 R3, [R16.64] ;  /* 0x0000000410037981 */ /* 0x010324000c1e1500 */
[----:B-1----:R-:W-:-:S05]  /*2a110*/  IMAD.WIDE R16, R0, 0x2, R22 ;  /* 0x0000000200107825 */ /* 0x002fca00078e0216 */
[----:B------:R-:W3:Y:S01]  /*2a120*/  LDG.E.U16 R13, [R16.64] ;  /* 0x00000004100d7981 */ /* 0x000ee2000c1e1500 */
[----:B0-----:R-:W-:-:S03]  /*2a130*/  IMAD.WIDE R18, R0, 0x2, R6 ;  /* 0x0000000200127825 */ /* 0x001fc600078e0206 */
[----:B----4-:R0:W-:Y:S01]  /*2a140*/  STL [R1+0x120], R3 ;  /* 0x0001200301007387 */ /* 0x0101e20000100800 */
[----:B------:R-:W4:Y:S02]  /*2a150*/  LDL.64 R22, [R1+0x8f8] ;  /* 0x0008f80001167983 */ /* 0x000f240000100a00 */
[----:B-----5:R-:W-:Y:S02]  /*2a160*/  STL [R1+0x118], R15 ;  /* 0x0001180f01007387 */ /* 0x020fe40000100800 */
[----:B--2---:R1:W-:Y:S01]  /*2a170*/  STL [R1+0x11c], R14 ;  /* 0x00011c0e01007387 */ /* 0x0043e20000100800 */
[----:B------:R-:W2:Y:S04]  /*2a180*/  LDL.64 R6, [R1+0x878] ;  /* 0x0008780001067983 */ /* 0x000ea80000100a00 */
[----:B0-----:R0:W5:Y:S04]  /*2a190*/  LDG.E.U16 R3, [R20.64] ;  /* 0x0000000414037981 */ /* 0x001168000c1e1500 */
[----:B-1----:R-:W2:Y:S04]  /*2a1a0*/  LDL.64 R14, [R1+0x8b8] ;  /* 0x0008b800010e7983 */ /* 0x002ea80000100a00 */
[----:B---3--:R1:W-:Y:S04]  /*2a1b0*/  STL [R1+0x114], R13 ;  /* 0x0001140d01007387 */ /* 0x0083e80000100800 */
[----:B-1----:R1:W3:Y:S01]  /*2a1c0*/  LDG.E.U16 R13, [R18.64] ;  /* 0x00000004120d7981 */ /* 0x0022e2000c1e1500 */
[----:B------:R-:W-:-:S04]  /*2a1d0*/  IMAD.WIDE R16, R0, 0x2, R10 ;  /* 0x0000000200107825 */ /* 0x000fc800078e020a */
[C---:B0-----:R-:W-:Y:S02]  /*2a1e0*/  IMAD.WIDE R20, R0.reuse, 0x2, R8 ;  /* 0x0000000200147825 */ /* 0x041fe400078e0208 */
[----:B------:R0:W2:Y:S04]  /*2a1f0*/  LDG.E.U16 R9, [R16.64] ;  /* 0x0000000410097981 */ /* 0x0000a8000c1e1500 */
[----:B-1----:R-:W2:Y:S04]  /*2a200*/  LDL.64 R18, [R1+0x968] ;  /* 0x0009680001127983 */ /* 0x002ea80000100a00 */
[----:B---3--:R-:W-:Y:S01]  /*2a210*/  STL [R1+0x2934], R13 ;  /* 0x0029340d01007387 */ /* 0x008fe20000100800 */
[----:B------:R1:W-:Y:S03]  /*2a220*/  STL [R1+0x110], R12 ;  /* 0x0001100c01007387 */ /* 0x0003e60000100800 */
[----:B-1----:R-:W3:Y:S01]  /*2a230*/  LDL.64 R12, [R1+0x938] ;  /* 0x00093800010c7983 */ /* 0x002ee20000100a00 */
[----:B-----5:R1:W-:Y:S02]  /*2a240*/  STL [R1+0x10c], R3 ;  /* 0x00010c0301007387 */ /* 0x0203e40000100800 */
[----:B------:R-:W5:Y:S01]  /*2a250*/  LDL.64 R10, [R1+0x960] ;  /* 0x00096000010a7983 */ /* 0x000f620000100a00 */
[----:B-1----:R3:W4:Y:S01]  /*2a260*/  LDG.E.U16 R3, [R20.64] ;  /* 0x0000000414037981 */ /* 0x002722000c1e1500 */
[----:B--2---:R-:W-:-:S04]  /*2a270*/  IMAD.WIDE R18, R0, 0x2, R18 ;  /* 0x0000000200127825 */ /* 0x004fc800078e0212 */
[----:B0-----:R-:W-:-:S04]  /*2a280*/  IMAD.WIDE R16, R0, 0x2, R4 ;  /* 0x0000000200107825 */ /* 0x001fc800078e0204 */
[----:B------:R0:W-:Y:S01]  /*2a290*/  STL [R1+0x108], R9 ;  /* 0x0001080901007387 */ /* 0x0001e20000100800 */
[----:B------:R-:W2:Y:S04]  /*2a2a0*/  LDL.64 R4, [R1+0x928] ;  /* 0x0009280001047983 */ /* 0x000ea80000100a00 */
[----:B0-----:R-:W2:Y:S01]  /*2a2b0*/  LDL.64 R8, [R1+0x930] ;  /* 0x0009300001087983 */ /* 0x001ea20000100a00 */
[----:B---3--:R-:W-:-:S03]  /*2a2c0*/  IMAD.WIDE R20, R0, 0x2, R12 ;  /* 0x0000000200147825 */ /* 0x008fc600078e020c */
[----:B------:R0:W3:Y:S04]  /*2a2d0*/  LDG.E.U16 R12, [R16.64] ;  /* 0x00000004100c7981 */ /* 0x0000e8000c1e1500 */
[----:B------:R1:W3:Y:S04]  /*2a2e0*/  LDG.E.U16 R13, [R20.64] ;  /* 0x00000004140d7981 */ /* 0x0002e8000c1e1500 */
[----:B----4-:R4:W-:Y:S01]  /*2a2f0*/  STL [R1+0x100], R3 ;  /* 0x0001000301007387 */ /* 0x0109e20000100800 */
[----:B0-----:R-:W-:-:S05]  /*2a300*/  IMAD.WIDE R16, R0, 0x2, R22 ;  /* 0x0000000200107825 */ /* 0x001fca00078e0216 */
[----:B------:R5:W3:Y:S04]  /*2a310*/  LDG.E.U16 R23, [R16.64] ;  /* 0x0000000410177981 */ /* 0x000ae8000c1e1500 */
[----:B----4-:R0:W4:Y:S02]  /*2a320*/  LDG.E.U16 R3, [R18.64] ;  /* 0x0000000412037981 */ /* 0x010124000c1e1500 */
[----:B0-----:R-:W-:-:S04]  /*2a330*/  IMAD.WIDE R18, R0, 0x2, R14 ;  /* 0x0000000200127825 */ /* 0x001fc800078e020e */
[C---:B-----5:R-:W-:Y:S01]  /*2a340*/  IMAD.WIDE R16, R0.reuse, 0x2, R10 ;  /* 0x0000000200107825 */ /* 0x060fe200078e020a */
[----:B------:R2:W5:Y:S04]  /*2a350*/  LDG.E.U16 R15, [R18.64] ;  /* 0x00000004120f7981 */ /* 0x000568000c1e1500 */
[----:B------:R-:W3:Y:S01]  /*2a360*/  LDG.E.U16 R11, [R16.64] ;  /* 0x00000004100b7981 */ /* 0x000ee2000c1e1500 */
[----:B-1----:R-:W-:-:S04]  /*2a370*/  IMAD.WIDE R20, R0, 0x2, R6 ;  /* 0x0000000200147825 */ /* 0x002fc800078e0206 */
[----:B------:R-:W4:Y:S02]  /*2a380*/  LDL.64 R6, [R1+0x8f0] ;  /* 0x0008f00001067983 */ /* 0x000f240000100a00 */
[C---:B--2---:R-:W-:Y:S01]  /*2a390*/  IMAD.WIDE R18, R0.reuse, 0x2, R8 ;  /* 0x0000000200127825 */ /* 0x044fe200078e0208 */
[----:B-----5:R0:W-:Y:S03]  /*2a3a0*/  STL [R1+0x2980], R15 ;  /* 0x0029800f01007387 */ /* 0x0201e60000100800 */
[----:B---3--:R1:W-:Y:S01]  /*2a3b0*/  STL [R1+0xec], R12 ;  /* 0x0000ec0c01007387 */ /* 0x0083e20000100800 */
[----:B0-----:R-:W2:Y:S01]  /*2a3c0*/  LDL.64 R14, [R1+0x870] ;  /* 0x00087000010e7983 */ /* 0x001ea20000100a00 */
[----:B----4-:R0:W-:Y:S03]  /*2a3d0*/  STL [R1+0xe8], R3 ;  /* 0x0000e80301007387 */ /* 0x0101e60000100800 */
[----:B-1----:R1:W3:Y:S04]  /*2a3e0*/  LDG.E.U16 R12, [R20.64] ;  /* 0x00000004140c7981 */ /* 0x0022e8000c1e1500 */
[----:B0-----:R-:W4:Y:S01]  /*2a3f0*/  LDL R3, [R1+0x3d0] ;  /* 0x0003d00001037983 */ /* 0x001f220000100800 */
[----:B-1----:R-:W-:-:S04]  /*2a400*/  IMAD.WIDE R20, R0, 0x2, R4 ;  /* 0x0000000200147825 */ /* 0x002fc800078e0204 */
[----:B------:R-:W5:Y:S02]  /*2a410*/  LDL.LU R10, [R1+0x80] ;  /* 0x00008000010a7983 */ /* 0x000f640000300800 */
[----:B------:R-:W5:Y:S01]  /*2a420*/  LDL.LU R5, [R1+0x84] ;  /* 0x0000840001057983 */ /* 0x000f620000300800 */
[----:B------:R-:W-:Y:S01]  /*2a430*/  STL [R1+0x2938], R11 ;  /* 0x0029380b01007387 */ /* 0x000fe20000100800 */
[----:B------:R0:W-:Y:S03]  /*2a440*/  STL [R1+0xe4], R13 ;  /* 0x0000e40d01007387 */ /* 0x0001e60000100800 */
[----:B0-----:R0:W2:Y:S01]  /*2a450*/  LDG.E.U16 R13, [R18.64] ;  /* 0x00000004120d7981 */ /* 0x0010a2000c1e1500 */
[----:B------:R-:W-:-:S03]  /*2a460*/  IMAD.WIDE R16, R0, 0x2, R6 ;  /* 0x0000000200107825 */ /* 0x000fc600078e0206 */
[----:B0-----:R-:W3:Y:S04]  /*2a470*/  LDL.64 R18, [R1+0x8b0] ;  /* 0x0008b00001127983 */ /* 0x001ee80000100a00 */
[----:B------:R-:W0:Y:S04]  /*2a480*/  S2R R4, SR_TID.X ;  /* 0x0000000000047919 */ /* 0x000e280000002100 */
[----:B--2---:R1:W-:Y:S04]  /*2a490*/  STL [R1+0x296c], R13 ;  /* 0x00296c0d01007387 */ /* 0x0043e80000100800 */
[----:B-1----:R1:W2:Y:S02]  /*2a4a0*/  LDG.E.U16 R13, [R20.64] ;  /* 0x00000004140d7981 */ /* 0x0022a4000c1e1500 */
[----:B-1----:R-:W-:-:S02]  /*2a4b0*/  IMAD.WIDE R20, R0, 0x2, R14 ;  /* 0x0000000200147825 */ /* 0x002fc400078e020e */
[----:B------:R1:W4:Y:S02]  /*2a4c0*/  LDG.E.U16 R14, [R16.64] ;  /* 0x00000004100e7981 */ /* 0x000324000c1e1500 */
[----:B---3--:R-:W-:Y:S02]  /*2a4d0*/  IMAD.WIDE R18, R0, 0x2, R18 ;  /* 0x0000000200127825 */ /* 0x008fe400078e0212 */
[----:B------:R3:W-:Y:S02]  /*2a4e0*/  STL [R1+0xe0], R23 ;  /* 0x0000e01701007387 */ /* 0x0007e40000100800 */
[----:B------:R-:W5:Y:S02]  /*2a4f0*/  LDL.64 R8, [R1+0x8e0] ;  /* 0x0008e00001087983 */ /* 0x000f640000100a00 */
[----:B------:R0:W5:Y:S04]  /*2a500*/  LDG.E.U16 R11, [R18.64] ;  /* 0x00000004120b7981 */ /* 0x000168000c1e1500 */
[----:B---3--:R-:W3:Y:S01]  /*2a510*/  LDL.64 R22, [R1+0x8e8] ;  /* 0x0008e80001167983 */ /* 0x008ee20000100a00 */
[----:B------:R-:W3:Y:S02]  /*2a520*/  LDL.LU R6, [R1+0x30] ;  /* 0x0000300001067983 */ /* 0x000ee40000300800 */
[----:B------:R-:W3:Y:S02]  /*2a530*/  LDL.LU R7, [R1+0x34] ;  /* 0x0000340001077983 */ /* 0x000ee40000300800 */
[----:B-1----:R-:W3:Y:S01]  /*2a540*/  LDL.64 R16, [R1+0x920] ;  /* 0x0009200001107983 */ /* 0x002ee20000100a00 */
[----:B0-----:R-:W5:Y:S01]  /*2a550*/  LDL.LU R18, [R1+0x7fc] ;  /* 0x0007fc0001127983 */ /* 0x001f620000300800 */
[----:B------:R-:W-:-:S05]  /*2a560*/  LOP3.LUT R15, R4, 0x1c, RZ, 0xc0, !PT ;  /* 0x0000001c040f7812 */ /* 0x000fca00078ec0ff */
[----:B------:R-:W0:Y:S04]  /*2a570*/  LDS R19, [R15.X4+0x100] ;  /* 0x000100000f137984 */ /* 0x000e280000004800 */
[----:B--2---:R-:W-:Y:S01]  /*2a580*/  STL [R1+0xcc], R13 ;  /* 0x0000cc0d01007387 */ /* 0x004fe20000100800 */
[----:B------:R1:W-:Y:S03]  /*2a590*/  STL [R1+0xd8], R12 ;  /* 0x0000d80c01007387 */ /* 0x0003e60000100800 */
[----:B-1----:R-:W2:Y:S01]  /*2a5a0*/  LDL.64 R12, [R1+0x8a0] ;  /* 0x0008a000010c7983 */ /* 0x002ea20000100a00 */
[----:B------:R-:W2:Y:S02]  /*2a5b0*/  LDL.LU R4, [R1+0x20] ;  /* 0x0000200001047983 */ /* 0x000ea40000300800 */
[----:B----4-:R1:W-:Y:S02]  /*2a5c0*/  STL [R1+0xc8], R14 ;  /* 0x0000c80e01007387 */ /* 0x0103e40000100800 */
[----:B-1----:R1:W4:Y:S01]  /*2a5d0*/  LDG.E.U16 R14, [R20.64] ;  /* 0x00000004140e7981 */ /* 0x002322000c1e1500 */
[----:B---3--:R-:W-:-:S04]  /*2a5e0*/  IMAD.WIDE R16, R0, 0x2, R16 ;  /* 0x0000000200107825 */ /* 0x008fc800078e0210 */
[----:B-1----:R-:W-:-:S04]  /*2a5f0*/  IMAD.WIDE R20, R0, 0x2, R22 ;  /* 0x0000000200147825 */ /* 0x002fc800078e0216 */
[----:B-----5:R-:W-:Y:S02]  /*2a600*/  IMAD.WIDE R22, R0, 0x2, R8 ;  /* 0x0000000200167825 */ /* 0x020fe400078e0208 */
[----:B------:R-:W3:Y:S04]  /*2a610*/  LDG.E.U16 R21, [R20.64] ;  /* 0x0000000414157981 */ /* 0x000ee8000c1e1500 */
[----:B------:R1:W5:Y:S04]  /*2a620*/  LDG.E.U16 R22, [R22.64] ;  /* 0x0000000416167981 */ /* 0x000368000c1e1500 */
[----:B----4-:R4:W-:Y:S04]  /*2a630*/  STL [R1+0x2970], R14 ;  /* 0x0029700e01007387 */ /* 0x0109e80000100800 */
[----:B----4-:R-:W4:Y:S01]  /*2a640*/  LDL.LU R14, [R1+0x800] ;  /* 0x00080000010e7983 */ /* 0x010f220000300800 */
[----:B------:R-:W4:Y:S02]  /*2a650*/  LDL R15, [R1+0x3cc] ;  /* 0x0003cc00010f7983 */ /* 0x000f240000100800 */
[----:B------:R-:W2:Y:S02]  /*2a660*/  LDL.64 R8, [R1+0x868] ;  /* 0x0008680001087983 */ /* 0x000ea40000100a00 */
[----:B------:R0:W-:Y:S02]  /*2a670*/  STL [R1+0xc4], R11 ;  /* 0x0000c40b01007387 */ /* 0x0001e40000100800 */
[----:B0-----:R0:W2:Y:S04]  /*2a680*/  LDG.E.U16 R11, [R16.64] ;  /* 0x00000004100b7981 */ /* 0x0010a8000c1e1500 */
[----:B0-----:R-:W3:Y:S01]  /*2a690*/  LDL.64 R16, [R1+0x8a8] ;  /* 0x0008a80001107983 */ /* 0x001ee20000100a00 */
[----:B------:R-:W-:Y:S01]  /*2a6a0*/  F2FP.BF16.PACK_AB R10, R10, R5 ;  /* 0x000000050a0a723e */ /* 0x000fe200000010ff */
[----:B------:R-:W-:-:S02]  /*2a6b0*/  F2FP.BF16.PACK_AB R5, R6, R7 ;  /* 0x000000070605723e */ /* 0x000fc400000010ff */
[----:B--2---:R0:W-:Y:S04]  /*2a6c0*/  STL [R1+0xbc], R11 ;  /* 0x0000bc0b01007387 */ /* 0x0041e80000100800 */
[----:B0-----:R-:W0:Y:S01]  /*2a6d0*/  S2R R11, SR_TID.X ;  /* 0x00000000000b7919 */ /* 0x001e220000002100 */
[----:B---3--:R-:W-:-:S04]  /*2a6e0*/  IMAD.WIDE R16, R0, 0x2, R16 ;  /* 0x0000000200107825 */ /* 0x008fc800078e0210 */
[----:B------:R2:W-:Y:S01]  /*2a6f0*/  STL [R1+0xb8], R21 ;  /* 0x0000b81501007387 */ /* 0x0005e20000100800 */
[----:B-1----:R1:W3:Y:S04]  /*2a700*/  LDG.E.U16 R23, [R16.64] ;  /* 0x0000000410177981 */ /* 0x0022e8000c1e1500 */
[----:B--2---:R-:W2:Y:S01]  /*2a710*/  LDL.LU R21, [R1+0x83c] ;  /* 0x00083c0001157983 */ /* 0x004ea20000300800 */
[----:B-1----:R-:W-:-:S03]  /*2a720*/  IMAD.WIDE R16, R0, 0x2, R12 ;  /* 0x0000000200107825 */ /* 0x002fc600078e020c */
[----:B------:R-:W3:Y:S01]  /*2a730*/  LDL.64 R12, [R1+0x858] ;  /* 0x00085800010c7983 */ /* 0x000ee20000100a00 */
[----:B------:R1:W-:Y:S01]  /*2a740*/  STL [R1+0x2904], R10 ;  /* 0x0029040a01007387 */ /* 0x0003e20000100800 */
[----:B0-----:R-:W-:Y:S02]  /*2a750*/  LOP3.LUT R20, R11, 0x1c, RZ, 0xc0, !PT ;  /* 0x0000001c0b147812 */ /* 0x001fe400078ec0ff */
[----:B-1----:R0:W5:Y:S02]  /*2a760*/  LDG.E.U16 R10, [R16.64] ;  /* 0x00000004100a7981 */ /* 0x002164000c1e1500 */
[----:B0-----:R-:W-:Y:S02]  /*2a770*/  IMAD.WIDE R16, R0, 0x2, R8 ;  /* 0x0000000200107825 */ /* 0x001fe400078e0208 */
[----:B------:R-:W5:Y:S04]  /*2a780*/  LDL.LU R9, [R1+0x580] ;  /* 0x0005800001097983 */ /* 0x000f680000300800 */
[----:B------:R3:W5:Y:S01]  /*2a790*/  LDG.E.U16 R11, [R16.64] ;  /* 0x00000004100b7981 */ /* 0x000762000c1e1500 */
[----:B------:R-:W5:Y:S02]  /*2a7a0*/  LDL.LU R7, [R1+0x584] ;  /* 0x0005840001077983 */ /* 0x000f640000300800 */
[----:B------:R0:W-:Y:S02]  /*2a7b0*/  STL [R1+0x98], R5 ;  /* 0x0000980501007387 */ /* 0x0001e40000100800 */
[----:B------:R-:W5:Y:S01]  /*2a7c0*/  LDL.LU R6, [R1+0x570] ;  /* 0x0005700001067983 */ /* 0x000f620000300800 */
[----:B0-----:R-:W5:Y:S01]  /*2a7d0*/  LDL.LU R5, [R1+0x574] ;  /* 0x0005740001057983 */ /* 0x001f620000300800 */
[----:B------:R-:W-:Y:S01]  /*2a7e0*/  FADD R3, -R3, R18 ;  /* 0x0000001203037221 */ /* 0x000fe20000000100 */
[----:B------:R-:W-:Y:S01]  /*2a7f0*/  F2FP.BF16.PACK_AB R8, R4, R2 ;  /* 0x000000020408723e */ /* 0x000fe200000010ff */
[----:B------:R-:W0:Y:S04]  /*2a800*/  LDS R18, [R20.X4+0x180] ;  /* 0x0001800014127984 */ /* 0x000e280000004800 */
[----:B------:R-:W-:Y:S01]  /*2a810*/  FMUL R3, R3, 1.4426950216293334961 ;  /* 0x3fb8aa3b03037820 */ /* 0x000fe20000400000 */
[----:B------:R-:W5:Y:S01]  /*2a820*/  LDL.LU R4, [R1+0x560] ;  /* 0x0005600001047983 */ /* 0x000f620000300800 */
[----:B------:R-:W5:Y:S04]  /*2a830*/  LDL.LU R2, [R1+0x564] ;  /* 0x0005640001027983 */ /* 0x000f680000300800 */
[----:B------:R-:W2:Y:S01]  /*2a840*/  MUFU.EX2 R3, R3 ;  /* 0x0000000300037308 */ /* 0x000ea20000000800 */
[----:B------:R-:W-:Y:S01]  /*2a850*/  STL [R1+0x2908], R8 ;  /* 0x0029080801007387 */ /* 0x000fe20000100800 */
[----:B--2---:R-:W-:-:S02]  /*2a860*/  FFMA R21, R3, R21, R19 ;  /* 0x0000001503157223 */ /* 0x004fc40000000013 */
[----:B---3--:R-:W-:-:S04]  /*2a870*/  IMAD.WIDE R16, R0, 0x2, R12 ;  /* 0x0000000200107825 */ /* 0x008fc800078e020c */
[----:B----4-:R-:W-:Y:S01]  /*2a880*/  FADD R19, -R15, R14 ;  /* 0x0000000e0f137221 */ /* 0x010fe20000000100 */
[----:B-----5:R-:W-:Y:S01]  /*2a890*/  STL [R1+0x295c], R11 ;  /* 0x00295c0b01007387 */ /* 0x020fe20000100800 */
[----:B------:R1:W-:Y:S02]  /*2a8a0*/  STL [R1+0xb4], R22 ;  /* 0x0000b41601007387 */ /* 0x0003e40000100800 */
[----:B------:R2:W-:Y:S02]  /*2a8b0*/  STL [R1+0x1944], R0 ;  /* 0x0019440001007387 */ /* 0x0005e40000100800 */
[C---:B------:R-:W-:Y:S01]  /*2a8c0*/  FMUL R7, R3.reuse, R7 ;  /* 0x0000000703077220 */ /* 0x040fe20000400000 */
[----:B------:R-:W-:Y:S01]  /*2a8d0*/  STL [R1+0x83c], R21 ;  /* 0x00083c1501007387 */ /* 0x000fe20000100800 */
[C---:B------:R-:W-:Y:S02]  /*2a8e0*/  FMUL R6, R3.reuse, R6 ;  /* 0x0000000603067220 */ /* 0x040fe40000400000 */
[----:B------:R-:W-:Y:S01]  /*2a8f0*/  STL [R1+0xb0], R23 ;  /* 0x0000b01701007387 */ /* 0x000fe20000100800 */
[----:B-1----:R1:W3:Y:S01]  /*2a900*/  LDG.E.U16 R22, [R16.64] ;  /* 0x0000000410167981 */ /* 0x0022e2000c1e1500 */
[----:B--2---:R-:W-:-:S05]  /*2a910*/  FMUL R0, R3, R9 ;  /* 0x0000000903007220 */ /* 0x004fca0000400000 */
[----:B------:R2:W-:Y:S01]  /*2a920*/  STL [R1+0xf0], R0 ;  /* 0x0000f00001007387 */ /* 0x0005e20000100800 */
[----:B------:R-:W-:Y:S03]  /*2a930*/  STL [R1+0xf4], R7 ;  /* 0x0000f40701007387 */ /* 0x000fe60000100800 */
[----:B-1----:R-:W4:Y:S01]  /*2a940*/  LDL.LU R17, [R1+0x5b0] ;  /* 0x0005b00001117983 */ /* 0x002f220000300800 */
[----:B------:R-:W-:Y:S02]  /*2a950*/  STL [R1+0x60], R6 ;  /* 0x0000600601007387 */ /* 0x000fe40000100800 */
[----:B------:R-:W5:Y:S02]  /*2a960*/  LDL.LU R16, [R1+0x5b4] ;  /* 0x0005b40001107983 */ /* 0x000f640000300800 */
[C---:B--2---:R-:W-:Y:S01]  /*2a970*/  FMUL R0, R3.reuse, R5 ;  /* 0x0000000503007220 */ /* 0x044fe20000400000 */
[----:B------:R-:W-:Y:S04]  /*2a980*/  STL [R1+0xac], R10 ;  /* 0x0000ac0a01007387 */ /* 0x000fe80000100800 */
[----:B------:R1:W-:Y:S01]  /*2a990*/  STL [R1+0x64], R0 ;  /* 0x0000640001007387 */ /* 0x0003e20000100800 */
[----:B------:R-:W2:Y:S03]  /*2a9a0*/  LDL.LU R15, [R1+0x5a0] ;  /* 0x0005a000010f7983 */ /* 0x000ea60000300800 */
[----:B-1----:R-:W2:Y:S01]  /*2a9b0*/  LDL.LU R0, [R1+0x5a4] ;  /* 0x0005a40001007983 */ /* 0x002ea20000300800 */
[----:B------:R-:W-:-:S02]  /*2a9c0*/  FMUL R4, R3, R4 ;  /* 0x0000000403047220 */ /* 0x000fc40000400000 */
[C---:B------:R-:W-:Y:S02]  /*2a9d0*/  FMUL R2, R3.reuse, R2 ;  /* 0x0000000203027220 */ /* 0x040fe40000400000 */
[----:B------:R-:W2:Y:S01]  /*2a9e0*/  LDL.LU R14, [R1+0x590] ;  /* 0x00059000010e7983 */ /* 0x000ea20000300800 */
[----:B------:R1:W-:Y:S01]  /*2a9f0*/  STL [R1+0x50], R4 ;  /* 0x0000500401007387 */ /* 0x0003e20000100800 */
[----:B------:R-:W2:Y:S02]  /*2aa00*/  LDL.LU R13, [R1+0x594] ;  /* 0x00059400010d7983 */ /* 0x000ea40000300800 */
[----:B------:R0:W-:Y:S02]  /*2aa10*/  STL [R1+0x54], R2 ;  /* 0x0000540201007387 */ /* 0x0001e40000100800 */
[----:B------:R-:W2:Y:S01]  /*2aa20*/  LDL.LU R12, [R1+0x5c0] ;  /* 0x0005c000010c7983 */ /* 0x000ea20000300800 */
[----:B------:R-:W2:Y:S01]  /*2aa30*/  LDL.LU R11, [R1+0x5c4] ;  /* 0x0005c400010b7983 */ /* 0x000ea20000300800 */
[----:B------:R-:W2:Y:S02]  /*2aa40*/  LDL.LU R10, [R1+0x5d0] ;  /* 0x0005d000010a7983 */ /* 0x000ea40000300800 */
[----:B------:R-:W2:Y:S02]  /*2aa50*/  LDL.LU R9, [R1+0x5d4] ;  /* 0x0005d40001097983 */ /* 0x000ea40000300800 */
[----:B------:R-:W2:Y:S01]  /*2aa60*/  LDL.LU R8, [R1+0x844] ;  /* 0x0008440001087983 */ /* 0x000ea20000300800 */
[----:B------:R-:W2:Y:S01]  /*2aa70*/  LDL.LU R7, [R1+0x588] ;  /* 0x0005880001077983 */ /* 0x000ea20000300800 */
[----:B------:R-:W2:Y:S02]  /*2aa80*/  LDL.LU R6, [R1+0x58c] ;  /* 0x00058c0001067983 */ /* 0x000ea40000300800 */
[----:B------:R-:W2:Y:S02]  /*2aa90*/  LDL.LU R5, [R1+0x578] ;  /* 0x0005780001057983 */ /* 0x000ea40000300800 */
[----:B-1----:R-:W2:Y:S01]  /*2aaa0*/  LDL.LU R4, [R1+0x57c] ;  /* 0x00057c0001047983 */ /* 0x002ea20000300800 */
[----:B0-----:R-:W2:Y:S04]  /*2aab0*/  LDL.LU R2, [R1+0x568] ;  /* 0x0005680001027983 */ /* 0x001ea80000300800 */
[----:B---3--:R-:W-:Y:S01]  /*2aac0*/  STL [R1+0xa4], R22 ;  /* 0x0000a41601007387 */ /* 0x008fe20000100800 */
[----:B----4-:R-:W-:-:S02]  /*2aad0*/  FMUL R21, R3, R17 ;  /* 0x0000001103157220 */ /* 0x010fc40000400000 */
[----:B-----5:R-:W-:-:S03]  /*2aae0*/  FMUL R17, R3, R16 ;  /* 0x0000001003117220 */ /* 0x020fc60000400000 */
[----:B------:R-:W-:Y:S02]  /*2aaf0*/  STL [R1+0x40], R21 ;  /* 0x0000401501007387 */ /* 0x000fe40000100800 */
[----:B------:R0:W-:Y:S02]  /*2ab00*/  STL [R1+0x44], R17 ;  /* 0x0000441101007387 */ /* 0x0001e40000100800 */
[C---:B--2---:R-:W-:Y:S02]  /*2ab10*/  FMUL R16, R3.reuse, R15 ;  /* 0x0000000f03107220 */ /* 0x044fe40000400000 */
[----:B------:R-:W-:Y:S02]  /*2ab20*/  FMUL R15, R3, R0 ;  /* 0x00000000030f7220 */ /* 0x000fe40000400000 */
[----:B------:R-:W2:Y:S01]  /*2ab30*/  LDL.LU R0, [R1+0x56c] ;  /* 0x00056c0001007983 */ /* 0x000ea20000300800 */
[----:B------:R-:W-:-:S06]  /*2ab40*/  FMUL R19, R19, 1.4426950216293334961 ;  /* 0x3fb8aa3b13137820 */ /* 0x000fcc0000400000 */
[----:B------:R-:W1:Y:S01]  /*2ab50*/  MUFU.EX2 R19, R19 ;  /* 0x0000001300137308 */ /* 0x000e620000000800 */
[C---:B------:R-:W-:Y:S02]  /*2ab60*/  FMUL R14, R3.reuse, R14 ;  /* 0x0000000e030e7220 */ /* 0x040fe40000400000 */
[C---:B------:R-:W-:Y:S02]  /*2ab70*/  FMUL R13, R3.reuse, R13 ;  /* 0x0000000d030d7220 */ /* 0x040fe40000400000 */
[C---:B------:R-:W-:Y:S01]  /*2ab80*/  FMUL R12, R3.reuse, R12 ;  /* 0x0000000c030c7220 */ /* 0x040fe20000400000 */
[----:B------:R3:W-:Y:S01]  /*2ab90*/  STL [R1+0x30], R16 ;  /* 0x0000301001007387 */ /* 0x0007e20000100800 */
[C---:B------:R-:W-:Y:S02]  /*2aba0*/  FMUL R11, R3.reuse, R11 ;  /* 0x0000000b030b7220 */ /* 0x040fe40000400000 */
[----:B------:R-:W-:Y:S02]  /*2abb0*/  STL [R1+0x34], R15 ;  /* 0x0000340f01007387 */ /* 0x000fe40000100800 */
[----:B------:R-:W-:Y:S02]  /*2abc0*/  STL [R1+0x20], R14 ;  /* 0x0000200e01007387 */ /* 0x000fe40000100800 */
[C---:B0-----:R-:W-:Y:S01]  /*2abd0*/  FMUL R17, R3.reuse, R9 ;  /* 0x0000000903117220 */ /* 0x041fe20000400000 */
[----:B------:R-:W-:Y:S01]  /*2abe0*/  STL [R1+0x24], R13 ;  /* 0x0000240d01007387 */ /* 0x000fe20000100800 */
[----:B------:R-:W-:Y:S02]  /*2abf0*/  STL [R1+0x10], R12 ;  /* 0x0000100c01007387 */ /* 0x000fe40000100800 */
[----:B------:R-:W-:Y:S02]  /*2ac00*/  STL [R1+0x14], R11 ;  /* 0x0000140b01007387 */ /* 0x000fe40000100800 */
[----:B------:R-:W0:Y:S01]  /*2ac10*/  LDS R11, [R20.X4+0x200] ;  /* 0x00020000140b7984 */ /* 0x000e220000004800 */
[----:B---3--:R-:W-:-:S02]  /*2ac20*/  FMUL R16, R3, R10 ;  /* 0x0000000a03107220 */ /* 0x008fc40000400000 */
[C---:B-1----:R-:W-:Y:S02]  /*2ac30*/  FFMA R8, R19.reuse, R8, R18 ;  /* 0x0000000813087223 */ /* 0x042fe40000000012 */
[C---:B------:R-:W-:Y:S02]  /*2ac40*/  FMUL R7, R19.reuse, R7 ;  /* 0x0000000713077220 */ /* 0x040fe40000400000 */
[C---:B------:R-:W-:Y:S02]  /*2ac50*/  FMUL R3, R19.reuse, R6 ;  /* 0x0000000613037220 */ /* 0x040fe40000400000 */
[C---:B------:R-:W-:Y:S02]  /*2ac60*/  FMUL R5, R19.reuse, R5 ;  /* 0x0000000513057220 */ /* 0x040fe40000400000 */
[C---:B------:R-:W-:Y:S01]  /*2ac70*/  FMUL R4, R19.reuse, R4 ;  /* 0x0000000413047220 */ /* 0x040fe20000400000 */
[----:B------:R-:W-:Y:S01]  /*2ac80*/  STL [R1+0x844], R8 ;  /* 0x0008440801007387 */ /* 0x000fe20000100800 */
[----:B------:R-:W-:Y:S02]  /*2ac90*/  STL [R1+0xf8], R7 ;  /* 0x0000f80701007387 */ /* 0x000fe40000100800 */
[----:B------:R1:W-:Y:S02]  /*2aca0*/  STL [R1+0xfc], R3 ;  /* 0x0000fc0301007387 */ /* 0x0003e40000100800 */
[C---:B------:R-:W-:Y:S01]  /*2acb0*/  FMUL R2, R19.reuse, R2 ;  /* 0x0000000213027220 */ /* 0x040fe20000400000 */
[----:B-1----:R-:W3:Y:S01]  /*2acc0*/  LDL.LU R3, [R1+0x5b8] ;  /* 0x0005b80001037983 */ /* 0x002ee20000300800 */
[----:B------:R-:W-:Y:S02]  /*2acd0*/  STL [R1+0x68], R5 ;  /* 0x0000680501007387 */ /* 0x000fe40000100800 */
[----:B------:R1:W-:Y:S02]  /*2ace0*/  STL [R1+0x6c], R4 ;  /* 0x00006c0401007387 */ /* 0x0003e40000100800 */
[----:B------:R-:W4:Y:S01]  /*2acf0*/  LDL.LU R8, [R1+0x90] ;  /* 0x0000900001087983 */ /* 0x000f220000300800 */
[----:B------:R-:W4:Y:S01]  /*2ad00*/  LDL.LU R10, [R1+0x7f0] ;  /* 0x0007f000010a7983 */ /* 0x000f220000300800 */
[----:B------:R2:W-:Y:S02]  /*2ad10*/  STL [R1+0x58], R2 ;  /* 0x0000580201007387 */ /* 0x0005e40000100800 */
[----:B------:R-:W5:Y:S02]  /*2ad20*/  LDL.LU R15, [R1+0x8c] ;  /* 0x00008c00010f7983 */ /* 0x000f640000300800 */
[----:B------:R-:W5:Y:S01]  /*2ad30*/  LDL.LU R9, [R1+0x7ec] ;  /* 0x0007ec0001097983 */ /* 0x000f620000300800 */
[----:B------:R-:W4:Y:S01]  /*2ad40*/  LDL.LU R12, [R1+0x5bc] ;  /* 0x0005bc00010c7983 */ /* 0x000f220000300800 */
[----:B------:R-:W5:Y:S02]  /*2ad50*/  LDL.LU R21, [R1+0x598] ;  /* 0x0005980001157983 */ /* 0x000f640000300800 */
[----:B------:R-:W5:Y:S02]  /*2ad60*/  LDL.LU R14, [R1+0x59c] ;  /* 0x00059c00010e7983 */ /* 0x000f640000300800 */
[----:B------:R-:W5:Y:S01]  /*2ad70*/  LDL.LU R13, [R1+0x5c8] ;  /* 0x0005c800010d7983 */ /* 0x000f620000300800 */
[----:B-1----:R-:W5:Y:S01]  /*2ad80*/  LDL.LU R4, [R1+0x5cc] ;  /* 0x0005cc0001047983 */ /* 0x002f620000300800 */
[----:B------:R-:W5:Y:S02]  /*2ad90*/  LDL.LU R5, [R1+0x88] ;  /* 0x0000880001057983 */ /* 0x000f640000300800 */
[----:B------:R-:W5:Y:S02]  /*2ada0*/  LDL.LU R7, [R1+0x7e8] ;  /* 0x0007e80001077983 */ /* 0x000f640000300800 */
[----:B--2---:R-:W-:-:S02]  /*2adb0*/  FMUL R2, R19, R0 ;  /* 0x0000000013027220 */ /* 0x004fc40000400000 */
[----:B------:R-:W2:Y:S01]  /*2adc0*/  LDL.LU R0, [R1+0x7e0] ;  /* 0x0007e00001007983 */ /* 0x000ea20000300800 */
[----:B------:R-:W2:Y:S02]  /*2add0*/  LDL.LU R6, [R1+0x7e4] ;  /* 0x0007e40001067983 */ /* 0x000ea40000300800 */
[----:B------:R1:W-:Y:S02]  /*2ade0*/  STL [R1+0x2894], R2 ;  /* 0x0028940201007387 */ /* 0x0003e40000100800 */
[----:B-1----:R-:W2:Y:S01]  /*2adf0*/  LDL.LU R2, [R1+0x5a8] ;  /* 0x0005a80001027983 */ /* 0x002ea20000300800 */
[----:B------:R-:W5:Y:S02]  /*2ae00*/  LDL.LU R18, [R1+0x5d8] ;  /* 0x0005d80001127983 */ /* 0x000f640000300800 */
[----:B---3--:R-:W-:-:S05]  /*2ae10*/  FMUL R3, R19, R3 ;  /* 0x0000000313037220 */ /* 0x008fca0000400000 */
[----:B------:R1:W-:Y:S01]  /*2ae20*/  STL [R1+0x48], R3 ;  /* 0x0000480301007387 */ /* 0x0003e20000100800 */
[----:B----4-:R-:W-:-:S03]  /*2ae30*/  FMUL R12, R19, R12 ;  /* 0x0000000c130c7220 */ /* 0x010fc60000400000 */
[----:B-1----:R-:W3:Y:S01]  /*2ae40*/  LDL.LU R3, [R1+0x5dc] ;  /* 0x0005dc0001037983 */ /* 0x002ee20000300800 */
[----:B------:R-:W4:Y:S02]  /*2ae50*/  LDL.LU R22, [R1+0x7d8] ;  /* 0x0007d80001167983 */ /* 0x000f240000300800 */
[----:B------:R-:W4:Y:S02]  /*2ae60*/  LDL.LU R23, [R1+0x7dc] ;  /* 0x0007dc0001177983 */ /* 0x000f240000300800 */
[----:B------:R-:W3:Y:S01]  /*2ae70*/  LDL.LU R20, [R1+0x804] ;  /* 0x0008040001147983 */ /* 0x000ee20000300800 */
[----:B------:R1:W-:Y:S04]  /*2ae80*/  STL [R1+0x4c], R12 ;  /* 0x00004c0c01007387 */ /* 0x0003e80000100800 */
[----:B-1----:R-:W3:Y:S01]  /*2ae90*/  LDL R12, [R1+0x3c8] ;  /* 0x0003c800010c7983 */ /* 0x002ee20000100800 */
[----:B--2---:R-:W-:-:S05]  /*2aea0*/  FMUL R2, R19, R2 ;  /* 0x0000000213027220 */ /* 0x004fca0000400000 */
[----:B------:R1:W-:Y:S04]  /*2aeb0*/  STL [R1+0x2898], R2 ;  /* 0x0028980201007387 */ /* 0x0003e80000100800 */
[----:B-1----:R-:W2:Y:S01]  /*2aec0*/  LDL.LU R2, [R1+0x5ac] ;  /* 0x0005ac0001027983 */ /* 0x002ea20000300800 */
[C---:B-----5:R-:W-:Y:S02]  /*2aed0*/  FMUL R21, R19.reuse, R21 ;  /* 0x0000001513157220 */ /* 0x060fe40000400000 */
[C---:B------:R-:W-:Y:S02]  /*2aee0*/  FMUL R13, R19.reuse, R13 ;  /* 0x0000000d130d7220 */ /* 0x040fe40000400000 */
[----:B------:R-:W-:Y:S01]  /*2aef0*/  FMUL R18, R19, R18 ;  /* 0x0000001213127220 */ /* 0x000fe20000400000 */
[----:B------:R-:W-:-:S02]  /*2af00*/  F2FP.BF16.PACK_AB R8, R8, R10 ;  /* 0x0000000a0808723e */ /* 0x000fc400000010ff */
[----:B------:R-:W-:Y:S01]  /*2af10*/  F2FP.BF16.PACK_AB R9, R15, R9 ;  /* 0x000000090f09723e */ /* 0x000fe200000010ff */
[----:B--2---:R-:W-:-:S05]  /*2af20*/  FMUL R2, R19, R2 ;  /* 0x0000000213027220 */ /* 0x004fca0000400000 */
[----:B------:R1:W-:Y:S01]  /*2af30*/  STL [R1+0x3c], R2 ;  /* 0x00003c0201007387 */ /* 0x0003e20000100800 */
[----:B------:R2:W-:Y:S02]  /*2af40*/  STL [R1+0x28], R21 ;  /* 0x0000281501007387 */ /* 0x0005e40000100800 */
[----:B-1----:R-:W-:Y:S01]  /*2af50*/  FMUL R2, R19, R14 ;  /* 0x0000000e13027220 */ /* 0x002fe20000400000 */
[----:B--2---:R-:W2:Y:S01]  /*2af60*/  LDL.LU R21, [R1+0x7d0] ;  /* 0x0007d00001157983 */ /* 0x004ea20000300800 */
[----:B------:R-:W2:Y:S03]  /*2af70*/  LDL.LU R14, [R1+0x7d4] ;  /* 0x0007d400010e7983 */ /* 0x000ea60000300800 */
[----:B------:R1:W-:Y:S01]  /*2af80*/  STL [R1+0x2c], R2 ;  /* 0x00002c0201007387 */ /* 0x0003e20000100800 */
[----:B------:R5:W-:Y:S01]  /*2af90*/  STL [R1+0x18], R13 ;  /* 0x0000180d01007387 */ /* 0x000be20000100800 */
[----:B------:R-:W-:Y:S01]  /*2afa0*/  F2FP.BF16.PACK_AB R10, R5, R7 ;  /* 0x00000007050a723e */ /* 0x000fe200000010ff */
[----:B-1----:R-:W-:-:S02]  /*2afb0*/  FMUL R2, R19, R4 ;  /* 0x0000000413027220 */ /* 0x002fc40000400000 */
[----:B---3--:R-:W-:Y:S01]  /*2afc0*/  FMUL R19, R19, R3 ;  /* 0x0000000313137220 */ /* 0x008fe20000400000 */
[----:B-----5:R-:W3:Y:S01]  /*2afd0*/  LDL.LU R13, [R1+0x170] ;  /* 0x00017000010d7983 */ /* 0x020ee20000300800 */
[----:B------:R-:W3:Y:S02]  /*2afe0*/  LDL.LU R4, [R1+0x7cc] ;  /* 0x0007cc0001047983 */ /* 0x000ee40000300800 */
[----:B------:R-:W-:Y:S01]  /*2aff0*/  STL [R1+0x1c], R2 ;  /* 0x00001c0201007387 */ /* 0x000fe20000100800 */
[----:B------:R-:W-:Y:S01]  /*2b000*/  STL.64 [R1+0x27f8], R18 ;  /* 0x0027f81201007387 */ /* 0x000fe20000100a00 */
[----:B------:R4:W-:Y:S02]  /*2b010*/  STL.64 [R1+0x27f0], R16 ;  /* 0x0027f01001007387 */ /* 0x0009e40000100a00 */
[----:B------:R-:W-:Y:S02]  /*2b020*/  STL [R1+0x290c], R8 ;  /* 0x00290c0801007387 */ /* 0x000fe40000100800 */
[----:B------:R-:W5:Y:S01]  /*2b030*/  LDL.LU R15, [R1+0x7c8] ;  /* 0x0007c800010f7983 */ /* 0x000f620000300800 */
[----:B------:R-:W-:Y:S01]  /*2b040*/  F2FP.BF16.PACK_AB R6, R0, R6 ;  /* 0x000000060006723e */ /* 0x000fe200000010ff */
[----:B------:R-:W-:Y:S01]  /*2b050*/  STL [R1+0x2910], R9 ;  /* 0x0029100901007387 */ /* 0x000fe20000100800 */
[----:B------:R-:W5:Y:S02]  /*2b060*/  LDL.LU R7, [R1+0x7c4] ;  /* 0x0007c40001077983 */ /* 0x000f640000300800 */
[----:B------:R-:W5:Y:S02]  /*2b070*/  LDL.LU R5, [R1+0x7bc] ;  /* 0x0007bc0001057983 */ /* 0x000f640000300800 */
[----:B------:R-:W-:Y:S01]  /*2b080*/  STL [R1+0x2914], R10 ;  /* 0x0029140a01007387 */ /* 0x000fe20000100800 */
[----:B------:R1:W-:Y:S01]  /*2b090*/  STL [R1+0x2918], R6 ;  /* 0x0029180601007387 */ /* 0x0003e20000100800 */
[----:B----4-:R-:W-:-:S03]  /*2b0a0*/  F2FP.BF16.PACK_AB R17, R22, R23 ;  /* 0x000000171611723e */ /* 0x010fc600000010ff */
[----:B-1----:R-:W4:Y:S01]  /*2b0b0*/  LDL.LU R6, [R1+0x7b4] ;  /* 0x0007b40001067983 */ /* 0x002f220000300800 */
[----:B------:R-:W4:Y:S02]  /*2b0c0*/  LDL.LU R10, [R1+0x7ac] ;  /* 0x0007ac00010a7983 */ /* 0x000f240000300800 */
[----:B------:R-:W4:Y:S02]  /*2b0d0*/  LDL.LU R9, [R1+0x7a4] ;  /* 0x0007a40001097983 */ /* 0x000f240000300800 */
[----:B------:R1:W-:Y:S02]  /*2b0e0*/  STL [R1+0x291c], R17 ;  /* 0x00291c1101007387 */ /* 0x0003e40000100800 */
[----:B------:R-:W-:Y:S01]  /*2b0f0*/  FADD R3, -R12, R20 ;  /* 0x000000140c037221 */ /* 0x000fe20000000100 */
[----:B-1----:R-:W4:Y:S01]  /*2b100*/  LDL.LU R17, [R1+0x7b8] ;  /* 0x0007b80001117983 */ /* 0x002f220000300800 */
[----:B------:R-:W4:Y:S02]  /*2b110*/  LDL.LU R8, [R1+0x79c] ;  /* 0x00079c0001087983 */ /* 0x000f240000300800 */
[----:B------:R-:W4:Y:S02]  /*2b120*/  LDL.LU R16, [R1+0x794] ;  /* 0x0007940001107983 */ /* 0x000f240000300800 */
[----:B------:R-:W4:Y:S01]  /*2b130*/  LDL.LU R22, [R1+0x798] ;  /* 0x0007980001167983 */ /* 0x000f220000300800 */
[----:B------:R-:W4:Y:S01]  /*2b140*/  LDL.LU R20, [R1+0x78c] ;  /* 0x00078c0001147983 */ /* 0x000f220000300800 */
[----:B------:R-:W4:Y:S01]  /*2b150*/  LDL.LU R12, [R1+0x790] ;  /* 0x00079000010c7983 */ /* 0x000f220000300800 */
[----:B--2---:R-:W-:-:S05]  /*2b160*/  F2FP.BF16.PACK_AB R2, R21, R14 ;  /* 0x0000000e1502723e */ /* 0x004fca00000010ff */
[----:B------:R1:W-:Y:S04]  /*2b170*/  STL [R1+0x2920], R2 ;  /* 0x0029200201007387 */ /* 0x0003e80000100800 */
[----:B-1----:R-:W2:Y:S01]  /*2b180*/  LDL.LU R2, [R1+0x7c0] ;  /* 0x0007c00001027983 */ /* 0x002ea20000300800 */
[----:B------:R-:W-:Y:S01]  /*2b190*/  FMUL R3, R3, 1.4426950216293334961 ;  /* 0x3fb8aa3b03037820 */ /* 0x000fe20000400000 */
[----:B---3--:R-:W-:Y:S01]  /*2b1a0*/  F2FP.BF16.PACK_AB R4, R13, R4 ;  /* 0x000000040d04723e */ /* 0x008fe200000010ff */
[----:B------:R-:W3:Y:S01]  /*2b1b0*/  LDL.LU R18, [R1+0x788] ;  /* 0x0007880001127983 */ /* 0x000ee20000300800 */
[----:B------:R-:W3:Y:S01]  /*2b1c0*/  LDL.LU R23, [R1+0x780] ;  /* 0x0007800001177983 */ /* 0x000ee20000300800 */
[----:B------:R-:W1:Y:S01]  /*2b1d0*/  MUFU.EX2 R0, R3 ;  /* 0x0000000300007308 */ /* 0x000e620000000800 */
[----:B------:R-:W3:Y:S02]  /*2b1e0*/  LDL.LU R14, [R1+0x784] ;  /* 0x00078400010e7983 */ /* 0x000ee40000300800 */
[----:B------:R-:W3:Y:S01]  /*2b1f0*/  LDL.LU R19, [R1+0x778] ;  /* 0x0007780001137983 */ /* 0x000ee20000300800 */
[----:B-----5:R-:W-:Y:S01]  /*2b200*/  F2FP.BF16.PACK_AB R28, R28, R15 ;  /* 0x0000000f1c1c723e */ /* 0x020fe200000010ff */
[----:B------:R-:W5:Y:S01]  /*2b210*/  LDL.LU R21, [R1+0x77c] ;  /* 0x00077c0001157983 */ /* 0x000f620000300800 */
[----:B------:R-:W-:Y:S02]  /*2b220*/  STL [R1+0x2924], R4 ;  /* 0x0029240401007387 */ /* 0x000fe40000100800 */
[----:B------:R-:W3:Y:S02]  /*2b230*/  LDL.LU R13, [R1+0x770] ;  /* 0x00077000010d7983 */ /* 0x000ee40000300800 */
[----:B------:R-:W3:Y:S01]  /*2b240*/  LDL.LU R15, [R1+0x774] ;  /* 0x00077400010f7983 */ /* 0x000ee20000300800 */
[----:B------:R-:W-:Y:S01]  /*2b250*/  STL [R1+0x2928], R28 ;  /* 0x0029281c01007387 */ /* 0x000fe20000100800 */
[----:B----4-:R-:W-:-:S02]  /*2b260*/  F2FP.BF16.PACK_AB R29, R29, R6 ;  /* 0x000000061d1d723e */ /* 0x010fc400000010ff */
[----:B------:R-:W-:Y:S02]  /*2b270*/  F2FP.BF16.PACK_AB R27, R10, R27 ;  /* 0x0000001b0a1b723e */ /* 0x000fe400000010ff */
[----:B------:R-:W-:Y:S02]  /*2b280*/  F2FP.BF16.PACK_AB R26, R9, R26 ;  /* 0x0000001a091a723e */ /* 0x000fe400000010ff */
[----:B------:R-:W-:Y:S02]  /*2b290*/  F2FP.BF16.PACK_AB R5, R17, R5 ;  /* 0x000000051105723e */ /* 0x000fe400000010ff */
[----:B------:R-:W-:Y:S02]  /*2b2a0*/  F2FP.BF16.PACK_AB R24, R8, R24 ;  /* 0x000000180818723e */ /* 0x000fe400000010ff */
[----:B------:R-:W-:Y:S02]  /*2b2b0*/  F2FP.BF16.PACK_AB R22, R16, R22 ;  /* 0x000000161016723e */ /* 0x000fe400000010ff */
[----:B--2---:R-:W-:-:S05]  /*2b2c0*/  F2FP.BF16.PACK_AB R7, R2, R7 ;  /* 0x000000070207723e */ /* 0x004fca00000010ff */
[----:B------:R-:W-:Y:S01]  /*2b2d0*/  STL [R1+0x293c], R7 ;  /* 0x00293c0701007387 */ /* 0x000fe20000100800 */
[----:B------:R-:W-:Y:S02]  /*2b2e0*/  STL [R1+0x2940], R5 ;  /* 0x0029400501007387 */ /* 0x000fe40000100800 */
[----:B-1----:R-:W-:Y:S02]  /*2b2f0*/  STL [R1+0x170], R0 ;  /* 0x0001700001007387 */ /* 0x002fe40000100800 */
[----:B------:R-:W-:Y:S01]  /*2b300*/  STL [R1+0x2944], R29 ;  /* 0x0029441d01007387 */ /* 0x000fe20000100800 */
[----:B------:R-:W-:Y:S01]  /*2b310*/  STL [R1+0x2948], R27 ;  /* 0x0029481b01007387 */ /* 0x000fe20000100800 */
[----:B------:R-:W-:Y:S02]  /*2b320*/  STL [R1+0x294c], R26 ;  /* 0x00294c1a01007387 */ /* 0x000fe40000100800 */
[----:B------:R-:W-:Y:S02]  /*2b330*/  STL [R1+0x2950], R24 ;  /* 0x0029501801007387 */ /* 0x000fe40000100800 */
[----:B------:R-:W-:Y:S01]  /*2b340*/  STL [R1+0x2954], R22 ;  /* 0x0029541601007387 */ /* 0x000fe20000100800 */
[----:B------:R-:W0:Y:S01]  /*2b350*/  LDL.LU R2, [R1+0x848] ;  /* 0x0008480001027983 */ /* 0x000e220000300800 */
[----:B------:R-:W-:-:S02]  /*2b360*/  F2FP.BF16.PACK_AB R20, R20, R12 ;  /* 0x0000000c1414723e */ /* 0x000fc400000010ff */
[----:B------:R-:W1:Y:S01]  /*2b370*/  S2R R12, SR_TID.X ;  /* 0x00000000000c7919 */ /* 0x000e620000002100 */
[----:B---3--:R-:W-:Y:S02]  /*2b380*/  F2FP.BF16.PACK_AB R25, R25, R18 ;  /* 0x000000121919723e */ /* 0x008fe400000010ff */
[----:B------:R-:W-:Y:S01]  /*2b390*/  F2FP.BF16.PACK_AB R23, R23, R14 ;  /* 0x0000000e1717723e */ /* 0x000fe200000010ff */
[----:B------:R-:W2:Y:S01]  /*2b3a0*/  LDL.LU R9, [R1+0x76c] ;  /* 0x00076c0001097983 */ /* 0x000ea20000300800 */
[----:B-----5:R-:W-:Y:S01]  /*2b3b0*/  F2FP.BF16.PACK_AB R21, R19, R21 ;  /* 0x000000151315723e */ /* 0x020fe200000010ff */
[----:B------:R-:W-:Y:S02]  /*2b3c0*/  STL [R1+0x2958], R20 ;  /* 0x0029581401007387 */ /* 0x000fe40000100800 */
[----:B------:R-:W-:Y:S01]  /*2b3d0*/  STL [R1+0x2960], R25 ;  /* 0x0029601901007387 */ /* 0x000fe20000100800 */
[----:B------:R-:W-:Y:S01]  /*2b3e0*/  F2FP.BF16.PACK_AB R3, R13, R15 ;  /* 0x0000000f0d03723e */ /* 0x000fe200000010ff */
[----:B------:R-:W3:Y:S01]  /*2b3f0*/  LDL.LU R14, [R1+0x74c] ;  /* 0x00074c00010e7983 */ /* 0x000ee20000300800 */
[----:B------:R-:W-:Y:S02]  /*2b400*/  STL [R1+0x2964], R23 ;  /* 0x0029641701007387 */ /* 0x000fe40000100800 */
[----:B------:R-:W-:Y:S01]  /*2b410*/  STL [R1+0x2968], R21 ;  /* 0x0029681501007387 */ /* 0x000fe20000100800 */
[----:B-1----:R-:W-:Y:S01]  /*2b420*/  LOP3.LUT R19, R12, 0x1c, RZ, 0xc0, !PT ;  /* 0x0000001c0c137812 */ /* 0x002fe200078ec0ff */
[----:B------:R-:W-:Y:S01]  /*2b430*/  STL [R1+0x2974], R12 ;  /* 0x0029740c01007387 */ /* 0x000fe20000100800 */
[----:B------:R-:W-:Y:S02]  /*2b440*/  STL [R1+0x2978], R3 ;  /* 0x0029780301007387 */ /* 0x000fe40000100800 */
[----:B------:R-:W4:Y:S02]  /*2b450*/  LDL.LU R16, [R1+0x72c] ;  /* 0x00072c0001107983 */ /* 0x000f240000300800 */
[----:B------:R-:W-:Y:S01]  /*2b460*/  STL [R1+0x28b8], R0 ;  /* 0x0028b80001007387 */ /* 0x000fe20000100800 */
[----:B------:R-:W1:Y:S04]  /*2b470*/  S2R R18, SR_TID.X ;  /* 0x0000000000127919 */ /* 0x000e680000002100 */
[----:B------:R-:W-:Y:S01]  /*2b480*/  LDS R3, [R19.X4+0x300] ;  /* 0x0003000013037984 */ /* 0x000fe20000004800 */
[----:B-1----:R-:W-:Y:S01]  /*2b490*/  LOP3.LUT R13, R18, 0x7f, RZ, 0xc0, !PT ;  /* 0x0000007f120d7812 */ /* 0x002fe200078ec0ff */
[----:B0-----:R-:W-:-:S02]  /*2b4a0*/  FFMA R2, R0, R2, R11 ;  /* 0x0000000200027223 */ /* 0x001fc4000000000b */
[----:B------:R-:W0:Y:S04]  /*2b4b0*/  LDS R0, [R19.X4+0x280] ;  /* 0x0002800013007984 */ /* 0x000e280000004800 */
[----:B------:R1:W-:Y:S01]  /*2b4c0*/  STL [R1+0x848], R2 ;  /* 0x0008480201007387 */ /* 0x0003e20000100800 */
[----:B------:R-:W5:Y:S03]  /*2b4d0*/  LDL.LU R8, [R1+0x70c] ;  /* 0x00070c0001087983 */ /* 0x000f660000300800 */
[----:B0-----:R-:W-:Y:S02]  /*2b4e0*/  STL [R1+0x778], R0 ;  /* 0x0007780001007387 */ /* 0x001fe40000100800 */
[----:B------:R-:W0:Y:S04]  /*2b4f0*/  LDS R0, [R19.X4+0x380] ;  /* 0x0003800013007984 */ /* 0x000e280000004800 */
[----:B------:R2:W-:Y:S02]  /*2b500*/  STL [R1+0x298c], R13 ;  /* 0x00298c0d01007387 */ /* 0x0005e40000100800 */
[----:B------:R-:W5:Y:S01]  /*2b510*/  LDL.LU R15, [R1+0x6ec] ;  /* 0x0006ec00010f7983 */ /* 0x000f620000300800 */
[----:B-1----:R-:W-:Y:S01]  /*2b520*/  SHF.L.U32 R2, R13, 0x1, RZ ;  /* 0x000000010d027819 */ /* 0x002fe200000006ff */
[----:B------:R-:W-:Y:S04]  /*2b530*/  STL [R1+0x774], R3 ;  /* 0x0007740301007387 */ /* 0x000fe80000100800 */
[----:B------:R-:W-:Y:S06]  /*2b540*/  BAR.SYNC.DEFER_BLOCKING 0x0 ;  /* 0x0000000000007b1d */ /* 0x000fec0000010000 */
[----:B--2---:R-:W2:Y:S04]  /*2b550*/  LDL.LU R13, [R1+0x54c] ;  /* 0x00054c00010d7983 */ /* 0x004ea80000300800 */
[----:B0-----:R0:W-:Y:S04]  /*2b560*/  STL [R1+0x770], R0 ;  /* 0x0007700001007387 */ /* 0x0011e80000100800 */
[----:B0-----:R-:W2:Y:S01]  /*2b570*/  LDL.LU R0, [R1+0x52c] ;  /* 0x00052c0001007983 */ /* 0x001ea20000300800 */
[----:B------:R-:W2:Y:S02]  /*2b580*/  LDL.LU R11, [R1+0x50c] ;  /* 0x00050c00010b7983 */ /* 0x000ea40000300800 */
[----:B------:R-:W-:Y:S02]  /*2b590*/  STL [R1+0x297c], R19 ;  /* 0x00297c1301007387 */ /* 0x000fe40000100800 */
        /* <DEDUP_REMOVED lines=8> */
[----:B------:R-:W2:Y:S01]  /*2b620*/  LDL.LU R24, [R1+0x2f4] ;  /* 0x0002f40001187983 */ /* 0x000ea20000300800 */
[----:B------:R-:W2:Y:S01]  /*2b630*/  LDL.LU R26, [R1+0x2d4] ;  /* 0x0002d400011a7983 */ /* 0x000ea20000300800 */
[----:B------:R-:W2:Y:S02]  /*2b640*/  LDL.LU R27, [R1+0x2b4] ;  /* 0x0002b400011b7983 */ /* 0x000ea40000300800 */
[----:B------:R-:W2:Y:S01]  /*2b650*/  LDL.LU R29, [R1+0x294] ;  /* 0x00029400011d7983 */ /* 0x000ea20000300800 */
[----:B------:R-:W-:Y:S01]  /*2b660*/  STS.U16 [R2], R9 ;  /* 0x0000000902007388 */ /* 0x000fe20000000400 */
[----:B------:R-:W2:Y:S02]  /*2b670*/  LDL.LU R5, [R1+0x274] ;  /* 0x0002740001057983 */ /* 0x000ea40000300800 */
[----:B---3--:R0:W-:Y:S02]  /*2b680*/  STS.U16 [R2+0x800], R14 ;  /* 0x0008000e02007388 */ /* 0x0081e40000000400 */
[----:B------:R-:W3:Y:S01]  /*2b690*/  LDL.LU R7, [R1+0x254] ;  /* 0x0002540001077983 */ /* 0x000ee20000300800 */
[----:B0-----:R-:W3:Y:S01]  /*2b6a0*/  LDL.LU R14, [R1+0x234] ;  /* 0x00023400010e7983 */ /* 0x001ee20000300800 */
[----:B------:R-:W3:Y:S03]  /*2b6b0*/  LDL.LU R28, [R1+0x214] ;  /* 0x00021400011c7983 */ /* 0x000ee60000300800 */
[----:B----4-:R0:W-:Y:S01]  /*2b6c0*/  STS.U16 [R2+0x1000], R16 ;  /* 0x0010001002007388 */ /* 0x0101e20000000400 */
[----:B------:R-:W4:Y:S03]  /*2b6d0*/  LDL.LU R4, [R1+0x1f4] ;  /* 0x0001f40001047983 */ /* 0x000f260000300800 */
[----:B0-----:R-:W4:Y:S01]  /*2b6e0*/  LDL.LU R16, [R1+0x1d4] ;  /* 0x0001d40001107983 */ /* 0x001f220000300800 */
[----:B------:R-:W4:Y:S02]  /*2b6f0*/  LDL.LU R17, [R1+0x1d0] ;  /* 0x0001d00001117983 */ /* 0x000f240000300800 */
[----:B------:R-:W4:Y:S02]  /*2b700*/  LDL.LU R6, [R1+0x1cc] ;  /* 0x0001cc0001067983 */ /* 0x000f240000300800 */
[----:B------:R-:W4:Y:S01]  /*2b710*/  LDL.LU R9, [R1+0x1c8] ;  /* 0x0001c80001097983 */ /* 0x000f220000300800 */
[----:B-----5:R0:W-:Y:S04]  /*2b720*/  STS.U16 [R2+0x1800], R8 ;  /* 0x0018000802007388 */ /* 0x0201e80000000400 */
[----:B0-----:R-:W5:Y:S04]  /*2b730*/  LDL.LU R8, [R1+0x1c4] ;  /* 0x0001c40001087983 */ /* 0x001f680000300800 */
[----:B------:R0:W-:Y:S04]  /*2b740*/  STS.U16 [R2+0x2000], R15 ;  /* 0x0020000f02007388 */ /* 0x0001e80000000400 */
[----:B0-----:R-:W5:Y:S04]  /*2b750*/  LDL.LU R15, [R1+0x1c0] ;  /* 0x0001c000010f7983 */ /* 0x001f680000300800 */
[----:B--2---:R-:W-:Y:S04]  /*2b760*/  STS.U16 [R2+0x2800], R13 ;  /* 0x0028000d02007388 */ /* 0x004fe80000000400 */
[----:B------:R-:W-:Y:S01]  /*2b770*/  STS.U16 [R2+0x3000], R0 ;  /* 0x0030000002007388 */ /* 0x000fe20000000400 */
[----:B------:R0:W-:Y:S03]  /*2b780*/  STS.U16 [R2+0x3800], R11 ;  /* 0x0038000b02007388 */ /* 0x0001e60000000400 */
[----:B0-----:R-:W2:Y:S01]  /*2b790*/  LDL.LU R11, [R1+0x1bc] ;  /* 0x0001bc00010b7983 */ /* 0x001ea20000300800 */
[----:B------:R-:W-:Y:S02]  /*2b7a0*/  STS.U16 [R2+0x4000], R3 ;  /* 0x0040000302007388 */ /* 0x000fe40000000400 */
[----:B------:R-:W-:Y:S02]  /*2b7b0*/  STS.U16 [R2+0x4800], R12 ;  /* 0x0048000c02007388 */ /* 0x000fe40000000400 */
[----:B------:R-:W-:Y:S01]  /*2b7c0*/  STS.U16 [R2+0x5000], R21 ;  /* 0x0050001502007388 */ /* 0x000fe20000000400 */
[----:B------:R-:W-:Y:S01]  /*2b7d0*/  STS.U16 [R2+0x5800], R23 ;  /* 0x0058001702007388 */ /* 0x000fe20000000400 */
[----:B------:R0:W-:Y:S02]  /*2b7e0*/  STS.U16 [R2+0x6000], R10 ;  /* 0x0060000a02007388 */ /* 0x0001e40000000400 */
[----:B------:R-:W-:Y:S02]  /*2b7f0*/  STS.U16 [R2+0x6800], R25 ;  /* 0x0068001902007388 */ /* 0x000fe40000000400 */
[----:B------:R-:W-:Y:S01]  /*2b800*/  STS.U16 [R2+0x7000], R20 ;  /* 0x0070001402007388 */ /* 0x000fe20000000400 */
[----:B------:R-:W-:Y:S01]  /*2b810*/  STS.U16 [R2+0x7800], R22 ;  /* 0x0078001602007388 */ /* 0x000fe20000000400 */
[----:B------:R-:W-:Y:S02]  /*2b820*/  STS.U16 [R2+0x8000], R24 ;  /* 0x0080001802007388 */ /* 0x000fe40000000400 */
[----:B------:R-:W-:Y:S02]  /*2b830*/  STS.U16 [R2+0x8800], R26 ;  /* 0x0088001a02007388 */ /* 0x000fe40000000400 */
[----:B------:R-:W-:Y:S01]  /*2b840*/  STS.U16 [R2+0x9000], R27 ;  /* 0x0090001b02007388 */ /* 0x000fe20000000400 */
[----:B------:R-:W-:Y:S01]  /*2b850*/  STS.U16 [R2+0x9800], R29 ;  /* 0x0098001d02007388 */ /* 0x000fe20000000400 */
[----:B------:R-:W-:Y:S02]  /*2b860*/  STS.U16 [R2+0xa000], R5 ;  /* 0x00a0000502007388 */ /* 0x000fe40000000400 */
[----:B---3--:R-:W-:Y:S01]  /*2b870*/  STS.U16 [R2+0xa800], R7 ;  /* 0x00a8000702007388 */ /* 0x008fe20000000400 */
[----:B0-----:R-:W3:Y:S04]  /*2b880*/  LDL.LU R10, [R1+0x768] ;  /* 0x00076800010a7983 */ /* 0x001ee80000300800 */
[----:B------:R0:W-:Y:S04]  /*2b890*/  STS.U16 [R2+0xb000], R14 ;  /* 0x00b0000e02007388 */ /* 0x0001e80000000400 */
[----:B0-----:R-:W0:Y:S01]  /*2b8a0*/  S2R R14, SR_TID.X ;  /* 0x00000000000e7919 */ /* 0x001e220000002100 */
[----:B------:R-:W-:Y:S02]  /*2b8b0*/  STS.U16 [R2+0xb800], R28 ;  /* 0x00b8001c02007388 */ /* 0x000fe40000000400 */
[----:B----4-:R-:W-:Y:S02]  /*2b8c0*/  STS.U16 [R2+0xc000], R4 ;  /* 0x00c0000402007388 */ /* 0x010fe40000000400 */
[----:B------:R0:W-:Y:S01]  /*2b8d0*/  STS.U16 [R2+0xc800], R16 ;  /* 0x00c8001002007388 */ /* 0x0001e20000000400 */
[----:B------:R-:W-:Y:S01]  /*2b8e0*/  STS.U16 [R2+0xd000], R17 ;  /* 0x00d0001102007388 */ /* 0x000fe20000000400 */
[----:B------:R-:W-:Y:S02]  /*2b8f0*/  STS.U16 [R2+0xd800], R6 ;  /* 0x00d8000602007388 */ /* 0x000fe40000000400 */
[----:B------:R1:W-:Y:S01]  /*2b900*/  STS.U16 [R2+0xe000], R9 ;  /* 0x00e0000902007388 */ /* 0x0003e20000000400 */
[----:B0-----:R-:W-:-:S02]  /*2b910*/  LOP3.LUT R16, R14, 0x7f, RZ, 0xc0, !PT ;  /* 0x0000007f0e107812 */ /* 0x001fc400078ec0ff */
[----:B------:R-:W4:Y:S02]  /*2b920*/  LDL.LU R14, [R1+0x748] ;  /* 0x00074800010e7983 */ /* 0x000f240000300800 */
[----:B------:R-:W-:-:S04]  /*2b930*/  SHF.L.U32 R16, R16, 0x1, RZ ;  /* 0x0000000110107819 */ /* 0x000fc800000006ff */
[----:B-1----:R-:W-:Y:S01]  /*2b940*/  LOP3.LUT R9, R16, 0x10, RZ, 0x3c, !PT ;  /* 0x0000001010097812 */ /* 0x002fe200078e3cff */
[----:B-----5:R0:W-:Y:S04]  /*2b950*/  STS.U16 [R2+0xe800], R8 ;  /* 0x00e8000802007388 */ /* 0x0201e80000000400 */
[----:B0-----:R-:W5:Y:S01]  /*2b960*/  LDL.LU R8, [R1+0x728] ;  /* 0x0007280001087983 */ /* 0x001f620000300800 */
[----:B------:R-:W5:Y:S02]  /*2b970*/  LDL.LU R19, [R1+0x708] ;  /* 0x0007080001137983 */ /* 0x000f640000300800 */
[----:B------:R-:W5:Y:S01]  /*2b980*/  LDL.LU R13, [R1+0x6e8] ;  /* 0x0006e800010d7983 */ /* 0x000f620000300800 */
[----:B------:R0:W-:Y:S04]  /*2b990*/  STS.U16 [R2+0xf000], R15 ;  /* 0x00f0000f02007388 */ /* 0x0001e80000000400 */
[----:B0-----:R-:W5:Y:S01]  /*2b9a0*/  LDL.LU R15, [R1+0x548] ;  /* 0x00054800010f7983 */ /* 0x001f620000300800 */
[----:B------:R-:W5:Y:S02]  /*2b9b0*/  LDL.LU R0, [R1+0x528] ;  /* 0x0005280001007983 */ /* 0x000f640000300800 */
[----:B------:R-:W5:Y:S02]  /*2b9c0*/  LDL.LU R16, [R1+0x508] ;  /* 0x0005080001107983 */ /* 0x000f640000300800 */
[----:B------:R-:W5:Y:S01]  /*2b9d0*/  LDL.LU R3, [R1+0x468] ;  /* 0x0004680001037983 */ /* 0x000f620000300800 */
[----:B--2---:R0:W-:Y:S04]  /*2b9e0*/  STS.U16 [R2+0xf800], R11 ;  /* 0x00f8000b02007388 */ /* 0x0041e80000000400 */
[----:B0-----:R-:W2:Y:S01]  /*2b9f0*/  LDL.LU R11, [R1+0x448] ;  /* 0x00044800010b7983 */ /* 0x001ea20000300800 */
[----:B------:R-:W-:Y:S02]  /*2ba00*/  STL [R1+0x2984], R2 ;  /* 0x0029840201007387 */ /* 0x000fe40000100800 */
        /* <DEDUP_REMOVED lines=14> */
[----:B---3--:R-:W-:Y:S04]  /*2baf0*/  STS.U16 [R9+0x100], R10 ;  /* 0x0001000a09007388 */ /* 0x008fe80000000400 */
[----:B------:R-:W3:Y:S01]  /*2bb00*/  LDL.LU R17, [R1+0x1f0] ;  /* 0x0001f00001117983 */ /* 0x000ee20000300800 */
[----:B------:R-:W3:Y:S03]  /*2bb10*/  LDL.LU R6, [R1+0x1b8] ;  /* 0x0001b80001067983 */ /* 0x000ee60000300800 */
[----:B----4-:R0:W-:Y:S04]  /*2bb20*/  STS.U16 [R9+0x900], R14 ;  /* 0x0009000e09007388 */ /* 0x0101e80000000400 */
[----:B0-----:R-:W4:Y:S01]  /*2bb30*/  LDL.LU R14, [R1+0x1ac] ;  /* 0x0001ac00010e7983 */ /* 0x001f220000300800 */
[----:B------:R-:W4:Y:S03]  /*2bb40*/  LDL.LU R10, [R1+0x1a8] ;  /* 0x0001a800010a7983 */ /* 0x000f260000300800 */
[----:B-----5:R0:W-:Y:S01]  /*2bb50*/  STS.U16 [R9+0x1100], R8 ;  /* 0x0011000809007388 */ /* 0x0201e20000000400 */
[----:B------:R-:W-:Y:S02]  /*2bb60*/  STS.U16 [R9+0x1900], R19 ;  /* 0x0019001309007388 */ /* 0x000fe40000000400 */
[----:B------:R-:W-:Y:S01]  /*2bb70*/  STS.U16 [R9+0x2100], R13 ;  /* 0x0021000d09007388 */ /* 0x000fe20000000400 */
[----:B0-----:R-:W5:Y:S04]  /*2bb80*/  LDL.LU R8, [R1+0x1a4] ;  /* 0x0001a40001087983 */ /* 0x001f680000300800 */
[----:B------:R0:W-:Y:S04]  /*2bb90*/  STS.U16 [R9+0x2900], R15 ;  /* 0x0029000f09007388 */ /* 0x0001e80000000400 */
[----:B0-----:R-:W5:Y:S01]  /*2bba0*/  LDL.LU R15, [R1+0x1a0] ;  /* 0x0001a000010f7983 */ /* 0x001f620000300800 */
[----:B------:R-:W-:Y:S02]  /*2bbb0*/  STS.U16 [R9+0x3100], R0 ;  /* 0x0031000009007388 */ /* 0x000fe40000000400 */
[----:B------:R0:W-:Y:S02]  /*2bbc0*/  STS.U16 [R9+0x3900], R16 ;  /* 0x0039001009007388 */ /* 0x0001e40000000400 */
[----:B0-----:R-:W5:Y:S01]  /*2bbd0*/  LDL.LU R16, [R1+0x19c] ;  /* 0x00019c0001107983 */ /* 0x001f620000300800 */
[----:B------:R-:W-:Y:S03]  /*2bbe0*/  STS.U16 [R9+0x4100], R3 ;  /* 0x0041000309007388 */ /* 0x000fe60000000400 */
[----:B--2---:R0:W-:Y:S04]  /*2bbf0*/  STS.U16 [R9+0x4900], R11 ;  /* 0x0049000b09007388 */ /* 0x0041e80000000400 */
[----:B0-----:R-:W2:Y:S01]  /*2bc00*/  LDL.LU R11, [R1+0x198] ;  /* 0x00019800010b7983 */ /* 0x001ea20000300800 */
[----:B------:R-:W-:Y:S02]  /*2bc10*/  STS.U16 [R9+0x5100], R12 ;  /* 0x0051000c09007388 */ /* 0x000fe40000000400 */
        /* <DEDUP_REMOVED lines=13> */
[----:B---3--:R-:W-:Y:S01]  /*2bcf0*/  STS.U16 [R9+0xc100], R17 ;  /* 0x00c1001109007388 */ /* 0x008fe20000000400 */
[----:B------:R-:W-:Y:S04]  /*2bd00*/  STS.U16 [R9+0xc900], R6 ;  /* 0x00c9000609007388 */ /* 0x000fe80000000400 */
[----:B----4-:R0:W-:Y:S01]  /*2bd10*/  STS.U16 [R9+0xd100], R14 ;  /* 0x00d1000e09007388 */ /* 0x0101e20000000400 */
[----:B------:R-:W-:Y:S03]  /*2bd20*/  STS.U16 [R9+0xd900], R10 ;  /* 0x00d9000a09007388 */ /* 0x000fe60000000400 */
[----:B0-----:R-:W3:Y:S01]  /*2bd30*/  LDL.LU R14, [R1+0x764] ;  /* 0x00076400010e7983 */ /* 0x001ee20000300800 */
[----:B------:R-:W4:Y:S03]  /*2bd40*/  LDL.LU R13, [R1+0x744] ;  /* 0x00074400010d7983 */ /* 0x000f260000300800 */
[----:B-----5:R0:W-:Y:S04]  /*2bd50*/  STS.U16 [R9+0xe100], R8 ;  /* 0x00e1000809007388 */ /* 0x0201e80000000400 */
[----:B0-----:R-:W5:Y:S01]  /*2bd60*/  LDL.LU R8, [R1+0x724] ;  /* 0x0007240001087983 */ /* 0x001f620000300800 */
[----:B------:R-:W5:Y:S03]  /*2bd70*/  LDL.LU R2, [R1+0x704] ;  /* 0x0007040001027983 */ /* 0x000f660000300800 */
[----:B------:R0:W-:Y:S04]  /*2bd80*/  STS.U16 [R9+0xe900], R15 ;  /* 0x00e9000f09007388 */ /* 0x0001e80000000400 */
[----:B0-----:R-:W5:Y:S04]  /*2bd90*/  LDL.LU R15, [R1+0x6e4] ;  /* 0x0006e400010f7983 */ /* 0x001f680000300800 */
[----:B------:R0:W-:Y:S01]  /*2bda0*/  STS.U16 [R9+0xf100], R16 ;  /* 0x00f1001009007388 */ /* 0x0001e20000000400 */
[----:B------:R-:W5:Y:S03]  /*2bdb0*/  LDL.LU R19, [R1+0x544] ;  /* 0x0005440001137983 */ /* 0x000f660000300800 */
[----:B0-----:R-:W5:Y:S01]  /*2bdc0*/  LDL.LU R16, [R1+0x524] ;  /* 0x0005240001107983 */ /* 0x001f620000300800 */
[----:B------:R-:W5:Y:S02]  /*2bdd0*/  LDL.LU R0, [R1+0x504] ;  /* 0x0005040001007983 */ /* 0x000f640000300800 */
[----:B------:R-:W5:Y:S02]  /*2bde0*/  LDL.LU R3, [R1+0x464] ;  /* 0x0004640001037983 */ /* 0x000f640000300800 */
[----:B------:R-:W5:Y:S01]  /*2bdf0*/  LDL.LU R12, [R1+0x444] ;  /* 0x00044400010c7983 */ /* 0x000f620000300800 */
[----:B------:R-:W5:Y:S01]  /*2be00*/  LDL.LU R21, [R1+0x424] ;  /* 0x0004240001157983 */ /* 0x000f620000300800 */
        /* <DEDUP_REMOVED lines=12> */
[----:B------:R-:W5:Y:S03]  /*2bed0*/  LDL.LU R17, [R1+0x20c] ;  /* 0x00020c0001117983 */ /* 0x000f660000300800 */
[----:B--2---:R0:W-:Y:S04]  /*2bee0*/  STS.U16 [R9+0xf900], R11 ;  /* 0x00f9000b09007388 */ /* 0x0041e80000000400 */
[----:B0-----:R-:W2:Y:S01]  /*2bef0*/  LDL.LU R11, [R1+0x1ec] ;  /* 0x0001ec00010b7983 */ /* 0x001ea20000300800 */
[----:B------:R-:W-:Y:S01]  /*2bf00*/  LOP3.LUT R18, R18, 0x7f, RZ, 0xc0, !PT ;  /* 0x0000007f12127812 */ /* 0x000fe200078ec0ff */
[----:B------:R-:W2:Y:S02]  /*2bf10*/  LDL.LU R6, [R1+0x1b4] ;  /* 0x0001b40001067983 */ /* 0x000ea40000300800 */
[----:B------:R-:W2:Y:S01]  /*2bf20*/  LDL.LU R9, [R1+0x188] ;  /* 0x0001880001097983 */ /* 0x000ea20000300800 */
[----:B------:R-:W-:-:S04]  /*2bf30*/  SHF.L.U32 R18, R18, 0x1, RZ ;  /* 0x0000000112127819 */ /* 0x000fc800000006ff */
[----:B------:R-:W-:-:S05]  /*2bf40*/  LOP3.LUT R10, R18, 0x20, RZ, 0x3c, !PT ;  /* 0x00000020120a7812 */ /* 0x000fca00078e3cff */
[----:B---3--:R0:W-:Y:S01]  /*2bf50*/  STS.U16 [R10+0x200], R14 ;  /* 0x0002000e0a007388 */ /* 0x0081e20000000400 */
[----:B----4-:R1:W-:Y:S03]  /*2bf60*/  STS.U16 [R10+0xa00], R13 ;  /* 0x000a000d0a007388 */ /* 0x0103e60000000400 */
[----:B0-----:R-:W3:Y:S01]  /*2bf70*/  LDL.LU R14, [R1+0x184] ;  /* 0x00018400010e7983 */ /* 0x001ee20000300800 */
[----:B-1----:R-:W4:Y:S03]  /*2bf80*/  LDL.LU R13, [R1+0x298c] ;  /* 0x00298c00010d7983 */ /* 0x002f260000300800 */
[----:B-----5:R0:W-:Y:S01]  /*2bf90*/  STS.U16 [R10+0x1200], R8 ;  /* 0x001200080a007388 */ /* 0x0201e20000000400 */
[----:B------:R-:W-:Y:S03]  /*2bfa0*/  STS.U16 [R10+0x1a00], R2 ;  /* 0x001a00020a007388 */ /* 0x000fe60000000400 */
[----:B0-----:R-:W5:Y:S04]  /*2bfb0*/  LDL.LU R8, [R1+0x180] ;  /* 0x0001800001087983 */ /* 0x001f680000300800 */
[----:B------:R0:W-:Y:S04]  /*2bfc0*/  STS.U16 [R10+0x2200], R15 ;  /* 0x0022000f0a007388 */ /* 0x0001e80000000400 */
[----:B0-----:R-:W4:Y:S01]  /*2bfd0*/  LDL.LU R15, [R1+0x17c] ;  /* 0x00017c00010f7983 */ /* 0x001f220000300800 */
[----:B------:R-:W-:Y:S02]  /*2bfe0*/  STS.U16 [R10+0x2a00], R19 ;  /* 0x002a00130a007388 */ /* 0x000fe40000000400 */
[----:B------:R0:W-:Y:S02]  /*2bff0*/  STS.U16 [R10+0x3200], R16 ;  /* 0x003200100a007388 */ /* 0x0001e40000000400 */
[----:B------:R-:W-:Y:S01]  /*2c000*/  STS.U16 [R10+0x3a00], R0 ;  /* 0x003a00000a007388 */ /* 0x000fe20000000400 */
[----:B------:R-:W-:Y:S01]  /*2c010*/  STS.U16 [R10+0x4200], R3 ;  /* 0x004200030a007388 */ /* 0x000fe20000000400 */
[----:B------:R-:W-:Y:S02]  /*2c020*/  STS.U16 [R10+0x4a00], R12 ;  /* 0x004a000c0a007388 */ /* 0x000fe40000000400 */
[----:B------:R-:W-:Y:S02]  /*2c030*/  STS.U16 [R10+0x5200], R21 ;  /* 0x005200150a007388 */ /* 0x000fe40000000400 */
[----:B------:R-:W-:Y:S01]  /*2c040*/  STS.U16 [R10+0x5a00], R23 ;  /* 0x005a00170a007388 */ /* 0x000fe20000000400 */
[----:B------:R-:W-:Y:S01]  /*2c050*/  STS.U16 [R10+0x6200], R25 ;  /* 0x006200190a007388 */ /* 0x000fe20000000400 */
[----:B------:R-:W-:Y:S03]  /*2c060*/  STS.U16 [R10+0x6a00], R20 ;  /* 0x006a00140a007388 */ /* 0x000fe60000000400 */
[----:B0-----:R-:W4:Y:S01]  /*2c070*/  LDL.LU R16, [R1+0x178] ;  /* 0x0001780001107983 */ /* 0x001f220000300800 */
        /* <DEDUP_REMOVED lines=9> */
[----:B------:R-:W-:Y:S01]  /*2c110*/  STS.U16 [R10+0xba00], R17 ;  /* 0x00ba00110a007388 */ /* 0x000fe20000000400 */
[----:B--2---:R0:W-:Y:S04]  /*2c120*/  STS.U16 [R10+0xc200], R11 ;  /* 0x00c2000b0a007388 */ /* 0x0041e80000000400 */
[----:B0-----:R-:W2:Y:S01]  /*2c130*/  LDL.LU R11, [R1+0x174] ;  /* 0x00017400010b7983 */ /* 0x001ea20000300800 */
[----:B------:R-:W-:Y:S02]  /*2c140*/  STS.U16 [R10+0xca00], R6 ;  /* 0x00ca00060a007388 */ /* 0x000fe40000000400 */
[----:B------:R0:W-:Y:S02]  /*2c150*/  STS.U16 [R10+0xd200], R9 ;  /* 0x00d200090a007388 */ /* 0x0001e40000000400 */
[----:B0-----:R-:W2:Y:S04]  /*2c160*/  LDL.LU R9, [R1+0x760] ;  /* 0x0007600001097983 */ /* 0x001ea80000300800 */
[----:B---3--:R0:W-:Y:S04]  /*2c170*/  STS.U16 [R10+0xda00], R14 ;  /* 0x00da000e0a007388 */ /* 0x0081e80000000400 */
[----:B0-----:R-:W3:Y:S04]  /*2c180*/  LDL.LU R14, [R1+0x740] ;  /* 0x00074000010e7983 */ /* 0x001ee80000300800 */
[----:B-----5:R0:W-:Y:S04]  /*2c190*/  STS.U16 [R10+0xe200], R8 ;  /* 0x00e200080a007388 */ /* 0x0201e80000000400 */
[----:B0-----:R-:W5:Y:S01]  /*2c1a0*/  LDL.LU R8, [R1+0x720] ;  /* 0x0007200001087983 */ /* 0x001f620000300800 */
[----:B------:R-:W5:Y:S03]  /*2c1b0*/  LDL.LU R19, [R1+0x700] ;  /* 0x0007000001137983 */ /* 0x000f660000300800 */
[----:B----4-:R0:W-:Y:S04]  /*2c1c0*/  STS.U16 [R10+0xea00], R15 ;  /* 0x00ea000f0a007388 */ /* 0x0101e80000000400 */
[----:B0-----:R-:W4:Y:S01]  /*2c1d0*/  LDL.LU R15, [R1+0x6e0] ;  /* 0x0006e000010f7983 */ /* 0x001f220000300800 */
[----:B------:R-:W4:Y:S02]  /*2c1e0*/  LDL.LU R0, [R1+0x540] ;  /* 0x0005400001007983 */ /* 0x000f240000300800 */
[----:B------:R-:W4:Y:S02]  /*2c1f0*/  LDL.LU R3, [R1+0x520] ;  /* 0x0005200001037983 */ /* 0x000f240000300800 */
[----:B------:R-:W4:Y:S01]  /*2c200*/  LDL.LU R12, [R1+0x500] ;  /* 0x00050000010c7983 */ /* 0x000f220000300800 */
[----:B------:R-:W4:Y:S01]  /*2c210*/  LDL.LU R21, [R1+0x460] ;  /* 0x0004600001157983 */ /* 0x000f220000300800 */
        /* <DEDUP_REMOVED lines=11> */
[----:B------:R-:W4:Y:S04]  /*2c2d0*/  LDL.LU R4, [R1+0x268] ;  /* 0x0002680001047983 */ /* 0x000f280000300800 */
[----:B------:R0:W-:Y:S01]  /*2c2e0*/  STS.U16 [R10+0xf200], R16 ;  /* 0x00f200100a007388 */ /* 0x0001e20000000400 */
[----:B------:R-:W4:Y:S03]  /*2c2f0*/  LDL.LU R17, [R1+0x248] ;  /* 0x0002480001117983 */ /* 0x000f260000300800 */
[----:B0-----:R-:W4:Y:S01]  /*2c300*/  LDL.LU R16, [R1+0x228] ;  /* 0x0002280001107983 */ /* 0x001f220000300800 */
[----:B------:R-:W4:Y:S03]  /*2c310*/  LDL.LU R6, [R1+0x208] ;  /* 0x0002080001067983 */ /* 0x000f260000300800 */
[----:B--2---:R0:W-:Y:S04]  /*2c320*/  STS.U16 [R10+0xfa00], R11 ;  /* 0x00fa000b0a007388 */ /* 0x0041e80000000400 */
[----:B0-----:R-:W2:Y:S01]  /*2c330*/  LDL.LU R10, [R1+0x1e8] ;  /* 0x0001e800010a7983 */ /* 0x001ea20000300800 */
[----:B------:R-:W2:Y:S01]  /*2c340*/  LDL.LU R11, [R1+0x1b0] ;  /* 0x0001b000010b7983 */ /* 0x000ea20000300800 */
[----:B------:R-:W-:-:S05]  /*2c350*/  LOP3.LUT R18, R18, 0x30, RZ, 0x3c, !PT ;  /* 0x0000003012127812 */ /* 0x000fca00078e3cff */
[----:B------:R-:W-:Y:S04]  /*2c360*/  STS.U16 [R18+0x300], R9 ;  /* 0x0003000912007388 */ /* 0x000fe80000000400 */
[----:B---3--:R0:W-:Y:S04]  /*2c370*/  STS.U16 [R18+0xb00], R14 ;  /* 0x000b000e12007388 */ /* 0x0081e80000000400 */
[----:B0-----:R-:W3:Y:S01]  /*2c380*/  LDL.LU R14, [R1+0x128] ;  /* 0x00012800010e7983 */ /* 0x001ee20000300800 */
[----:B------:R-:W3:Y:S03]  /*2c390*/  LDL.LU R9, [R1+0x11c] ;  /* 0x00011c0001097983 */ /* 0x000ee60000300800 */
[----:B-----5:R0:W-:Y:S01]  /*2c3a0*/  STS.U16 [R18+0x1300], R8 ;  /* 0x0013000812007388 */ /* 0x0201e20000000400 */
[----:B------:R-:W-:Y:S03]  /*2c3b0*/  STS.U16 [R18+0x1b00], R19 ;  /* 0x001b001312007388 */ /* 0x000fe60000000400 */
[----:B0-----:R-:W5:Y:S04]  /*2c3c0*/  LDL.LU R8, [R1+0x118] ;  /* 0x0001180001087983 */ /* 0x001f680000300800 */
[----:B----4-:R0:W-:Y:S01]  /*2c3d0*/  STS.U16 [R18+0x2300], R15 ;  /* 0x0023000f12007388 */ /* 0x0101e20000000400 */
        /* <DEDUP_REMOVED lines=17> */
[----:B------:R-:W-:Y:S04]  /*2c4f0*/  STS.U16 [R18+0xab00], R17 ;  /* 0x00ab001112007388 */ /* 0x000fe80000000400 */
[----:B------:R0:W-:Y:S04]  /*2c500*/  STS.U16 [R18+0xb300], R16 ;  /* 0x00b3001012007388 */ /* 0x0001e80000000400 */
[----:B0-----:R-:W4:Y:S01]  /*2c510*/  LDL.LU R16, [R1+0x110] ;  /* 0x0001100001107983 */ /* 0x001f220000300800 */
[----:B------:R-:W-:Y:S03]  /*2c520*/  STS.U16 [R18+0xbb00], R6 ;  /* 0x00bb000612007388 */ /* 0x000fe60000000400 */
[----:B--2---:R-:W-:Y:S01]  /*2c530*/  STS.U16 [R18+0xc300], R10 ;  /* 0x00c3000a12007388 */ /* 0x004fe20000000400 */
[----:B------:R0:W-:Y:S03]  /*2c540*/  STS.U16 [R18+0xcb00], R11 ;  /* 0x00cb000b12007388 */ /* 0x0001e60000000400 */
[----:B0-----:R-:W2:Y:S01]  /*2c550*/  LDL.LU R11, [R1+0x10c] ;  /* 0x00010c00010b7983 */ /* 0x001ea20000300800 */
[----:B------:R-:W-:-:S03]  /*2c560*/  IMAD.SHL.U32 R13, R13, 0x2, RZ ;  /* 0x000000020d0d7824 */ /* 0x000fc600078e00ff */
[----:B---3--:R0:W-:Y:S01]  /*2c570*/  STS.U16 [R18+0xd300], R14 ;  /* 0x00d3000e12007388 */ /* 0x0081e20000000400 */
[----:B------:R-:W-:Y:S03]  /*2c580*/  STS.U16 [R18+0xdb00], R9 ;  /* 0x00db000912007388 */ /* 0x000fe60000000400 */
[----:B0-----:R-:W3:Y:S01]  /*2c590*/  LDL.LU R14, [R1+0x75c] ;  /* 0x00075c00010e7983 */ /* 0x001ee20000300800 */
[----:B------:R-:W-:Y:S03]  /*2c5a0*/  STL [R1+0x2988], R13 ;  /* 0x0029880d01007387 */ /* 0x000fe60000100800 */
[----:B-----5:R0:W-:Y:S02]  /*2c5b0*/  STS.U16 [R18+0xe300], R8 ;  /* 0x00e3000812007388 */ /* 0x0201e40000000400 */
[----:B0-----:R-:W-:-:S02]  /*2c5c0*/  LOP3.LUT R8, R13, 0x40, RZ, 0x3c, !PT ;  /* 0x000000400d087812 */ /* 0x001fc400078e3cff */
[----:B------:R-:W5:Y:S01]  /*2c5d0*/  LDL.LU R13, [R1+0x73c] ;  /* 0x00073c00010d7983 */ /* 0x000f620000300800 */
        /* <DEDUP_REMOVED lines=19> */
[----:B------:R-:W4:Y:S03]  /*2c710*/  LDL.LU R28, [R1+0x264] ;  /* 0x00026400011c7983 */ /* 0x000f260000300800 */
[----:B------:R0:W-:Y:S01]  /*2c720*/  STS.U16 [R18+0xf300], R16 ;  /* 0x00f3001012007388 */ /* 0x0001e20000000400 */
[----:B------:R-:W4:Y:S03]  /*2c730*/  LDL.LU R4, [R1+0x244] ;  /* 0x0002440001047983 */ /* 0x000f260000300800 */
[----:B0-----:R-:W4:Y:S04]  /*2c740*/  LDL.LU R16, [R1+0x224] ;  /* 0x0002240001107983 */ /* 0x001f280000300800 */
[----:B--2---:R0:W-:Y:S04]  /*2c750*/  STS.U16 [R18+0xfb00], R11 ;  /* 0x00fb000b12007388 */ /* 0x0041e80000000400 */
[----:B0-----:R-:W2:Y:S01]  /*2c760*/  LDL.LU R11, [R1+0x204] ;  /* 0x00020400010b7983 */ /* 0x001ea20000300800 */
[----:B------:R-:W2:Y:S02]  /*2c770*/  LDL.LU R17, [R1+0x1e4] ;  /* 0x0001e40001117983 */ /* 0x000ea40000300800 */
[----:B------:R-:W2:Y:S02]  /*2c780*/  LDL.LU R6, [R1+0x194] ;  /* 0x0001940001067983 */ /* 0x000ea40000300800 */
[----:B------:R-:W2:Y:S01]  /*2c790*/  LDL.LU R9, [R1+0x124] ;  /* 0x0001240001097983 */ /* 0x000ea20000300800 */
[----:B------:R-:W2:Y:S04]  /*2c7a0*/  LDL.LU R18, [R1+0x100] ;  /* 0x0001000001127983 */ /* 0x000ea80000300800 */
[----:B---3--:R0:W-:Y:S04]  /*2c7b0*/  STS.U16 [R8+0x400], R14 ;  /* 0x0004000e08007388 */ /* 0x0081e80000000400 */
[----:B0-----:R-:W3:Y:S04]  /*2c7c0*/  LDL.LU R14, [R1+0xe4] ;  /* 0x0000e400010e7983 */ /* 0x001ee80000300800 */
[----:B-----5:R0:W-:Y:S01]  /*2c7d0*/  STS.U16 [R8+0xc00], R13 ;  /* 0x000c000d08007388 */ /* 0x0201e20000000400 */
[----:B------:R1:W-:Y:S03]  /*2c7e0*/  STS.U16 [R8+0x1400], R2 ;  /* 0x0014000208007388 */ /* 0x0003e60000000400 */
[----:B0-----:R-:W5:Y:S01]  /*2c7f0*/  LDL.LU R13, [R1+0x2988] ;  /* 0x00298800010d7983 */ /* 0x001f620000300800 */
[----:B-1----:R-:W5:Y:S03]  /*2c800*/  LDL.LU R2, [R1+0x2984] ;  /* 0x0029840001027983 */ /* 0x002f660000300800 */
[----:B----4-:R0:W-:Y:S01]  /*2c810*/  STS.U16 [R8+0x1c00], R15 ;  /* 0x001c000f08007388 */ /* 0x0101e20000000400 */
        /* <DEDUP_REMOVED lines=14> */
[----:B------:R1:W-:Y:S01]  /*2c900*/  STS.U16 [R8+0x9400], R10 ;  /* 0x0094000a08007388 */ /* 0x0003e20000000400 */
[----:B0-----:R-:W4:Y:S04]  /*2c910*/  LDL.LU R15, [R1+0x2980] ;  /* 0x00298000010f7983 */ /* 0x001f280000300800 */
[----:B------:R-:W-:Y:S01]  /*2c920*/  STS.U16 [R8+0x9c00], R7 ;  /* 0x009c000708007388 */ /* 0x000fe20000000400 */
[----:B------:R-:W-:Y:S02]  /*2c930*/  STS.U16 [R8+0xa400], R28 ;  /* 0x00a4001c08007388 */ /* 0x000fe40000000400 */
[----:B------:R-:W-:Y:S01]  /*2c940*/  STS.U16 [R8+0xac00], R4 ;  /* 0x00ac000408007388 */ /* 0x000fe20000000400 */
[----:B-1----:R-:W4:Y:S04]  /*2c950*/  LDL.LU R10, [R1+0xe0] ;  /* 0x0000e000010a7983 */ /* 0x002f280000300800 */
[----:B------:R0:W-:Y:S04]  /*2c960*/  STS.U16 [R8+0xb400], R16 ;  /* 0x00b4001008007388 */ /* 0x0001e80000000400 */
[----:B0-----:R-:W4:Y:S04]  /*2c970*/  LDL.LU R16, [R1+0xd8] ;  /* 0x0000d80001107983 */ /* 0x001f280000300800 */
[----:B--2---:R0:W-:Y:S04]  /*2c980*/  STS.U16 [R8+0xbc00], R11 ;  /* 0x00bc000b08007388 */ /* 0x0041e80000000400 */
[----:B0-----:R-:W2:Y:S01]  /*2c990*/  LDL.LU R11, [R1+0x758] ;  /* 0x00075800010b7983 */ /* 0x001ea20000300800 */
[----:B------:R-:W-:Y:S02]  /*2c9a0*/  STS.U16 [R8+0xc400], R17 ;  /* 0x00c4001108007388 */ /* 0x000fe40000000400 */
[----:B------:R-:W-:Y:S02]  /*2c9b0*/  STS.U16 [R8+0xcc00], R6 ;  /* 0x00cc000608007388 */ /* 0x000fe40000000400 */
[----:B------:R-:W-:Y:S01]  /*2c9c0*/  STS.U16 [R8+0xd400], R9 ;  /* 0x00d4000908007388 */ /* 0x000fe20000000400 */
[----:B------:R-:W2:Y:S04]  /*2c9d0*/  LDL.LU R19, [R1+0x738] ;  /* 0x0007380001137983 */ /* 0x000ea80000300800 */
[----:B------:R-:W-:Y:S01]  /*2c9e0*/  STS.U16 [R8+0xdc00], R18 ;  /* 0x00dc001208007388 */ /* 0x000fe20000000400 */
[----:B------:R-:W2:Y:S02]  /*2c9f0*/  LDL.LU R3, [R1+0x718] ;  /* 0x0007180001037983 */ /* 0x000ea40000300800 */
[----:B------:R-:W2:Y:S01]  /*2ca00*/  LDL.LU R12, [R1+0x6f8] ;  /* 0x0006f800010c7983 */ /* 0x000ea20000300800 */
[----:B---3--:R0:W-:Y:S04]  /*2ca10*/  STS.U16 [R8+0xe400], R14 ;  /* 0x00e4000e08007388 */ /* 0x0081e80000000400 */
[----:B0-----:R-:W3:Y:S01]  /*2ca20*/  LDL.LU R14, [R1+0x558] ;  /* 0x00055800010e7983 */ /* 0x001ee20000300800 */
[----:B-----5:R-:W-:-:S03]  /*2ca30*/  LOP3.LUT R9, R13, 0x50, RZ, 0x3c, !PT ;  /* 0x000000500d097812 */ /* 0x020fc600078e3cff */
        /* <DEDUP_REMOVED lines=12> */
[----:B------:R-:W5:Y:S04]  /*2cb00*/  LDL.LU R18, [R1+0x2c0] ;  /* 0x0002c00001127983 */ /* 0x000f680000300800 */
[----:B----4-:R0:W-:Y:S01]  /*2cb10*/  STS.U16 [R8+0xec00], R10 ;  /* 0x00ec000a08007388 */ /* 0x0101e20000000400 */
[----:B------:R1:W-:Y:S03]  /*2cb20*/  STS.U16 [R8+0xf400], R15 ;  /* 0x00f4000f08007388 */ /* 0x0003e60000000400 */
[----:B0-----:R-:W4:Y:S01]  /*2cb30*/  LDL.LU R10, [R1+0x2a0] ;  /* 0x0002a000010a7983 */ /* 0x001f220000300800 */
[----:B------:R-:W4:Y:S02]  /*2cb40*/  LDL.LU R7, [R1+0x280] ;  /* 0x0002800001077983 */ /* 0x000f240000300800 */
[----:B-1----:R-:W4:Y:S01]  /*2cb50*/  LDL.LU R15, [R1+0x260] ;  /* 0x00026000010f7983 */ /* 0x002f220000300800 */
[----:B------:R0:W-:Y:S04]  /*2cb60*/  STS.U16 [R8+0xfc00], R16 ;  /* 0x00fc001008007388 */ /* 0x0001e80000000400 */
[----:B0-----:R-:W4:Y:S01]  /*2cb70*/  LDL.LU R16, [R1+0x240] ;  /* 0x0002400001107983 */ /* 0x001f220000300800 */
[----:B------:R-:W4:Y:S02]  /*2cb80*/  LDL.LU R28, [R1+0x220] ;  /* 0x00022000011c7983 */ /* 0x000f240000300800 */
[----:B------:R-:W4:Y:S02]  /*2cb90*/  LDL.LU R4, [R1+0x200] ;  /* 0x0002000001047983 */ /* 0x000f240000300800 */
[----:B------:R-:W4:Y:S01]  /*2cba0*/  LDL.LU R17, [R1+0x1e0] ;  /* 0x0001e00001117983 */ /* 0x000f220000300800 */
[----:B------:R-:W4:Y:S01]  /*2cbb0*/  LDL.LU R6, [R1+0x190] ;  /* 0x0001900001067983 */ /* 0x000f220000300800 */
[----:B------:R-:W4:Y:S03]  /*2cbc0*/  LDL.LU R8, [R1+0x120] ;  /* 0x0001200001087983 */ /* 0x000f260000300800 */
[----:B--2---:R0:W-:Y:S04]  /*2cbd0*/  STS.U16 [R9+0x500], R11 ;  /* 0x0005000b09007388 */ /* 0x0041e80000000400 */
[----:B0-----:R-:W2:Y:S04]  /*2cbe0*/  LDL.LU R11, [R1+0xec] ;  /* 0x0000ec00010b7983 */ /* 0x001ea80000300800 */
[----:B------:R0:W-:Y:S01]  /*2cbf0*/  STS.U16 [R9+0xd00], R19 ;  /* 0x000d001309007388 */ /* 0x0001e20000000400 */
[----:B------:R1:W-:Y:S02]  /*2cc00*/  STS.U16 [R9+0x1500], R3 ;  /* 0x0015000309007388 */ /* 0x0003e40000000400 */
[----:B------:R1:W-:Y:S01]  /*2cc10*/  STS.U16 [R9+0x1d00], R12 ;  /* 0x001d000c09007388 */ /* 0x0003e20000000400 */
[----:B0-----:R-:W2:Y:S01]  /*2cc20*/  LDL.LU R19, [R1+0x297c] ;  /* 0x00297c0001137983 */ /* 0x001ea20000300800 */
[----:B-1----:R-:W2:Y:S02]  /*2cc30*/  LDL.LU R3, [R1+0x2978] ;  /* 0x0029780001037983 */ /* 0x002ea40000300800 */
[----:B------:R-:W2:Y:S01]  /*2cc40*/  LDL.LU R12, [R1+0x2974] ;  /* 0x00297400010c7983 */ /* 0x000ea20000300800 */
[----:B---3--:R0:W-:Y:S04]  /*2cc50*/  STS.U16 [R9+0x2500], R14 ;  /* 0x0025000e09007388 */ /* 0x0081e80000000400 */
[----:B0-----:R-:W3:Y:S04]  /*2cc60*/  LDL.LU R14, [R1+0x2970] ;  /* 0x00297000010e7983 */ /* 0x001ee80000300800 */
[----:B-----5:R0:W-:Y:S01]  /*2cc70*/  STS.U16 [R9+0x2d00], R13 ;  /* 0x002d000d09007388 */ /* 0x0201e20000000400 */
        /* <DEDUP_REMOVED lines=8> */
[----:B------:R-:W-:Y:S03]  /*2cd00*/  STS.U16 [R9+0x7500], R27 ;  /* 0x0075001b09007388 */ /* 0x000fe60000000400 */
[----:B0-----:R-:W5:Y:S01]  /*2cd10*/  LDL.LU R13, [R1+0x296c] ;  /* 0x00296c00010d7983 */ /* 0x001f620000300800 */
[----:B------:R-:W-:Y:S02]  /*2cd20*/  STS.U16 [R9+0x7d00], R29 ;  /* 0x007d001d09007388 */ /* 0x000fe40000000400 */
[----:B------:R-:W-:Y:S02]  /*2cd30*/  STS.U16 [R9+0x8500], R5 ;  /* 0x0085000509007388 */ /* 0x000fe40000000400 */
[----:B------:R0:W-:Y:S02]  /*2cd40*/  STS.U16 [R9+0x8d00], R18 ;  /* 0x008d001209007388 */ /* 0x0001e40000000400 */
[----:B0-----:R-:W3:Y:S04]  /*2cd50*/  LDL.LU R18, [R1+0xc8] ;  /* 0x0000c80001127983 */ /* 0x001ee80000300800 */
[----:B----4-:R0:W-:Y:S01]  /*2cd60*/  STS.U16 [R9+0x9500], R10 ;  /* 0x0095000a09007388 */ /* 0x0101e20000000400 */
[----:B------:R-:W-:Y:S02]  /*2cd70*/  STS.U16 [R9+0x9d00], R7 ;  /* 0x009d000709007388 */ /* 0x000fe40000000400 */
[----:B------:R1:W-:Y:S01]  /*2cd80*/  STS.U16 [R9+0xa500], R15 ;  /* 0x00a5000f09007388 */ /* 0x0003e20000000400 */
[----:B0-----:R-:W4:Y:S01]  /*2cd90*/  LDL.LU R10, [R1+0xc4] ;  /* 0x0000c400010a7983 */ /* 0x001f220000300800 */
[----:B-1----:R-:W4:Y:S03]  /*2cda0*/  LDL.LU R15, [R1+0x754] ;  /* 0x00075400010f7983 */ /* 0x002f260000300800 */
[----:B------:R0:W-:Y:S01]  /*2cdb0*/  STS.U16 [R9+0xad00], R16 ;  /* 0x00ad001009007388 */ /* 0x0001e20000000400 */
[----:B------:R-:W-:Y:S02]  /*2cdc0*/  STS.U16 [R9+0xb500], R28 ;  /* 0x00b5001c09007388 */ /* 0x000fe40000000400 */
[----:B------:R-:W-:Y:S01]  /*2cdd0*/  STS.U16 [R9+0xbd00], R4 ;  /* 0x00bd000409007388 */ /* 0x000fe20000000400 */
[----:B------:R-:W-:Y:S04]  /*2cde0*/  STS.U16 [R9+0xc500], R17 ;  /* 0x00c5001109007388 */ /* 0x000fe80000000400 */
[----:B0-----:R-:W4:Y:S01]  /*2cdf0*/  LDL.LU R16, [R1+0x734] ;  /* 0x0007340001107983 */ /* 0x001f220000300800 */
[----:B------:R-:W4:Y:S02]  /*2ce00*/  LDL.LU R21, [R1+0x714] ;  /* 0x0007140001157983 */ /* 0x000f240000300800 */
[----:B------:R-:W4:Y:S02]  /*2ce10*/  LDL.LU R23, [R1+0x6f4] ;  /* 0x0006f40001177983 */ /* 0x000f240000300800 */
[----:B------:R-:W4:Y:S01]  /*2ce20*/  LDL.LU R25, [R1+0x554] ;  /* 0x0005540001197983 */ /* 0x000f220000300800 */
[----:B------:R-:W4:Y:S01]  /*2ce30*/  LDL.LU R0, [R1+0x534] ;  /* 0x0005340001007983 */ /* 0x000f220000300800 */
[----:B------:R-:W4:Y:S02]  /*2ce40*/  LDL.LU R20, [R1+0x514] ;  /* 0x0005140001147983 */ /* 0x000f240000300800 */
[----:B------:R-:W4:Y:S01]  /*2ce50*/  LDL.LU R22, [R1+0x4f4] ;  /* 0x0004f40001167983 */ /* 0x000f220000300800 */
[----:B------:R-:W-:Y:S01]  /*2ce60*/  STS.U16 [R9+0xcd00], R6 ;  /* 0x00cd000609007388 */ /* 0x000fe20000000400 */
[----:B------:R-:W4:Y:S02]  /*2ce70*/  LDL.LU R24, [R1+0x454] ;  /* 0x0004540001187983 */ /* 0x000f240000300800 */
[----:B------:R0:W-:Y:S02]  /*2ce80*/  STS.U16 [R9+0xd500], R8 ;  /* 0x00d5000809007388 */ /* 0x0001e40000000400 */
[----:B------:R-:W4:Y:S01]  /*2ce90*/  LDL.LU R26, [R1+0x434] ;  /* 0x00043400011a7983 */ /* 0x000f220000300800 */
[----:B--2---:R1:W-:Y:S04]  /*2cea0*/  STS.U16 [R9+0xdd00], R11 ;  /* 0x00dd000b09007388 */ /* 0x0043e80000000400 */
[----:B0-----:R-:W2:Y:S01]  /*2ceb0*/  LDL.LU R8, [R1+0x414] ;  /* 0x0004140001087983 */ /* 0x001ea20000300800 */
[----:B------:R-:W2:Y:S02]  /*2cec0*/  LDL.LU R27, [R1+0x3f4] ;  /* 0x0003f400011b7983 */ /* 0x000ea40000300800 */
[----:B------:R-:W2:Y:S02]  /*2ced0*/  LDL.LU R29, [R1+0x380] ;  /* 0x00038000011d7983 */ /* 0x000ea40000300800 */
[----:B------:R-:W2:Y:S01]  /*2cee0*/  LDL.LU R5, [R1+0x360] ;  /* 0x0003600001057983 */ /* 0x000ea20000300800 */
[----:B------:R-:W2:Y:S01]  /*2cef0*/  LDL.LU R7, [R1+0x340] ;  /* 0x0003400001077983 */ /* 0x000ea20000300800 */
[----:B------:R-:W2:Y:S02]  /*2cf00*/  LDL.LU R28, [R1+0x300] ;  /* 0x00030000011c7983 */ /* 0x000ea40000300800 */
[----:B-1----:R-:W2:Y:S01]  /*2cf10*/  LDL.LU R11, [R1+0x2dc] ;  /* 0x0002dc00010b7983 */ /* 0x002ea20000300800 */
[----:B-----5:R0:W-:Y:S02]  /*2cf20*/  STS.U16 [R9+0xe500], R13 ;  /* 0x00e5000d09007388 */ /* 0x0201e40000000400 */
[----:B0-----:R-:W-:-:S02]  /*2cf30*/  LOP3.LUT R13, R2, 0x60, RZ, 0x3c, !PT ;  /* 0x00000060020d7812 */ /* 0x001fc400078e3cff */
[----:B---3--:R0:W-:Y:S04]  /*2cf40*/  STS.U16 [R9+0xed00], R18 ;  /* 0x00ed001209007388 */ /* 0x0081e80000000400 */
[----:B0-----:R-:W3:Y:S04]  /*2cf50*/  LDL.LU R18, [R1+0x2bc] ;  /* 0x0002bc0001127983 */ /* 0x001ee80000300800 */
[----:B----4-:R-:W-:Y:S01]  /*2cf60*/  STS.U16 [R9+0xf500], R10 ;  /* 0x00f5000a09007388 */ /* 0x010fe20000000400 */
[----:B------:R0:W-:Y:S02]  /*2cf70*/  STS.U16 [R9+0xfd00], R14 ;  /* 0x00fd000e09007388 */ /* 0x0001e40000000400 */
[----:B------:R1:W-:Y:S01]  /*2cf80*/  STS.U16 [R13+0x600], R15 ;  /* 0x0006000f0d007388 */ /* 0x0003e20000000400 */
[----:B0-----:R-:W4:Y:S01]  /*2cf90*/  LDL.LU R14, [R1+0x29c] ;  /* 0x00029c00010e7983 */ /* 0x001f220000300800 */
[----:B-1----:R-:W5:Y:S03]  /*2cfa0*/  LDL.LU R15, [R1+0x27c] ;  /* 0x00027c00010f7983 */ /* 0x002f660000300800 */
[----:B------:R0:W-:Y:S01]  /*2cfb0*/  STS.U16 [R13+0xe00], R16 ;  /* 0x000e00100d007388 */ /* 0x0001e20000000400 */
[----:B------:R1:W-:Y:S02]  /*2cfc0*/  STS.U16 [R13+0x1600], R21 ;  /* 0x001600150d007388 */ /* 0x0003e40000000400 */
[----:B------:R0:W-:Y:S02]  /*2cfd0*/  STS.U16 [R13+0x1e00], R23 ;  /* 0x001e00170d007388 */ /* 0x0001e40000000400 */
[----:B------:R0:W-:Y:S01]  /*2cfe0*/  STS.U16 [R13+0x2600], R25 ;  /* 0x002600190d007388 */ /* 0x0001e20000000400 */
[----:B------:R-:W5:Y:S04]  /*2cff0*/  LDL.LU R4, [R1+0x25c] ;  /* 0x00025c0001047983 */ /* 0x000f680000300800 */
[----:B------:R-:W-:Y:S01]  /*2d000*/  STS.U16 [R13+0x2e00], R0 ;  /* 0x002e00000d007388 */ /* 0x000fe20000000400 */
[----:B------:R-:W5:Y:S02]  /*2d010*/  LDL.LU R17, [R1+0x23c] ;  /* 0x00023c0001117983 */ /* 0x000f640000300800 */
[----:B------:R-:W-:Y:S02]  /*2d020*/  STS.U16 [R13+0x3600], R20 ;  /* 0x003600140d007388 */ /* 0x000fe40000000400 */
[----:B------:R-:W5:Y:S01]  /*2d030*/  LDL.LU R6, [R1+0x21c] ;  /* 0x00021c0001067983 */ /* 0x000f620000300800 */
[----:B------:R-:W-:Y:S04]  /*2d040*/  STS.U16 [R13+0x3e00], R22 ;  /* 0x003e00160d007388 */ /* 0x000fe80000000400 */
[----:B------:R-:W5:Y:S01]  /*2d050*/  LDL.LU R10, [R1+0x1fc] ;  /* 0x0001fc00010a7983 */ /* 0x000f620000300800 */
[----:B------:R-:W-:Y:S02]  /*2d060*/  STS.U16 [R13+0x4600], R24 ;  /* 0x004600180d007388 */ /* 0x000fe40000000400 */
[----:B------:R-:W5:Y:S02]  /*2d070*/  LDL.LU R9, [R1+0x1dc] ;  /* 0x0001dc0001097983 */ /* 0x000f640000300800 */
[----:B------:R-:W-:Y:S01]  /*2d080*/  STS.U16 [R13+0x4e00], R26 ;  /* 0x004e001a0d007388 */ /* 0x000fe20000000400 */
[----:B0-----:R-:W5:Y:S01]  /*2d090*/  LDL.LU R16, [R1+0x18c] ;  /* 0x00018c0001107983 */ /* 0x001f620000300800 */
[----:B-1----:R-:W5:Y:S02]  /*2d0a0*/  LDL.LU R21, [R1+0x2968] ;  /* 0x0029680001157983 */ /* 0x002f640000300800 */
[----:B------:R-:W5:Y:S02]  /*2d0b0*/  LDL.LU R23, [R1+0x2964] ;  /* 0x0029640001177983 */ /* 0x000f640000300800 */
[----:B------:R-:W5:Y:S01]  /*2d0c0*/  LDL.LU R25, [R1+0x2960] ;  /* 0x0029600001197983 */ /* 0x000f620000300800 */
[----:B--2---:R0:W-:Y:S01]  /*2d0d0*/  STS.U16 [R13+0x5600], R8 ;  /* 0x005600080d007388 */ /* 0x0041e20000000400 */
[----:B------:R-:W-:Y:S02]  /*2d0e0*/  STS.U16 [R13+0x5e00], R27 ;  /* 0x005e001b0d007388 */ /* 0x000fe40000000400 */
[----:B------:R-:W-:Y:S02]  /*2d0f0*/  STS.U16 [R13+0x6600], R29 ;  /* 0x0066001d0d007388 */ /* 0x000fe40000000400 */
[----:B------:R-:W-:Y:S01]  /*2d100*/  STS.U16 [R13+0x6e00], R5 ;  /* 0x006e00050d007388 */ /* 0x000fe20000000400 */
[----:B------:R-:W-:Y:S01]  /*2d110*/  STS.U16 [R13+0x7600], R7 ;  /* 0x007600070d007388 */ /* 0x000fe20000000400 */
[----:B------:R-:W-:Y:S02]  /*2d120*/  STS.U16 [R13+0x7e00], R28 ;  /* 0x007e001c0d007388 */ /* 0x000fe40000000400 */
[----:B------:R1:W-:Y:S01]  /*2d130*/  STS.U16 [R13+0x8600], R11 ;  /* 0x0086000b0d007388 */ /* 0x0003e20000000400 */
[----:B0-----:R-:W2:Y:S04]  /*2d140*/  LDL.LU R8, [R1+0x108] ;  /* 0x0001080001087983 */ /* 0x001ea80000300800 */
[----:B-1----:R-:W2:Y:S01]  /*2d150*/  LDL.LU R11, [R1+0xe8] ;  /* 0x0000e800010b7983 */ /* 0x002ea20000300800 */
[----:B------:R-:W2:Y:S02]  /*2d160*/  LDL.LU R0, [R1+0xcc] ;  /* 0x0000cc0001007983 */ /* 0x000ea40000300800 */
[----:B------:R-:W2:Y:S01]  /*2d170*/  LDL.LU R7, [R1+0xb8] ;  /* 0x0000b80001077983 */ /* 0x000ea20000300800 */
[----:B---3--:R0:W-:Y:S04]  /*2d180*/  STS.U16 [R13+0x8e00], R18 ;  /* 0x008e00120d007388 */ /* 0x0081e80000000400 */
[----:B0-----:R-:W3:Y:S04]  /*2d190*/  LDL.LU R18, [R1+0xb0] ;  /* 0x0000b00001127983 */ /* 0x001ee80000300800 */
[----:B----4-:R0:W-:Y:S01]  /*2d1a0*/  STS.U16 [R13+0x9600], R14 ;  /* 0x0096000e0d007388 */ /* 0x0101e20000000400 */
[----:B-----5:R1:W-:Y:S03]  /*2d1b0*/  STS.U16 [R13+0x9e00], R15 ;  /* 0x009e000f0d007388 */ /* 0x0203e60000000400 */
[----:B------:R-:W-:Y:S04]  /*2d1c0*/  STS.U16 [R13+0xa600], R4 ;  /* 0x00a600040d007388 */ /* 0x000fe80000000400 */
[----:B0-----:R-:W4:Y:S04]  /*2d1d0*/  LDL.LU R14, [R1+0x750] ;  /* 0x00075000010e7983 */ /* 0x001f280000300800 */
[----:B-1----:R-:W5:Y:S01]  /*2d1e0*/  LDL.LU R15, [R1+0x730] ;  /* 0x00073000010f7983 */ /* 0x002f620000300800 */
[----:B------:R-:W4:Y:S02]  /*2d1f0*/  LDL.LU R20, [R1+0x710] ;  /* 0x0007100001147983 */ /* 0x000f240000300800 */
[----:B------:R-:W4:Y:S01]  /*2d200*/  LDL.LU R22, [R1+0x6f0] ;  /* 0x0006f00001167983 */ /* 0x000f220000300800 */
[----:B------:R-:W4:Y:S04]  /*2d210*/  LDL.LU R24, [R1+0x550] ;  /* 0x0005500001187983 */ /* 0x000f280000300800 */
[----:B------:R-:W-:Y:S01]  /*2d220*/  STS.U16 [R13+0xae00], R17 ;  /* 0x00ae00110d007388 */ /* 0x000fe20000000400 */
[----:B------:R-:W4:Y:S02]  /*2d230*/  LDL.LU R26, [R1+0x530] ;  /* 0x00053000011a7983 */ /* 0x000f240000300800 */
[----:B------:R-:W-:Y:S02]  /*2d240*/  STS.U16 [R13+0xb600], R6 ;  /* 0x00b600060d007388 */ /* 0x000fe40000000400 */
[----:B------:R-:W4:Y:S01]  /*2d250*/  LDL.LU R27, [R1+0x510] ;  /* 0x00051000011b7983 */ /* 0x000f220000300800 */
[----:B------:R-:W-:Y:S04]  /*2d260*/  STS.U16 [R13+0xbe00], R10 ;  /* 0x00be000a0d007388 */ /* 0x000fe80000000400 */
[----:B------:R-:W4:Y:S01]  /*2d270*/  LDL.LU R29, [R1+0x4f0] ;  /* 0x0004f000011d7983 */ /* 0x000f220000300800 */
[----:B------:R-:W-:Y:S02]  /*2d280*/  STS.U16 [R13+0xc600], R9 ;  /* 0x00c600090d007388 */ /* 0x000fe40000000400 */
[----:B------:R-:W4:Y:S02]  /*2d290*/  LDL.LU R5, [R1+0x450] ;  /* 0x0004500001057983 */ /* 0x000f240000300800 */
[----:B------:R0:W-:Y:S01]  /*2d2a0*/  STS.U16 [R13+0xce00], R16 ;  /* 0x00ce00100d007388 */ /* 0x0001e20000000400 */
[----:B------:R-:W4:Y:S04]  /*2d2b0*/  LDL.LU R28, [R1+0x430] ;  /* 0x00043000011c7983 */ /* 0x000f280000300800 */
[----:B0-----:R-:W4:Y:S01]  /*2d2c0*/  LDL.LU R16, [R1+0x410] ;  /* 0x0004100001107983 */ /* 0x001f220000300800 */
[----:B------:R-:W4:Y:S02]  /*2d2d0*/  LDL.LU R4, [R1+0x3f0] ;  /* 0x0003f00001047983 */ /* 0x000f240000300800 */
[----:B------:R-:W4:Y:S02]  /*2d2e0*/  LDL.LU R17, [R1+0x37c] ;  /* 0x00037c0001117983 */ /* 0x000f240000300800 */
[----:B------:R-:W4:Y:S01]  /*2d2f0*/  LDL.LU R6, [R1+0x35c] ;  /* 0x00035c0001067983 */ /* 0x000f220000300800 */
[----:B------:R-:W4:Y:S04]  /*2d300*/  LDL.LU R10, [R1+0x33c] ;  /* 0x00033c00010a7983 */ /* 0x000f280000300800 */
[----:B--2---:R0:W-:Y:S01]  /*2d310*/  STS.U16 [R13+0xd600], R8 ;  /* 0x00d600080d007388 */ /* 0x0041e20000000400 */
[----:B------:R-:W2:Y:S02]  /*2d320*/  LDL.LU R9, [R1+0x2f8] ;  /* 0x0002f80001097983 */ /* 0x000ea40000300800 */
[----:B------:R1:W-:Y:S01]  /*2d330*/  STS.U16 [R13+0xde00], R11 ;  /* 0x00de000b0d007388 */ /* 0x0003e20000000400 */
[----:B0-----:R-:W2:Y:S01]  /*2d340*/  LDL.LU R8, [R1+0x2d8] ;  /* 0x0002d80001087983 */ /* 0x001ea20000300800 */
[----:B-1----:R-:W2:Y:S02]  /*2d350*/  LDL.LU R11, [R1+0x295c] ;  /* 0x00295c00010b7983 */ /* 0x002ea40000300800 */
[----:B------:R0:W-:Y:S01]  /*2d360*/  STS.U16 [R13+0xe600], R0 ;  /* 0x00e600000d007388 */ /* 0x0001e20000000400 */
[----:B------:R-:W-:Y:S01]  /*2d370*/  LOP3.LUT R2, R2, 0x70, RZ, 0x3c, !PT ;  /* 0x0000007002027812 */ /* 0x000fe200078e3cff */
[----:B------:R1:W-:Y:S04]  /*2d380*/  STS.U16 [R13+0xee00], R7 ;  /* 0x00ee00070d007388 */ /* 0x0003e80000000400 */
[----:B0-----:R-:W5:Y:S01]  /*2d390*/  LDL.LU R0, [R1+0x2b8] ;  /* 0x0002b80001007983 */ /* 0x001f620000300800 */
[----:B-1----:R-:W5:Y:S03]  /*2d3a0*/  LDL.LU R7, [R1+0x298] ;  /* 0x0002980001077983 */ /* 0x002f660000300800 */
[----:B---3--:R-:W-:Y:S04]  /*2d3b0*/  STS.U16 [R13+0xf600], R18 ;  /* 0x00f600120d007388 */ /* 0x008fe80000000400 */
[----:B--2---:R0:W-:Y:S01]  /*2d3c0*/  STS.U16 [R13+0xfe00], R11 ;  /* 0x00fe000b0d007388 */ /* 0x0041e20000000400 */
[----:B----4-:R1:W-:Y:S02]  /*2d3d0*/  STS.U16 [R2+0x700], R14 ;  /* 0x0007000e02007388 */ /* 0x0103e40000000400 */
[----:B-----5:R2:W-:Y:S01]  /*2d3e0*/  STS.U16 [R2+0xf00], R15 ;  /* 0x000f000f02007388 */ /* 0x0205e20000000400 */
[----:B0-----:R-:W3:Y:S01]  /*2d3f0*/  LDL.LU R11, [R1+0x278] ;  /* 0x00027800010b7983 */ /* 0x001ee20000300800 */
[----:B------:R-:W4:Y:S02]  /*2d400*/  LDL.LU R13, [R1+0x258] ;  /* 0x00025800010d7983 */ /* 0x000f240000300800 */
[----:B-1----:R-:W5:Y:S01]  /*2d410*/  LDL.LU R14, [R1+0x238] ;  /* 0x00023800010e7983 */ /* 0x002f620000300800 */
[----:B--2---:R-:W2:Y:S04]  /*2d420*/  LDL.LU R15, [R1+0x218] ;  /* 0x00021800010f7983 */ /* 0x004ea80000300800 */
[----:B------:R0:W-:Y:S04]  /*2d430*/  STS.U16 [R2+0x1700], R20 ;  /* 0x0017001402007388 */ /* 0x0001e80000000400 */
[----:B------:R-:W2:Y:S01]  /*2d440*/  LDL.LU R18, [R1+0x1f8] ;  /* 0x0001f80001127983 */ /* 0x000ea20000300800 */
[----:B------:R1:W-:Y:S02]  /*2d450*/  STS.U16 [R2+0x1f00], R22 ;  /* 0x001f001602007388 */ /* 0x0003e40000000400 */
[----:B------:R1:W-:Y:S02]  /*2d460*/  STS.U16 [R2+0x2700], R24 ;  /* 0x0027001802007388 */ /* 0x0003e40000000400 */
[----:B------:R1:W-:Y:S01]  /*2d470*/  STS.U16 [R2+0x2f00], R26 ;  /* 0x002f001a02007388 */ /* 0x0003e20000000400 */
[----:B------:R1:W-:Y:S01]  /*2d480*/  STS.U16 [R2+0x3700], R27 ;  /* 0x0037001b02007388 */ /* 0x0003e20000000400 */
[----:B------:R1:W-:Y:S03]  /*2d490*/  STS.U16 [R2+0x3f00], R29 ;  /* 0x003f001d02007388 */ /* 0x0003e60000000400 */
[----:B0-----:R-:W2:Y:S01]  /*2d4a0*/  LDL.LU R20, [R1+0x2958] ;  /* 0x0029580001147983 */ /* 0x001ea20000300800 */
[----:B-1----:R-:W2:Y:S03]  /*2d4b0*/  LDL.LU R22, [R1+0x2954] ;  /* 0x0029540001167983 */ /* 0x002ea60000300800 */
[----:B------:R-:W2:Y:S01]  /*2d4c0*/  LDL.LU R24, [R1+0x2950] ;  /* 0x0029500001187983 */ /* 0x000ea20000300800 */
[----:B------:R0:W-:Y:S03]  /*2d4d0*/  STS.U16 [R2+0x4700], R5 ;  /* 0x0047000502007388 */ /* 0x0001e60000000400 */
[----:B------:R-:W2:Y:S01]  /*2d4e0*/  LDL.LU R26, [R1+0x294c] ;  /* 0x00294c00011a7983 */ /* 0x000ea20000300800 */
[----:B------:R-:W2:Y:S02]  /*2d4f0*/  LDL.LU R27, [R1+0x2948] ;  /* 0x00294800011b7983 */ /* 0x000ea40000300800 */
[----:B------:R-:W2:Y:S01]  /*2d500*/  LDL.LU R29, [R1+0x2944] ;  /* 0x00294400011d7983 */ /* 0x000ea20000300800 */
[----:B------:R-:W-:Y:S01]  /*2d510*/  STS.U16 [R2+0x4f00], R28 ;  /* 0x004f001c02007388 */ /* 0x000fe20000000400 */
[----:B------:R1:W-:Y:S02]  /*2d520*/  STS.U16 [R2+0x5700], R16 ;  /* 0x0057001002007388 */ /* 0x0003e40000000400 */
[----:B------:R1:W-:Y:S02]  /*2d530*/  STS.U16 [R2+0x5f00], R4 ;  /* 0x005f000402007388 */ /* 0x0003e40000000400 */
[----:B------:R1:W-:Y:S01]  /*2d540*/  STS.U16 [R2+0x6700], R17 ;  /* 0x0067001102007388 */ /* 0x0003e20000000400 */
[----:B0-----:R-:W2:Y:S04]  /*2d550*/  LDL.LU R5, [R1+0x2940] ;  /* 0x0029400001057983 */ /* 0x001ea80000300800 */
[----:B------:R0:W-:Y:S04]  /*2d560*/  STS.U16 [R2+0x6f00], R6 ;  /* 0x006f000602007388 */ /* 0x0001e80000000400 */
[----:B-1----:R-:W2:Y:S01]  /*2d570*/  LDL.LU R16, [R1+0xbc] ;  /* 0x0000bc0001107983 */ /* 0x002ea20000300800 */
[----:B------:R-:W2:Y:S02]  /*2d580*/  LDL.LU R28, [R1+0xb4] ;  /* 0x0000b400011c7983 */ /* 0x000ea40000300800 */
[----:B------:R-:W2:Y:S02]  /*2d590*/  LDL.LU R4, [R1+0xac] ;  /* 0x0000ac0001047983 */ /* 0x000ea40000300800 */
[----:B------:R-:W2:Y:S01]  /*2d5a0*/  LDL.LU R17, [R1+0xa4] ;  /* 0x0000a40001117983 */ /* 0x000ea20000300800 */
[----:B------:R1:W-:Y:S04]  /*2d5b0*/  STS.U16 [R2+0x7700], R10 ;  /* 0x0077000a02007388 */ /* 0x0003e80000000400 */
[----:B0-----:R-:W2:Y:S01]  /*2d5c0*/  LDL.LU R6, [R1+0x32c] ;  /* 0x00032c0001067983 */ /* 0x001ea20000300800 */
[----:B------:R0:W-:Y:S02]  /*2d5d0*/  STS.U16 [R2+0x7f00], R9 ;  /* 0x007f000902007388 */ /* 0x0001e40000000400 */
[----:B------:R0:W-:Y:S02]  /*2d5e0*/  STS.U16 [R2+0x8700], R8 ;  /* 0x0087000802007388 */ /* 0x0001e40000000400 */
[----:B------:R0:W-:Y:S01]  /*2d5f0*/  STS.U16 [R2+0x8f00], R0 ;  /* 0x008f000002007388 */ /* 0x0001e20000000400 */
[----:B------:R0:W-:Y:S04]  /*2d600*/  STS.U16 [R2+0x9700], R7 ;  /* 0x0097000702007388 */ /* 0x0001e80000000400 */
[----:B-1----:R-:W2:Y:S01]  /*2d610*/  LDL.LU R10, [R1+0x318] ;  /* 0x00031800010a7983 */ /* 0x002ea20000300800 */
[----:B0-----:R-:W2:Y:S03]  /*2d620*/  LDL.LU R9, [R1+0x320] ;  /* 0x0003200001097983 */ /* 0x001ea60000300800 */
[----:B------:R-:W2:Y:S04]  /*2d630*/  LDL.LU R8, [R1+0x30c] ;  /* 0x00030c0001087983 */ /* 0x000ea80000300800 */
[----:B------:R-:W2:Y:S01]  /*2d640*/  LDL.LU R0, [R1+0x98] ;  /* 0x0000980001007983 */ /* 0x000ea20000300800 */
[----:B------:R-:W2:Y:S03]  /*2d650*/  LDL.LU R7, [R1+0x293c] ;  /* 0x00293c0001077983 */ /* 0x000ea60000300800 */
[----:B---3--:R0:W-:Y:S01]  /*2d660*/  STS.U16 [R2+0x9f00], R11 ;  /* 0x009f000b02007388 */ /* 0x0081e20000000400 */
[----:B----4-:R1:W-:Y:S02]  /*2d670*/  STS.U16 [R2+0xa700], R13 ;  /* 0x00a7000d02007388 */ /* 0x0103e40000000400 */
[----:B-----5:R3:W-:Y:S01]  /*2d680*/  STS.U16 [R2+0xaf00], R14 ;  /* 0x00af000e02007388 */ /* 0x0207e20000000400 */
[----:B--2---:R2:W-:Y:S04]  /*2d690*/  STS.U16 [R2+0xb700], R15 ;  /* 0x00b7000f02007388 */ /* 0x0045e80000000400 */
[----:B0-----:R-:W4:Y:S01]  /*2d6a0*/  LDL.LU R11, [R1+0x2938] ;  /* 0x00293800010b7983 */ /* 0x001f220000300800 */
[----:B-1----:R-:W5:Y:S02]  /*2d6b0*/  LDL.LU R13, [R1+0x2934] ;  /* 0x00293400010d7983 */ /* 0x002f640000300800 */
[----:B---3--:R-:W3:Y:S01]  /*2d6c0*/  LDL.LU R14, [R1+0x2930] ;  /* 0x00293000010e7983 */ /* 0x008ee20000300800 */
[----:B--2---:R-:W2:Y:S04]  /*2d6d0*/  LDL.LU R15, [R1+0x292c] ;  /* 0x00292c00010f7983 */ /* 0x004ea80000300800 */
[----:B------:R0:W-:Y:S02]  /*2d6e0*/  STS.U16 [R2+0xbf00], R18 ;  /* 0x00bf001202007388 */ /* 0x0001e40000000400 */
[----:B0-----:R-:W-:-:S02]  /*2d6f0*/  SHF.L.U32 R18, R12, 0x2, RZ ;  /* 0x000000020c127819 */ /* 0x001fc400000006ff */
[----:B--2---:R-:W-:Y:S01]  /*2d700*/  STS.U16 [R2+0xc700], R15 ;  /* 0x00c7000f02007388 */ /* 0x004fe20000000400 */
[----:B---3--:R-:W-:Y:S02]  /*2d710*/  STS.U16 [R2+0xcf00], R14 ;  /* 0x00cf000e02007388 */ /* 0x008fe40000000400 */
[----:B-----5:R0:W-:Y:S02]  /*2d720*/  STS.U16 [R2+0xd700], R13 ;  /* 0x00d7000d02007388 */ /* 0x0201e40000000400 */
[----:B----4-:R-:W-:Y:S01]  /*2d730*/  STS.U16 [R2+0xdf00], R11 ;  /* 0x00df000b02007388 */ /* 0x010fe20000000400 */
[----:B------:R1:W-:Y:S04]  /*2d740*/  STS.U16 [R2+0xe700], R16 ;  /* 0x00e7001002007388 */ /* 0x0003e80000000400 */
[----:B0-----:R-:W2:Y:S01]  /*2d750*/  LDL.LU R13, [R1+0x328] ;  /* 0x00032800010d7983 */ /* 0x001ea20000300800 */
[----:B------:R-:W3:Y:S01]  /*2d760*/  LDL.LU R14, [R1+0x310] ;  /* 0x00031000010e7983 */ /* 0x000ee20000300800 */
[----:B-1----:R-:W-:Y:S01]  /*2d770*/  LOP3.LUT R16, R12, 0x60, RZ, 0xc0, !PT ;  /* 0x000000600c107812 */ /* 0x002fe200078ec0ff */
[----:B------:R-:W-:Y:S01]  /*2d780*/  LOP3.LUT R12, R18, 0x7c, RZ, 0xc0, !PT ;  /* 0x0000007c120c7812 */ /* 0x000fe200078ec0ff */
[----:B------:R-:W4:Y:S01]  /*2d790*/  LDL.LU R15, [R1+0x31c] ;  /* 0x00031c00010f7983 */ /* 0x000f220000300800 */
[----:B------:R-:W5:Y:S01]  /*2d7a0*/  LDL.LU R11, [R1+0x304] ;  /* 0x00030400010b7983 */ /* 0x000f620000300800 */
[----:B------:R-:W-:-:S02]  /*2d7b0*/  SHF.R.U32.HI R16, RZ, 0x1, R16 ;  /* 0x00000001ff107819 */ /* 0x000fc40000011610 */
[----:B------:R-:W-:Y:S01]  /*2d7c0*/  LEA R12, R19, R12, 0x6 ;  /* 0x0000000c130c7211 */ /* 0x000fe200078e30ff */
[----:B------:R0:W-:Y:S01]  /*2d7d0*/  STS.U16 [R2+0xef00], R28 ;  /* 0x00ef001c02007388 */ /* 0x0001e20000000400 */
[----:B------:R1:W-:Y:S02]  /*2d7e0*/  STS.U16 [R2+0xf700], R4 ;  /* 0x00f7000402007388 */ /* 0x0003e40000000400 */
[----:B------:R-:W-:Y:S02]  /*2d7f0*/  LOP3.LUT R12, R12, R16, RZ, 0x3c, !PT ;  /* 0x000000100c0c7212 */ /* 0x000fe400078e3cff */
[----:B------:R-:W2:Y:S04]  /*2d800*/  LDL.LU R16, [R1+0x2fc] ;  /* 0x0002fc0001107983 */ /* 0x000ea80000300800 */
[----:B------:R1:W-:Y:S01]  /*2d810*/  STS.U16 [R2+0xff00], R17 ;  /* 0x00ff001102007388 */ /* 0x0003e20000000400 */
[----:B------:R1:W-:Y:S03]  /*2d820*/  STS [R12+0x18000], R6 ;  /* 0x018000060c007388 */ /* 0x0003e60000000800 */
[----:B0-----:R-:W3:Y:S01]  /*2d830*/  LDL.LU R28, [R1+0x2928] ;  /* 0x00292800011c7983 */ /* 0x001ee20000300800 */
[----:B-1----:R-:W3:Y:S02]  /*2d840*/  LDL.LU R4, [R1+0x2924] ;  /* 0x0029240001047983 */ /* 0x002ee40000300800 */
[----:B------:R0:W-:Y:S02]  /*2d850*/  STS [R12+0x18800], R10 ;  /* 0x0188000a0c007388 */ /* 0x0001e40000000800 */
[----:B------:R1:W-:Y:S01]  /*2d860*/  STS [R12+0x18080], R9 ;  /* 0x018080090c007388 */ /* 0x0003e20000000800 */
[----:B------:R-:W3:Y:S01]  /*2d870*/  LDL.LU R2, [R1+0x2920] ;  /* 0x0029200001027983 */ /* 0x000ee20000300800 */
[----:B------:R-:W3:Y:S02]  /*2d880*/  LDL.LU R17, [R1+0x291c] ;  /* 0x00291c0001117983 */ /* 0x000ee40000300800 */
[----:B------:R-:W3:Y:S01]  /*2d890*/  LDL.LU R6, [R1+0x2918] ;  /* 0x0029180001067983 */ /* 0x000ee20000300800 */
[----:B------:R1:W-:Y:S04]  /*2d8a0*/  STS [R12+0x18880], R8 ;  /* 0x018880080c007388 */ /* 0x0003e80000000800 */
[----:B0-----:R-:W3:Y:S01]  /*2d8b0*/  LDL.LU R10, [R1+0x2914] ;  /* 0x00291400010a7983 */ /* 0x001ee20000300800 */
[----:B-1----:R-:W3:Y:S03]  /*2d8c0*/  LDL.LU R9, [R1+0x2910] ;  /* 0x0029100001097983 */ /* 0x002ee60000300800 */
[----:B------:R-:W3:Y:S04]  /*2d8d0*/  LDL.LU R8, [R1+0x290c] ;  /* 0x00290c0001087983 */ /* 0x000ee80000300800 */
[----:B--2---:R-:W-:Y:S04]  /*2d8e0*/  STS [R12+0x19000], R16 ;  /* 0x019000100c007388 */ /* 0x004fe80000000800 */
[----:B---3--:R0:W-:Y:S01]  /*2d8f0*/  STS [R12+0x19800], R8 ;  /* 0x019800080c007388 */ /* 0x0081e20000000800 */
[----:B------:R-:W-:Y:S02]  /*2d900*/  STS [R12+0x19080], R0 ;  /* 0x019080000c007388 */ /* 0x000fe40000000800 */
[----:B------:R1:W-:Y:S01]  /*2d910*/  STS [R12+0x19880], R10 ;  /* 0x0198800a0c007388 */ /* 0x0003e20000000800 */
[----:B0-----:R-:W2:Y:S01]  /*2d920*/  LDL.LU R8, [R1+0x2908] ;  /* 0x0029080001087983 */ /* 0x001ea20000300800 */
[----:B-1----:R-:W3:Y:S02]  /*2d930*/  LDL.LU R10, [R1+0x2904] ;  /* 0x00290400010a7983 */ /* 0x002ee40000300800 */
[----:B------:R-:W-:Y:S02]  /*2d940*/  STS [R12+0x1a000], R17 ;  /* 0x01a000110c007388 */ /* 0x000fe40000000800 */
[----:B------:R0:W-:Y:S02]  /*2d950*/  STS [R12+0x1a800], R7 ;  /* 0x01a800070c007388 */ /* 0x0001e40000000800 */
[----:B0-----:R-:W0:Y:S04]  /*2d960*/  S2R R7, SR_TID.X ;  /* 0x0000000000077919 */ /* 0x001e280000002100 */
[----:B------:R0:W-:Y:S01]  /*2d970*/  STS [R12+0x1a080], R4 ;  /* 0x01a080040c007388 */ /* 0x0001e20000000800 */
[----:B------:R-:W-:-:S04]  /*2d980*/  LOP3.LUT R0, R18, 0x7c, RZ, 0xc0, !PT ;  /* 0x0000007c12007812 */ /* 0x000fc800078ec0ff */
[----:B------:R-:W-:Y:S01]  /*2d990*/  LEA R0, R19, R0, 0x6 ;  /* 0x0000000013007211 */ /* 0x000fe200078e30ff */
[----:B------:R-:W-:Y:S01]  /*2d9a0*/  STS [R12+0x1a880], R29 ;  /* 0x01a8801d0c007388 */ /* 0x000fe20000000800 */
[----:B------:R-:W-:Y:S02]  /*2d9b0*/  STS [R12+0x1b000], R26 ;  /* 0x01b0001a0c007388 */ /* 0x000fe40000000800 */
[----:B------:R-:W-:Y:S01]  /*2d9c0*/  STS [R12+0x1b800], R25 ;  /* 0x01b800190c007388 */ /* 0x000fe20000000800 */
[----:B0-----:R-:W-:-:S04]  /*2d9d0*/  LOP3.LUT R4, R7, 0x60, RZ, 0xc0, !PT ;  /* 0x0000006007047812 */ /* 0x001fc800078ec0ff */
[----:B------:R-:W-:-:S04]  /*2d9e0*/  SHF.R.U32.HI R4, RZ, 0x1, R4 ;  /* 0x00000001ff047819 */ /* 0x000fc80000011604 */
[----:B------:R-:W-:Y:S01]  /*2d9f0*/  LOP3.LUT R0, R0, R4, RZ, 0x3c, !PT ;  /* 0x0000000400007212 */ /* 0x000fe200078e3cff */
[----:B------:R-:W-:Y:S03]  /*2da00*/  STS [R12+0x1b080], R22 ;  /* 0x01b080160c007388 */ /* 0x000fe60000000800 */
[----:B------:R-:W-:Y:S01]  /*2da10*/  LOP3.LUT R0, R0, 0x40, RZ, 0x3c, !PT ;  /* 0x0000004000007812 */ /* 0x000fe200078e3cff */
[----:B------:R-:W-:Y:S04]  /*2da20*/  STS [R12+0x1b880], R21 ;  /* 0x01b880150c007388 */ /* 0x000fe80000000800 */
[----:B------:R-:W-:Y:S01]  /*2da30*/  STS [R0+0x18000], R13 ;  /* 0x0180000d00007388 */ /* 0x000fe20000000800 */
[----:B------:R-:W-:Y:S02]  /*2da40*/  STS [R0+0x18800], R14 ;  /* 0x0188000e00007388 */ /* 0x000fe40000000800 */
[----:B----4-:R-:W-:Y:S02]  /*2da50*/  STS [R0+0x18080], R15 ;  /* 0x0180800f00007388 */ /* 0x010fe40000000800 */
[----:B-----5:R-:W-:Y:S01]  /*2da60*/  STS [R0+0x18880], R11 ;  /* 0x0188800b00007388 */ /* 0x020fe20000000800 */
[----:B---3--:R-:W-:Y:S01]  /*2da70*/  STS [R0+0x19000], R10 ;  /* 0x0190000a00007388 */ /* 0x008fe20000000800 */
[----:B------:R-:W-:Y:S02]  /*2da80*/  STS [R0+0x19800], R9 ;  /* 0x0198000900007388 */ /* 0x000fe40000000800 */
[----:B--2---:R-:W-:Y:S02]  /*2da90*/  STS [R0+0x19080], R8 ;  /* 0x0190800800007388 */ /* 0x004fe40000000800 */
[----:B------:R-:W-:Y:S01]  /*2daa0*/  STS [R0+0x19880], R6 ;  /* 0x0198800600007388 */ /* 0x000fe20000000800 */
[----:B------:R0:W-:Y:S04]  /*2dab0*/  STS [R0+0x1a000], R2 ;  /* 0x01a0000200007388 */ /* 0x0001e80000000800 */
[----:B0-----:R-:W2:Y:S01]  /*2dac0*/  LDL R2, [R1+0x3b0] ;  /* 0x0003b00001027983 */ /* 0x001ea20000100800 */
[----:B------:R-:W-:Y:S02]  /*2dad0*/  STS [R0+0x1a800], R5 ;  /* 0x01a8000500007388 */ /* 0x000fe40000000800 */
[----:B------:R-:W-:Y:S02]  /*2dae0*/  STS [R0+0x1a080], R28 ;  /* 0x01a0801c00007388 */ /* 0x000fe40000000800 */
[----:B------:R-:W-:Y:S01]  /*2daf0*/  STS [R0+0x1a880], R27 ;  /* 0x01a8801b00007388 */ /* 0x000fe20000000800 */
[----:B------:R-:W-:Y:S01]  /*2db00*/  STS [R0+0x1b000], R24 ;  /* 0x01b0001800007388 */ /* 0x000fe20000000800 */
[----:B------:R-:W-:Y:S02]  /*2db10*/  STS [R0+0x1b800], R23 ;  /* 0x01b8001700007388 */ /* 0x000fe40000000800 */
[----:B------:R-:W-:Y:S02]  /*2db20*/  STS [R0+0x1b080], R20 ;  /* 0x01b0801400007388 */ /* 0x000fe40000000800 */
[----:B------:R-:W-:Y:S01]  /*2db30*/  STS [R0+0x1b880], R3 ;  /* 0x01b8800300007388 */ /* 0x000fe20000000800 */
[----:B------:R-:W-:Y:S01]  /*2db40*/  BAR.SYNC.DEFER_BLOCKING 0x0 ;  /* 0x0000000000007b1d */ /* 0x000fe20000010000 */
[C---:B------:R-:W-:Y:S01]  /*2db50*/  LOP3.LUT R25, R7.reuse, 0x7, RZ, 0xc0, !PT ;  /* 0x0000000707197812 */ /* 0x040fe200078ec0ff */
[----:B------:R-:W-:-:S03]  /*2db60*/  IMAD.SHL.U32 R26, R7, 0x100, RZ ;  /* 0x00000100071a7824 */ /* 0x000fc600078e00ff */
[----:B------:R-:W-:-:S04]  /*2db70*/  SHF.L.U32 R25, R25, 0x4, RZ ;  /* 0x0000000419197819 */ /* 0x000fc800000006ff */
[----:B------:R-:W-:-:S04]  /*2db80*/  LOP3.LUT R25, R25, 0xf00, R26, 0xf8, !PT ;  /* 0x00000f0019197812 */ /* 0x000fc800078ef81a */
[----:B------:R-:W-:-:S05]  /*2db90*/  LOP3.LUT R25, R25, 0x10, R7, 0x78, !PT ;  /* 0x0000001019197812 */ /* 0x000fca00078e7807 */
[----:B------:R-:W-:Y:S04]  /*2dba0*/  STL [R1+0x2900], R25 ;  /* 0x0029001901007387 */ /* 0x000fe80000100800 */
[----:B------:R-:W-:Y:S04]  /*2dbb0*/  LDSM.16.M88.4 R20, [R25+0x18000] ;  /* 0x018000001914783b */ /* 0x000fe80000000200 */
[----:B--2---:R-:W0:Y:S04]  /*2dbc0*/  LDSM.16.M88.4 R4, [R2] ;  /* 0x000000000204783b */ /* 0x004e280000000200 */
[----:B------:R-:W1:Y:S04]  /*2dbd0*/  LDSM.16.M88.4 R8, [R2+0x2000] ;  /* 0x002000000208783b */ /* 0x000e680000000200 */
[----:B------:R-:W2:Y:S04]  /*2dbe0*/  LDSM.16.M88.4 R24, [R2+0x8000] ;  /* 0x008000000218783b */ /* 0x000ea80000000200 */
[----:B------:R-:W-:Y:S04]  /*2dbf0*/  LDSM.16.M88.4 R12, [R2+0x4000] ;  /* 0x00400000020c783b */ /* 0x000fe80000000200 */
[----:B------:R-:W-:Y:S04]  /*2dc00*/  LDSM.16.M88.4 R16, [R2+0x6000] ;  /* 0x006000000210783b */ /* 0x000fe80000000200 */
[----:B0-----:R-:W-:Y:S01]  /*2dc10*/  STL.64 [R1+0xe0], R4 ;  /* 0x0000e00401007387 */ /* 0x001fe20000100a00 */
[----:B------:R-:W-:Y:S02]  /*2dc20*/  STL.64 [R1+0xe8], R6 ;  /* 0x0000e80601007387 */ /* 0x000fe40000100a00 */
[----:B-1----:R-:W-:Y:S02]  /*2dc30*/  STL.64 [R1+0xd0], R8 ;  /* 0x0000d00801007387 */ /* 0x002fe40000100a00 */
[----:B------:R-:W-:Y:S01]  /*2dc40*/  STL.64 [R1+0xd8], R10 ;  /* 0x0000d80a01007387 */ /* 0x000fe20000100a00 */
[----:B--2---:R-:W-:Y:S01]  /*2dc50*/  STL.64 [R1+0xa0], R24 ;  /* 0x0000a01801007387 */ /* 0x004fe20000100a00 */
[----:B------:R-:W-:Y:S02]  /*2dc60*/  STL.64 [R1+0xa8], R26 ;  /* 0x0000a81a01007387 */ /* 0x000fe40000100a00 */
[----:B------:R-:W0:Y:S04]  /*2dc70*/  LDSM.16.M88.4 R24, [R2+0xa000] ;  /* 0x00a000000218783b */ /* 0x000e280000000200 */
[----:B------:R1:W-:Y:S02]  /*2dc80*/  STL.64 [R1+0x28f8], R8 ;  /* 0x0028f80801007387 */ /* 0x0003e40000100a00 */
[----:B-1----:R-:W2:Y:S01]  /*2dc90*/  LDL.LU R8, [R1] ;  /* 0x0000000001087983 */ /* 0x002ea20000300800 */
[----:B------:R-:W2:Y:S02]  /*2dca0*/  LDL.LU R9, [R1+0x4] ;  /* 0x0000040001097983 */ /* 0x000ea40000300800 */
[----:B------:R-:W2:Y:S02]  /*2dcb0*/  LDL.LU R10, [R1+0x8] ;  /* 0x00000800010a7983 */ /* 0x000ea40000300800 */
[----:B------:R-:W2:Y:S01]  /*2dcc0*/  LDL.LU R11, [R1+0xc] ;  /* 0x00000c00010b7983 */ /* 0x000ea20000300800 */
[----:B0-----:R-:W-:Y:S01]  /*2dcd0*/  STL.64 [R1+0x90], R24 ;  /* 0x0000901801007387 */ /* 0x001fe20000100a00 */
[----:B------:R-:W-:Y:S01]  /*2dce0*/  STL.64 [R1+0x98], R26 ;  /* 0x0000981a01007387 */ /* 0x000fe20000100a00 */
[----:B------:R-:W-:-:S02]  /*2dcf0*/  MOV R0, R25 ;  /* 0x0000001900007202 */ /* 0x000fc40000000f00 */
[----:B------:R-:W0:Y:S01]  /*2dd00*/  LDSM.16.M88.4 R24, [R2+0xc000] ;  /* 0x00c000000218783b */ /* 0x000e220000000200 */
[----:B------:R-:W-:Y:S02]  /*2dd10*/  STL.64 [R1+0xc0], R12 ;  /* 0x0000c00c01007387 */ /* 0x000fe40000100a00 */
[----:B------:R-:W-:Y:S02]  /*2dd20*/  STL.64 [R1+0xc8], R14 ;  /* 0x0000c80e01007387 */ /* 0x000fe40000100a00 */
[----:B------:R-:W-:Y:S01]  /*2dd30*/  STL.64 [R1+0xb0], R16 ;  /* 0x0000b01001007387 */ /* 0x000fe20000100a00 */
[----:B------:R-:W-:Y:S04]  /*2dd40*/  STL.64 [R1+0xb8], R18 ;  /* 0x0000b81201007387 */ /* 0x000fe80000100a00 */
[----:B0-----:R-:W-:Y:S01]  /*2dd50*/  STL.64 [R1+0x80], R24 ;  /* 0x0000801801007387 */ /* 0x001fe20000100a00 */
[----:B------:R-:W-:Y:S02]  /*2dd60*/  STL.64 [R1+0x88], R26 ;  /* 0x0000881a01007387 */ /* 0x000fe40000100a00 */
[----:B------:R-:W0:Y:S02]  /*2dd70*/  LDSM.16.M88.4 R24, [R2+0xe000] ;  /* 0x00e000000218783b */ /* 0x000e240000000200 */
[----:B0-----:R0:W-:Y:S02]  /*2dd80*/  STL.64 [R1+0x70], R24 ;  /* 0x0000701801007387 */ /* 0x0011e40000100a00 */
[----:B------:R-:W-:Y:S02]  /*2dd90*/  STL.64 [R1+0x78], R26 ;  /* 0x0000781a01007387 */ /* 0x000fe40000100a00 */
[----:B------:R-:W-:-:S02]  /*2dda0*/  IMAD.MOV.U32 R29, RZ, RZ, R25 ;  /* 0x000000ffff1d7224 */ /* 0x000fc400078e0019 */
[----:B0-----:R-:W3:Y:S01]  /*2ddb0*/  LDL.LU R25, [R1+0x2900] ;  /* 0x0029000001197983 */ /* 0x001ee20000300800 */
[----:B------:R-:W-:-:S03]  /*2ddc0*/  MOV R2, R24 ;  /* 0x0000001800027202 */ /* 0x000fc60000000f00 */
[----:B---3--:R-:W0:Y:S04]  /*2ddd0*/  LDSM.16.M88.4 R24, [R25+0x19000] ;  /* 0x019000001918783b */ /* 0x008e280000000200 */
[----:B0-----:R-:W-:Y:S01]  /*2dde0*/  STL.64 [R1+0x2880], R26 ;  /* 0x0028801a01007387 */ /* 0x001fe20000100a00 */
[----:B------:R0:W-:Y:S03]  /*2ddf0*/  STL.64 [R1+0x2878], R24 ;  /* 0x0028781801007387 */ /* 0x0001e60000100a00 */
[----:B0-----:R-:W3:Y:S01]  /*2de00*/  LDL.LU R24, [R1+0x150] ;  /* 0x0001500001187983 */ /* 0x001ee20000300800 */
[----:B------:R-:W3:Y:S02]  /*2de10*/  LDL.LU R25, [R1+0x154] ;  /* 0x0001540001197983 */ /* 0x000ee40000300800 */
[----:B------:R-:W4:Y:S02]  /*2de20*/  LDL.LU R26, [R1+0x158] ;  /* 0x00015800011a7983 */ /* 0x000f240000300800 */
[----:B------:R-:W4:Y:S01]  /*2de30*/  LDL.LU R27, [R1+0x15c] ;  /* 0x00015c00011b7983 */ /* 0x000f220000300800 */
[C---:B--2---:R-:W-:Y:S01]  /*2de40*/  HMMA.16816.F32.BF16 R4, R20.reuse, R4, R8 ;  /* 0x000000041404723c */ /* 0x044fe20000041808 */
[----:B----4-:R-:W-:Y:S01]  /*2de50*/  STL.64 [R1+0x28a8], R26 ;  /* 0x0028a81a01007387 */ /* 0x010fe20000100a00 */
[----:B---3--:R0:W-:Y:S03]  /*2de60*/  STL.64 [R1+0x28a0], R24 ;  /* 0x0028a01801007387 */ /* 0x0081e60000100a00 */
[----:B0-----:R-:W2:Y:S01]  /*2de70*/  LDL.64 R24, [R1+0xa0] ;  /* 0x0000a00001187983 */ /* 0x001ea20000100a00 */
[----:B------:R-:W3:Y:S11]  /*2de80*/  LDL.LU.64 R8, [R1+0x28f8] ;  /* 0x0028f80001087983 */ /* 0x000ef60000300a00 */
[----:B------:R-:W-:Y:S06]  /*2de90*/  @!UPT UIADD3 URZ, URZ, URZ, URZ ;  /* 0x0000003f3f3ff290 */ /* 0x000fec000fffe03f */
[----:B------:R-:W-:Y:S02]  /*2dea0*/  STL.64 [R1+0x120], R4 ;  /* 0x0001200401007387 */ /* 0x000fe40000100a00 */
[----:B------:R0:W-:Y:S02]  /*2deb0*/  STL.64 [R1+0x128], R6 ;  /* 0x0001280601007387 */ /* 0x0001e40000100a00 */
[----:B0-----:R-:W3:Y:S01]  /*2dec0*/  LDL.LU.64 R6, [R1+0x28f0] ;  /* 0x0028f00001067983 */ /* 0x001ee20000300a00 */
[----:B------:R-:W3:Y:S02]  /*2ded0*/  LDL.LU.64 R4, [R1+0x28e8] ;  /* 0x0028e80001047983 */ /* 0x000ee40000300a00 */
[----:B------:R-:W4:Y:S01]  /*2dee0*/  LDL.LU.64 R10, [R1+0x28e0] ;  /* 0x0028e000010a7983 */ /* 0x000f220000300a00 */
[C---:B---3--:R-:W-:Y:S01]  /*2def0*/  HMMA.16816.F32.BF16 R4, R20.reuse, R8, R4 ;  /* 0x000000081404723c */ /* 0x048fe20000041804 */
[----:B------:R-:W4:Y:S11]  /*2df00*/  LDL.LU.64 R8, [R1+0x28d8] ;  /* 0x0028d80001087983 */ /* 0x000f360000300a00 */
[----:B------:R-:W-:Y:S11]  /*2df10*/  @!UPT UIADD3 URZ, URZ, URZ, URZ ;  /* 0x0000003f3f3ff290 */ /* 0x000ff6000fffe03f */
[----:B------:R0:W-:Y:S01]  /*2df20*/  STL.64 [R1+0x110], R4 ;  /* 0x0001100401007387 */ /* 0x0001e20000100a00 */
[----:B------:R-:W-:Y:S01]  /*2df30*/  STL.64 [R1+0x118], R6 ;  /* 0x0001180601007387 */ /* 0x000fe20000100a00 */
[----:B0-----:R-:W-:Y:S02]  /*2df40*/  MOV R5, R12 ;  /* 0x0000000c00057202 */ /* 0x001fe40000000f00 */
[----:B------:R-:W-:Y:S01]  /*2df50*/  MOV R4, R13 ;  /* 0x0000000d00047202 */ /* 0x000fe20000000f00 */
[----:B----4-:R-:W-:Y:S11]  /*2df60*/  HMMA.16816.F32.BF16 R8, R20, R12, R8 ;  /* 0x0000000c1408723c */ /* 0x010ff60000041808 */
[----:B------:R-:W-:Y:S11]  /*2df70*/  @!UPT UIADD3 URZ, URZ, URZ, URZ ;  /* 0x0000003f3f3ff290 */ /* 0x000ff6000fffe03f */
[----:B------:R-:W-:Y:S01]  /*2df80*/  @!UPT UIADD3 URZ, URZ, URZ, URZ ;  /* 0x0000003f3f3ff290 */ /* 0x000fe2000fffe03f */
[----:B------:R-:W-:Y:S01]  /*2df90*/  STL.64 [R1+0x100], R8 ;  /* 0x0001000801007387 */ /* 0x000fe20000100a00 */
[----:B------:R-:W-:Y:S02]  /*2dfa0*/  STL.64 [R1+0x108], R10 ;  /* 0x0001080a01007387 */ /* 0x000fe40000100a00 */
[----:B------:R-:W3:Y:S02]  /*2dfb0*/  LDL.LU.64 R14, [R1+0x28d0] ;  /* 0x0028d000010e7983 */ /* 0x000ee40000300a00 */
[----:B------:R-:W4:Y:S01]  /*2dfc0*/  LDL.LU.64 R12, [R1+0x28c8] ;  /* 0x0028c800010c7983 */ /* 0x000f220000300a00 */
[----:B------:R0:W-:Y:S04]  /*2dfd0*/  STL.64 [R1+0x28b0], R4 ;  /* 0x0028b00401007387 */ /* 0x0001e80000100a00 */
[----:B0-----:R-:W2:Y:S01]  /*2dfe0*/  LDL.LU R4, [R1+0x130] ;  /* 0x0001300001047983 */ /* 0x001ea20000300800 */
[----:B----4-:R-:W-:Y:S01]  /*2dff0*/  MOV R5, R13 ;  /* 0x0000000d00057202 */ /* 0x010fe20000000f00 */
[----:B------:R-:W-:-:S02]  /*2e000*/  IMAD.MOV.U32 R6, RZ, RZ, R12 ;  /* 0x000000ffff067224 */ /* 0x000fc400078e000c */
[----:B------:R-:W3:Y:S01]  /*2e010*/  LDL.LU R13, [R1+0x28c0] ;  /* 0x0028c000010d7983 */ /* 0x000ee20000300800 */
[----:B------:R-:W3:Y:S02]  /*2e020*/  LDL.LU R12, [R1+0x28bc] ;  /* 0x0028bc00010c7983 */ /* 0x000ee40000300800 */
[----:B------:R-:W2:Y:S02]  /*2e030*/  LDL.LU R7, [R1+0x13c] ;  /* 0x00013c0001077983 */ /* 0x000ea40000300800 */
[----:B------:R-:W4:Y:S01]  /*2e040*/  LDL.LU R8, [R1+0x140] ;  /* 0x0001400001087983 */ /* 0x000f220000300800 */
[----:B------:R-:W4:Y:S01]  /*2e050*/  LDL.LU R9, [R1+0x144] ;  /* 0x0001440001097983 */ /* 0x000f220000300800 */
[----:B------:R-:W4:Y:S02]  /*2e060*/  LDL.LU R10, [R1+0x148] ;  /* 0x00014800010a7983 */ /* 0x000f240000300800 */
[----:B------:R-:W4:Y:S01]  /*2e070*/  LDL.LU R11, [R1+0x14c] ;  /* 0x00014c00010b7983 */ /* 0x000f220000300800 */
[----:B------:R-:W-:-:S02]  /*2e080*/  MOV R28, R16 ;  /* 0x00000010001c7202 */ /* 0x000fc40000000f00 */
[----:B------:R-:W-:Y:S01]  /*2e090*/  MOV R3, R17 ;  /* 0x0000001100037202 */ /* 0x000fe20000000f00 */
[C---:B---3--:R-:W-:Y:S11]  /*2e0a0*/  HMMA.16816.F32.BF16 R12, R20.reuse, R16, R12 ;  /* 0x00000010140c723c */ /* 0x048ff6000004180c */
[----:B------:R-:W-:Y:S11]  /*2e0b0*/  @!UPT UIADD3 URZ, URZ, URZ, URZ ;  /* 0x0000003f3f3ff290 */ /* 0x000ff6000fffe03f */
[----:B------:R-:W-:Y:S01]  /*2e0c0*/  @!UPT UIADD3 URZ, URZ, URZ, URZ ;  /* 0x0000003f3f3ff290 */ /* 0x000fe2000fffe03f */
[----:B------:R-:W-:Y:S01]  /*2e0d0*/  STL.64 [R1], R12 ;  /* 0x0000000c01007387 */ /* 0x000fe20000100a00 */
[----:B------:R-:W-:Y:S02]  /*2e0e0*/  STL.64 [R1+0x8], R14 ;  /* 0x0000080e01007387 */ /* 0x000fe40000100a00 */
[----:B------:R-:W3:Y:S02]  /*2e0f0*/  LDL.LU R16, [R1+0x10] ;  /* 0x0000100001107983 */ /* 0x000ee40000300800 */
[----:B------:R-:W3:Y:S01]  /*2e100*/  LDL.LU R17, [R1+0x14] ;  /* 0x0000140001117983 */ /* 0x000ee20000300800 */
[----:B------:R-:W5:Y:S01]  /*2e110*/  LDL.LU R18, [R1+0x18] ;  /* 0x0000180001127983 */ /* 0x000f620000300800 */
[----:B------:R-:W5:Y:S01]  /*2e120*/  LDL.LU R19, [R1+0x1c] ;  /* 0x00001c0001137983 */ /* 0x000f620000300800 */
[----:B--2---:R-:W-:Y:S02]  /*2e130*/  HMMA.16816.F32.BF16 R4, R20, R24, R4 ;  /* 0x000000181404723c */ /* 0x004fe40000041804 */
[----:B-----5:R-:W-:Y:S01]  /*2e140*/  STL.64 [R1+0x2808], R18 ;  /* 0x0028081201007387 */ /* 0x020fe20000100a00 */
[----:B---3--:R0:W-:Y:S03]  /*2e150*/  STL.64 [R1+0x2800], R16 ;  /* 0x0028001001007387 */ /* 0x0081e60000100a00 */
[----:B0-----:R-:W4:Y:S01]  /*2e160*/  LDL R16, [R1+0x90] ;  /* 0x0000900001107983 */ /* 0x001f220000100800 */
[----:B------:R-:W-:-:S02]  /*2e170*/  MOV R17, R0 ;  /* 0x0000000000117202 */ /* 0x000fc40000000f00 */
[----:B------:R-:W2:Y:S02]  /*2e180*/  LDL.LU R0, [R1+0x28b8] ;  /* 0x0028b80001007983 */ /* 0x000ea40000300800 */
[----:B------:R-:W3:Y:S11]  /*2e190*/  LDL.64 R12, [R1+0x80] ;  /* 0x00008000010c7983 */ /* 0x000ef60000100a00 */
[----:B------:R-:W-:Y:S01]  /*2e1a0*/  @!UPT UIADD3 URZ, URZ, URZ, URZ ;  /* 0x0000003f3f3ff290 */ /* 0x000fe2000fffe03f */
[----:B------:R0:W-:Y:S01]  /*2e1b0*/  STL.64 [R1+0x130], R4 ;  /* 0x0001300401007387 */ /* 0x0001e20000100a00 */
[----:B------:R1:W-:Y:S03]  /*2e1c0*/  STL.64 [R1+0x138], R6 ;  /* 0x0001380601007387 */ /* 0x0003e60000100a00 */
[----:B0-----:R-:W5:Y:S01]  /*2e1d0*/  LDL.LU.64 R4, [R1+0x28b0] ;  /* 0x0028b00001047983 */ /* 0x001f620000300a00 */
[----:B-1----:R-:W-:Y:S01]  /*2e1e0*/  IMAD.MOV.U32 R7, RZ, RZ, R24 ;  /* 0x000000ffff077224 */ /* 0x002fe200078e0018 */
[----:B------:R-:W-:Y:S01]  /*2e1f0*/  MOV R6, R25 ;  /* 0x0000001900067202 */ /* 0x000fe20000000f00 */
[----:B------:R-:W3:Y:S01]  /*2e200*/  LDL.LU.64 R26, [R1+0x28a8] ;  /* 0x0028a800011a7983 */ /* 0x000ee20000300a00 */
[----:B------:R-:W3:Y:S01]  /*2e210*/  LDL.LU.64 R24, [R1+0x28a0] ;  /* 0x0028a00001187983 */ /* 0x000ee20000300a00 */
[C---:B----4-:R-:W-:Y:S03]  /*2e220*/  HMMA.16816.F32.BF16 R8, R20.reuse, R16, R8 ;  /* 0x000000101408723c */ /* 0x050fe60000041808 */
[----:B------:R-:W-:Y:S11]  /*2e230*/  STL.64 [R1+0x2818], R16 ;  /* 0x0028181001007387 */ /* 0x000ff60000100a00 */
[----:B------:R-:W-:Y:S09]  /*2e240*/  @!UPT UIADD3 URZ, URZ, URZ, URZ ;  /* 0x0000003f3f3ff290 */ /* 0x000ff2000fffe03f */
[----:B------:R-:W-:Y:S01]  /*2e250*/  STL.64 [R1+0x140], R8 ;  /* 0x0001400801007387 */ /* 0x000fe20000100a00 */
[----:B------:R3:W-:Y:S02]  /*2e260*/  STL.64 [R1+0x148], R10 ;  /* 0x0001480a01007387 */ /* 0x0007e40000100a00 */
[----:B---3--:R-:W-:Y:S01]  /*2e270*/  HMMA.16816.F32.BF16 R8, R20, R12, R24 ;  /* 0x0000000c1408723c */ /* 0x008fe20000041818 */
[----:B------:R-:W-:Y:S02]  /*2e280*/  MOV R16, R7 ;  /* 0x0000000700107202 */ /* 0x000fe40000000f00 */
[----:B------:R-:W-:-:S05]  /*2e290*/  MOV R17, R6 ;  /* 0x0000000600117202 */ /* 0x000fca0000000f00 */
[----:B------:R0:W-:Y:S04]  /*2e2a0*/  STL.64 [R1+0x2830], R16 ;  /* 0x0028301001007387 */ /* 0x0001e80000100a00 */
[----:B0-----:R-:W3:Y:S11]  /*2e2b0*/  LDL.LU R16, [R1+0x40] ;  /* 0x0000400001107983 */ /* 0x001ef60000300800 */
[----:B------:R0:W-:Y:S01]  /*2e2c0*/  STL.64 [R1+0x1c0], R8 ;  /* 0x0001c00801007387 */ /* 0x0001e20000100a00 */
[----:B------:R1:W-:Y:S02]  /*2e2d0*/  STL.64 [R1+0x1c8], R10 ;  /* 0x0001c80a01007387 */ /* 0x0003e40000100a00 */
[----:B------:R-:W3:Y:S02]  /*2e2e0*/  LDL.LU R17, [R1+0x44] ;  /* 0x0000440001117983 */ /* 0x000ee40000300800 */
[----:B------:R-:W4:Y:S01]  /*2e2f0*/  LDL.LU R18, [R1+0x48] ;  /* 0x0000480001127983 */ /* 0x000f220000300800 */
[----:B------:R-:W4:Y:S04]  /*2e300*/  LDL.LU R19, [R1+0x4c] ;  /* 0x00004c0001137983 */ /* 0x000f280000300800 */
[----:B----4-:R-:W-:Y:S01]  /*2e310*/  STL.64 [R1+0x2840], R18 ;  /* 0x0028401201007387 */ /* 0x010fe20000100a00 */
[----:B---3--:R-:W-:Y:S02]  /*2e320*/  STL.64 [R1+0x2838], R16 ;  /* 0x0028381001007387 */ /* 0x008fe40000100a00 */
[----:B0-----:R-:W3:Y:S02]  /*2e330*/  LDL.LU R8, [R1+0x60] ;  /* 0x0000600001087983 */ /* 0x001ee40000300800 */
[----:B------:R-:W3:Y:S01]  /*2e340*/  LDL.LU R9, [R1+0x64] ;  /* 0x0000640001097983 */ /* 0x000ee20000300800 */
[----:B-1----:R-:W4:Y:S01]  /*2e350*/  LDL.LU R10, [R1+0x68] ;  /* 0x00006800010a7983 */ /* 0x002f220000300800 */
[----:B------:R-:W4:Y:S01]  /*2e360*/  LDL.LU R11, [R1+0x6c] ;  /* 0x00006c00010b7983 */ /* 0x000f220000300800 */
[----:B------:R-:W-:-:S02]  /*2e370*/  MOV R24, R2 ;  /* 0x0000000200187202 */ /* 0x000fc40000000f00 */
[----:B------:R-:W-:Y:S01]  /*2e380*/  MOV R25, R29 ;  /* 0x0000001d00197202 */ /* 0x000fe20000000f00 */
[----:B------:R-:W2:Y:S01]  /*2e390*/  LDL.LU R2, [R1+0x2898] ;  /* 0x0028980001027983 */ /* 0x000ea20000300800 */
[----:B------:R-:W2:Y:S02]  /*2e3a0*/  LDL R27, [R1+0x3e0] ;  /* 0x0003e000011b7983 */ /* 0x000ea40000100800 */
[----:B------:R-:W2:Y:S01]  /*2e3b0*/  LDL.LU R29, [R1+0x808] ;  /* 0x00080800011d7983 */ /* 0x000ea20000300800 */
[----:B----4-:R-:W-:Y:S01]  /*2e3c0*/  STL.64 [R1+0x2868], R10 ;  /* 0x0028680a01007387 */ /* 0x010fe20000100a00 */
[----:B---3--:R0:W-:Y:S03]  /*2e3d0*/  STL.64 [R1+0x2860], R8 ;  /* 0x0028600801007387 */ /* 0x0081e60000100a00 */
[----:B0-----:R-:W3:Y:S01]  /*2e3e0*/  LDL.64 R8, [R1+0xe0] ;  /* 0x0000e00001087983 */ /* 0x001ee20000100a00 */
[----:B-----5:R-:W-:Y:S01]  /*2e3f0*/  IMAD.MOV.U32 R16, RZ, RZ, R5 ;  /* 0x000000ffff107224 */ /* 0x020fe200078e0005 */
[----:B------:R-:W-:-:S02]  /*2e400*/  MOV R17, R4 ;  /* 0x0000000400117202 */ /* 0x000fc40000000f00 */
[----:B--2---:R-:W0:Y:S04]  /*2e410*/  LDSM.16.M88.4 R4, [R27+0x1a000] ;  /* 0x01a000001b04783b */ /* 0x004e280000000200 */
[----:B---3--:R1:W-:Y:S04]  /*2e420*/  STL.64 [R1+0x2888], R8 ;  /* 0x0028880801007387 */ /* 0x0083e80000100a00 */
[----:B-1----:R-:W2:Y:S01]  /*2e430*/  LDL.LU R8, [R1+0x160] ;  /* 0x0001600001087983 */ /* 0x002ea20000300800 */
[----:B------:R-:W2:Y:S02]  /*2e440*/  LDL.LU R9, [R1+0x164] ;  /* 0x0001640001097983 */ /* 0x000ea40000300800 */
[----:B------:R-:W2:Y:S02]  /*2e450*/  LDL.LU R10, [R1+0x168] ;  /* 0x00016800010a7983 */ /* 0x000ea40000300800 */
[----:B------:R-:W2:Y:S01]  /*2e460*/  LDL.LU R11, [R1+0x16c] ;  /* 0x00016c00010b7983 */ /* 0x000ea20000300800 */
[----:B------:R1:W-:Y:S04]  /*2e470*/  STL.64 [R1+0x2858], R16 ;  /* 0x0028581001007387 */ /* 0x0003e80000100a00 */
[----:B-1----:R-:W3:Y:S04]  /*2e480*/  LDL.64 R16, [R1+0xd0] ;  /* 0x0000d00001107983 */ /* 0x002ee80000100a00 */
[----:B---3--:R1:W-:Y:S04]  /*2e490*/  STL.64 [R1+0x2870], R16 ;  /* 0x0028701001007387 */ /* 0x0083e80000100a00 */
[----:B-1----:R-:W3:Y:S01]  /*2e4a0*/  LDL.LU R16, [R1+0xf0] ;  /* 0x0000f00001107983 */ /* 0x002ee20000300800 */
[----:B------:R-:W3:Y:S02]  /*2e4b0*/  LDL.LU R17, [R1+0xf4] ;  /* 0x0000f40001117983 */ /* 0x000ee40000300800 */
[----:B------:R-:W3:Y:S02]  /*2e4c0*/  LDL.LU R18, [R1+0xf8] ;  /* 0x0000f80001127983 */ /* 0x000ee40000300800 */
[----:B------:R-:W3:Y:S01]  /*2e4d0*/  LDL.LU R19, [R1+0xfc] ;  /* 0x0000fc0001137983 */ /* 0x000ee20000300800 */
[----:B------:R1:W-:Y:S04]  /*2e4e0*/  STL.64 [R1+0x2810], R12 ;  /* 0x0028100c01007387 */ /* 0x0003e80000100a00 */
[----:B-1----:R-:W4:Y:S01]  /*2e4f0*/  LDL.LU R12, [R1+0x20] ;  /* 0x00002000010c7983 */ /* 0x002f220000300800 */
[----:B------:R-:W4:Y:S02]  /*2e500*/  LDL.LU R13, [R1+0x24] ;  /* 0x00002400010d7983 */ /* 0x000f240000300800 */
[----:B------:R-:W5:Y:S02]  /*2e510*/  LDL.LU R14, [R1+0x28] ;  /* 0x00002800010e7983 */ /* 0x000f640000300800 */
[----:B------:R-:W5:Y:S02]  /*2e520*/  LDL.LU R15, [R1+0x2c] ;  /* 0x00002c00010f7983 */ /* 0x000f640000300800 */
[----:B-----5:R1:W-:Y:S01]  /*2e530*/  STL.64 [R1+0x2828], R14 ;  /* 0x0028280e01007387 */ /* 0x0203e20000100a00 */
[----:B----4-:R4:W-:Y:S02]  /*2e540*/  STL.64 [R1+0x2820], R12 ;  /* 0x0028200c01007387 */ /* 0x0109e40000100a00 */
[----:B-1----:R-:W-:Y:S01]  /*2e550*/  IMAD.MOV.U32 R14, RZ, RZ, R2 ;  /* 0x000000ffff0e7224 */ /* 0x002fe200078e0002 */
[----:B----4-:R-:W4:Y:S01]  /*2e560*/  LDL.LU R12, [R1+0x30] ;  /* 0x00003000010c7983 */ /* 0x010f220000300800 */
[----:B------:R-:W4:Y:S02]  /*2e570*/  LDL.LU R13, [R1+0x34] ;  /* 0x00003400010d7983 */ /* 0x000f240000300800 */
[----:B------:R-:W5:Y:S02]  /*2e580*/  LDL.LU R2, [R1+0x2894] ;  /* 0x0028940001027983 */ /* 0x000f640000300800 */
[----:B------:R-:W3:Y:S01]  /*2e590*/  LDL.LU R15, [R1+0x3c] ;  /* 0x00003c00010f7983 */ /* 0x000ee20000300800 */
[----:B--2---:R-:W-:Y:S01]  /*2e5a0*/  HMMA.16816.F32.BF16 R20, R20, R24, R8 ;  /* 0x000000181414723c */ /* 0x004fe20000041808 */
[----:B---3--:R-:W-:Y:S01]  /*2e5b0*/  STL.64 [R1+0x2850], R14 ;  /* 0x0028500e01007387 */ /* 0x008fe20000100a00 */
[----:B----4-:R1:W-:Y:S03]  /*2e5c0*/  STL.64 [R1+0x2848], R12 ;  /* 0x0028480c01007387 */ /* 0x0103e60000100a00 */
[----:B-1----:R-:W2:Y:S01]  /*2e5d0*/  LDL.LU R12, [R1+0x50] ;  /* 0x00005000010c7983 */ /* 0x002ea20000300800 */
[----:B------:R-:W2:Y:S02]  /*2e5e0*/  LDL.LU R13, [R1+0x54] ;  /* 0x00005400010d7983 */ /* 0x000ea40000300800 */
[----:B------:R-:W2:Y:S01]  /*2e5f0*/  LDL.LU R14, [R1+0x58] ;  /* 0x00005800010e7983 */ /* 0x000ea20000300800 */
[----:B-----5:R-:W-:-:S02]  /*2e600*/  MOV R15, R2 ;  /* 0x00000002000f7202 */ /* 0x020fc40000000f00 */
[----:B------:R-:W3:Y:S01]  /*2e610*/  LDL.LU R2, [R1+0x2890] ;  /* 0x0028900001027983 */ /* 0x000ee20000300800 */
[----:B0-----:R0:W-:Y:S02]  /*2e620*/  STL [R1+0x27dc], R6 ;  /* 0x0027dc0601007387 */ /* 0x0011e40000100800 */
[----:B------:R1:W-:Y:S02]  /*2e630*/  STL [R1+0x27d8], R7 ;  /* 0x0027d80701007387 */ /* 0x0003e40000100800 */
[----:B------:R-:W4:Y:S01]  /*2e640*/  LDL.LU.64 R8, [R1+0x2888] ;  /* 0x0028880001087983 */ /* 0x000f220000300a00 */
[----:B------:R-:W4:Y:S01]  /*2e650*/  LDL.LU.64 R26, [R1+0x2880] ;  /* 0x00288000011a7983 */ /* 0x000f220000300a00 */
[----:B------:R-:W4:Y:S05]  /*2e660*/  LDL.LU.64 R24, [R1+0x2878] ;  /* 0x0028780001187983 */ /* 0x000f2a0000300a00 */
[----:B------:R-:W-:Y:S02]  /*2e670*/  STL.64 [R1+0x1b0], R20 ;  /* 0x0001b01401007387 */ /* 0x000fe40000100a00 */
[----:B------:R-:W-:Y:S01]  /*2e680*/  STL.64 [R1+0x1b8], R22 ;  /* 0x0001b81601007387 */ /* 0x000fe20000100a00 */
[----:B----4-:R-:W-:Y:S01]  /*2e690*/  HMMA.16816.F32.BF16 R16, R24, R8, R16 ;  /* 0x000000081810723c */ /* 0x010fe20000041810 */
[----:B0-----:R-:W-:Y:S01]  /*2e6a0*/  IMAD.MOV.U32 R6, RZ, RZ, R8 ;  /* 0x000000ffff067224 */ /* 0x001fe200078e0008 */
[----:B-1----:R-:W-:Y:S11]  /*2e6b0*/  MOV R7, R9 ;  /* 0x0000000900077202 */ /* 0x002ff60000000f00 */
[----:B------:R-:W-:Y:S10]  /*2e6c0*/  @!UPT UIADD3 URZ, URZ, URZ, URZ ;  /* 0x0000003f3f3ff290 */ /* 0x000ff4000fffe03f */
[----:B------:R0:W-:Y:S01]  /*2e6d0*/  STL.64 [R1+0xf0], R16 ;  /* 0x0000f01001007387 */ /* 0x0001e20000100a00 */
[----:B------:R-:W-:Y:S03]  /*2e6e0*/  STL.64 [R1+0xf8], R18 ;  /* 0x0000f81201007387 */ /* 0x000fe60000100a00 */
[----:B0-----:R-:W4:Y:S01]  /*2e6f0*/  LDL.LU.64 R16, [R1+0x2870] ;  /* 0x0028700001107983 */ /* 0x001f220000300a00 */
[----:B------:R-:W4:Y:S02]  /*2e700*/  LDL.LU.64 R10, [R1+0x2868] ;  /* 0x00286800010a7983 */ /* 0x000f240000300a00 */
[----:B------:R-:W4:Y:S01]  /*2e710*/  LDL.LU.64 R8, [R1+0x2860] ;  /* 0x0028600001087983 */ /* 0x000f220000300a00 */
[----:B------:R-:W-:Y:S01]  /*2e720*/  MOV R21, R3 ;  /* 0x0000000300157202 */ /* 0x000fe20000000f00 */
[----:B---3--:R-:W-:Y:S01]  /*2e730*/  FADD R3, -R2, R29 ;  /* 0x0000001d02037221 */ /* 0x008fe20000000100 */
[----:B------:R-:W-:Y:S01]  /*2e740*/  STL.64 [R1+0x27e8], R6 ;  /* 0x0027e80601007387 */ /* 0x000fe20000100a00 */
[----:B------:R0:W-:Y:S02]  /*2e750*/  STL.64 [R1+0x27e0], R4 ;  /* 0x0027e00401007387 */ /* 0x0001e40000100a00 */
[----:B------:R-:W-:-:S04]  /*2e760*/  FMUL R3, R3, 1.4426950216293334961 ;  /* 0x3fb8aa3b03037820 */ /* 0x000fc80000400000 */
[----:B------:R1:W3:Y:S01]  /*2e770*/  MUFU.EX2 R29, R3 ;  /* 0x00000003001d7308 */ /* 0x0002e20000000800 */
[----:B0-----:R-:W5:Y:S01]  /*2e780*/  LDL.64 R4, [R1+0x70] ;  /* 0x0000700001047983 */ /* 0x001f620000100a00 */
[C---:B----4-:R-:W-:Y:S01]  /*2e790*/  HMMA.16816.F32.BF16 R8, R24.reuse, R16, R8 ;  /* 0x000000101808723c */ /* 0x050fe20000041808 */
[----:B-1----:R-:W-:Y:S11]  /*2e7a0*/  MOV R3, R17 ;  /* 0x0000001100037202 */ /* 0x002ff60000000f00 */
[----:B------:R-:W-:Y:S11]  /*2e7b0*/  @!UPT UIADD3 URZ, URZ, URZ, URZ ;  /* 0x0000003f3f3ff290 */ /* 0x000ff6000fffe03f */
[----:B------:R0:W-:Y:S01]  /*2e7c0*/  STL.64 [R1+0x60], R8 ;  /* 0x0000600801007387 */ /* 0x0001e20000100a00 */
[----:B------:R-:W-:Y:S01]  /*2e7d0*/  STL.64 [R1+0x68], R10 ;  /* 0x0000680a01007387 */ /* 0x000fe20000100a00 */
[----:B0-----:R-:W-:Y:S02]  /*2e7e0*/  MOV R8, R16 ;  /* 0x0000001000087202 */ /* 0x001fe40000000f00 */
[----:B------:R-:W2:Y:S02]  /*2e7f0*/  LDL.LU.64 R16, [R1+0x2858] ;  /* 0x0028580001107983 */ /* 0x000ea40000300a00 */
[----:B--2---:R-:W-:Y:S02]  /*2e800*/  HMMA.16816.F32.BF16 R16, R24, R16, R12 ;  /* 0x000000101810723c */ /* 0x004fe4000004180c */
[----:B------:R-:W2:Y:S01]  /*2e810*/  LDL.LU.64 R14, [R1+0x2850] ;  /* 0x00285000010e7983 */ /* 0x000ea20000300a00 */
[----:B------:R-:W2:Y:S11]  /*2e820*/  LDL.LU.64 R12, [R1+0x2848] ;  /* 0x00284800010c7983 */ /* 0x000eb60000300a00 */
[----:B------:R-:W-:Y:S09]  /*2e830*/  @!UPT UIADD3 URZ, URZ, URZ, URZ ;  /* 0x0000003f3f3ff290 */ /* 0x000ff2000fffe03f */
[----:B------:R-:W-:Y:S01]  /*2e840*/  STL.64 [R1+0x50], R16 ;  /* 0x0000501001007387 */ /* 0x000fe20000100a00 */
[----:B------:R0:W-:Y:S03]  /*2e850*/  STL.64 [R1+0x58], R18 ;  /* 0x0000581201007387 */ /* 0x0001e60000100a00 */
[----:B0-----:R-:W4:Y:S01]  /*2e860*/  LDL.LU.64 R18, [R1+0x2840] ;  /* 0x0028400001127983 */ /* 0x001f220000300a00 */
[----:B------:R-:W4:Y:S01]  /*2e870*/  LDL.LU.64 R16, [R1+0x2838] ;  /* 0x0028380001107983 */ /* 0x000f220000300a00 */
[----:B------:R-:W-:-:S07]  /*2e880*/  MOV R20, R28 ;  /* 0x0000001c00147202 */ /* 0x000fce0000000f00 */
[C---:B----4-:R-:W-:Y:S01]  /*2e890*/  HMMA.16816.F32.BF16 R20, R24.reuse, R20, R16 ;  /* 0x000000141814723c */ /* 0x050fe20000041810 */
[----:B------:R-:W2:Y:S11]  /*2e8a0*/  LDL.LU.64 R16, [R1+0x2830] ;  /* 0x0028300001107983 */ /* 0x000eb60000300a00 */
[----:B------:R-:W-:Y:S11]  /*2e8b0*/  @!UPT UIADD3 URZ, URZ, URZ, URZ ;  /* 0x0000003f3f3ff290 */ /* 0x000ff6000fffe03f */
[----:B------:R-:W-:Y:S01]  /*2e8c0*/  STL.64 [R1+0x26d0], R22 ;  /* 0x0026d01601007387 */ /* 0x000fe20000100a00 */
[----:B------:R0:W-:Y:S03]  /*2e8d0*/  STL.64 [R1+0x26c8], R20 ;  /* 0x0026c81401007387 */ /* 0x0001e60000100a00 */
[----:B0-----:R-:W4:Y:S01]  /*2e8e0*/  LDL.LU.64 R20, [R1+0xc0] ;  /* 0x0000c00001147983 */ /* 0x001f220000300a00 */
[----:B------:R-:W3:Y:S01]  /*2e8f0*/  LDL.LU.64 R22, [R1+0xc8] ;  /* 0x0000c80001167983 */ /* 0x000ee20000300a00 */
[C---:B--2---:R-:W-:Y:S02]  /*2e900*/  HMMA.16816.F32.BF16 R16, R24.reuse, R16, R12 ;  /* 0x000000101810723c */ /* 0x044fe4000004180c */
[----:B---3--:R-:W-:Y:S01]  /*2e910*/  STL [R1+0x277c], R22 ;  /* 0x00277c1601007387 */ /* 0x008fe20000100800 */
[----:B------:R-:W-:Y:S02]  /*2e920*/  STL [R1+0x2778], R23 ;  /* 0x0027781701007387 */ /* 0x000fe40000100800 */
[----:B------:R-:W2:Y:S02]  /*2e930*/  LDL.LU.64 R14, [R1+0x2828] ;  /* 0x00282800010e7983 */ /* 0x000ea40000300a00 */
[----:B------:R-:W2:Y:S11]  /*2e940*/  LDL.LU.64 R12, [R1+0x2820] ;  /* 0x00282000010c7983 */ /* 0x000eb60000300a00 */
[----:B------:R-:W-:Y:S05]  /*2e950*/  @!UPT UIADD3 URZ, URZ, URZ, URZ ;  /* 0x0000003f3f3ff290 */ /* 0x000fea000fffe03f */
[----:B------:R0:W-:Y:S01]  /*2e960*/  STL.64 [R1+0x30], R16 ;  /* 0x0000301001007387 */ /* 0x0001e20000100a00 */
[----:B------:R2:W-:Y:S03]  /*2e970*/  STL.64 [R1+0x38], R18 ;  /* 0x0000381201007387 */ /* 0x0005e60000100a00 */
[----:B0-----:R-:W2:Y:S02]  /*2e980*/  LDL.LU.64 R16, [R1+0x2818] ;  /* 0x0028180001107983 */ /* 0x001ea40000300a00 */
[C---:B--2---:R-:W-:Y:S02]  /*2e990*/  HMMA.16816.F32.BF16 R16, R24.reuse, R16, R12 ;  /* 0x000000101810723c */ /* 0x044fe4000004180c */
[----:B------:R-:W2:Y:S11]  /*2e9a0*/  LDL.LU.64 R12, [R1+0x2810] ;  /* 0x00281000010c7983 */ /* 0x000eb60000300a00 */
[----:B------:R-:W-:Y:S10]  /*2e9b0*/  @!UPT UIADD3 URZ, URZ, URZ, URZ ;  /* 0x0000003f3f3ff290 */ /* 0x000ff4000fffe03f */
[----:B------:R-:W-:Y:S01]  /*2e9c0*/  STL.64 [R1+0x20], R16 ;  /* 0x0000201001007387 */ /* 0x000fe20000100a00 */
[----:B------:R0:W-:Y:S03]  /*2e9d0*/  STL.64 [R1+0x28], R18 ;  /* 0x0000281201007387 */ /* 0x0001e60000100a00 */
[----:B0-----:R-:W2:Y:S01]  /*2e9e0*/  LDL.LU.64 R18, [R1+0x2808] ;  /* 0x0028080001127983 */ /* 0x001ea20000300a00 */
[----:B------:R-:W2:Y:S02]  /*2e9f0*/  LDL.LU.64 R16, [R1+0x2800] ;  /* 0x0028000001107983 */ /* 0x000ea40000300a00 */
[C---:B--2---:R-:W-:Y:S11]  /*2ea00*/  HMMA.16816.F32.BF16 R16, R24.reuse, R12, R16 ;  /* 0x0000000c1810723c */ /* 0x044ff60000041810 */
[----:B------:R-:W-:Y:S11]  /*2ea10*/  @!UPT UIADD3 URZ, URZ, URZ, URZ ;  /* 0x0000003f3f3ff290 */ /* 0x000ff6000fffe03f */
[----:B------:R-:W-:Y:S01]  /*2ea20*/  @!UPT UIADD3 URZ, URZ, URZ, URZ ;  /* 0x0000003f3f3ff290 */ /* 0x000fe2000fffe03f */
[----:B------:R-:W-:Y:S01]  /*2ea30*/  STL.64 [R1+0x200], R16 ;  /* 0x0002001001007387 */ /* 0x000fe20000100a00 */
[----:B------:R0:W-:Y:S03]  /*2ea40*/  STL.64 [R1+0x208], R18 ;  /* 0x0002081201007387 */ /* 0x0001e60000100a00 */
[----:B0-----:R-:W2:Y:S01]  /*2ea50*/  LDL.LU.64 R18, [R1+0x27f8] ;  /* 0x0027f80001127983 */ /* 0x001ea20000300a00 */
[----:B------:R-:W2:Y:S02]  /*2ea60*/  LDL.LU.64 R16, [R1+0x27f0] ;  /* 0x0027f00001107983 */ /* 0x000ea40000300a00 */
[----:B------:R-:W-:Y:S01]  /*2ea70*/  IMAD.MOV.U32 R22, RZ, RZ, R13 ;  /* 0x000000ffff167224 */ /* 0x000fe200078e000d */
[----:B-----5:R-:W-:Y:S01]  /*2ea80*/  MOV R28, R5 ;  /* 0x00000005001c7202 */ /* 0x020fe20000000f00 */
[----:B------:R-:W3:Y:S01]  /*2ea90*/  LDL.LU.64 R6, [R1+0x27e8] ;  /* 0x0027e80001067983 */ /* 0x000ee20000300a00 */
[----:B--2---:R-:W-:Y:S03]  /*2eaa0*/  HMMA.16816.F32.BF16 R12, R24, R4, R16 ;  /* 0x00000004180c723c */ /* 0x004fe60000041810 */
[----:B------:R-:W2:Y:S11]  /*2eab0*/  LDL.LU.64 R4, [R1+0x27e0] ;  /* 0x0027e00001047983 */ /* 0x000eb60000300a00 */
[----:B------:R-:W-:Y:S09]  /*2eac0*/  @!UPT UIADD3 URZ, URZ, URZ, URZ ;  /* 0x0000003f3f3ff290 */ /* 0x000ff2000fffe03f */
[----:B------:R0:W-:Y:S01]  /*2ead0*/  STL.64 [R1+0x1f0], R12 ;  /* 0x0001f00c01007387 */ /* 0x0001e20000100a00 */
[----:B------:R1:W-:Y:S01]  /*2eae0*/  STL [R1+0x1f8], R14 ;  /* 0x0001f80e01007387 */ /* 0x0003e20000100800 */
[----:B------:R-:W-:Y:S02]  /*2eaf0*/  MOV R2, R15 ;  /* 0x0000000f00027202 */ /* 0x000fe40000000f00 */
[----:B0-----:R-:W5:Y:S01]  /*2eb00*/  LDL.LU R12, [R1+0x5e0] ;  /* 0x0005e000010c7983 */ /* 0x001f620000300800 */
[----:B------:R-:W2:Y:S02]  /*2eb10*/  LDL.LU R13, [R1+0x5e4] ;  /* 0x0005e400010d7983 */ /* 0x000ea40000300800 */
[----:B-1----:R-:W2:Y:S02]  /*2eb20*/  LDL.LU R14, [R1+0x5e8] ;  /* 0x0005e800010e7983 */ /* 0x002ea40000300800 */
[----:B------:R-:W2:Y:S01]  /*2eb30*/  LDL.LU R15, [R1+0x5ec] ;  /* 0x0005ec00010f7983 */ /* 0x000ea20000300800 */
[----:B------:R-:W2:Y:S01]  /*2eb40*/  LDL.LU R19, [R1+0x60c] ;  /* 0x00060c0001137983 */ /* 0x000ea20000300800 */
[----:B------:R-:W2:Y:S02]  /*2eb50*/  LDL.LU R17, [R1+0x610] ;  /* 0x0006100001117983 */ /* 0x000ea40000300800 */
[----:B------:R-:W2:Y:S02]  /*2eb60*/  LDL.LU R16, [R1+0x614] ;  /* 0x0006140001107983 */ /* 0x000ea40000300800 */
[----:B------:R-:W2:Y:S02]  /*2eb70*/  LDL.LU R23, [R1+0x80c] ;  /* 0x00080c0001177983 */ /* 0x000ea40000300800 */
[----:B--2---:R-:W-:Y:S01]  /*2eb80*/  STL.64 [R1+0x27c0], R22 ;  /* 0x0027c01601007387 */ /* 0x004fe20000100a00 */
[----:B----4-:R0:W-:Y:S02]  /*2eb90*/  STL.64 [R1+0x27b8], R20 ;  /* 0x0027b81401007387 */ /* 0x0101e40000100a00 */
[----:B0-----:R-:W-:-:S02]  /*2eba0*/  MOV R20, R8 ;  /* 0x0000000800147202 */ /* 0x001fc40000000f00 */
[----:B------:R-:W2:Y:S01]  /*2ebb0*/  LDL.LU R8, [R1+0x5f0] ;  /* 0x0005f00001087983 */ /* 0x000ea20000300800 */
[----:B------:R-:W4:Y:S02]  /*2ebc0*/  LDL.LU R9, [R1+0x5f4] ;  /* 0x0005f40001097983 */ /* 0x000f240000300800 */
[----:B------:R-:W2:Y:S02]  /*2ebd0*/  LDL.LU R10, [R1+0x5f8] ;  /* 0x0005f800010a7983 */ /* 0x000ea40000300800 */
[----:B------:R-:W2:Y:S01]  /*2ebe0*/  LDL.LU R11, [R1+0x5fc] ;  /* 0x0005fc00010b7983 */ /* 0x000ea20000300800 */
[----:B------:R-:W2:Y:S01]  /*2ebf0*/  LDL.LU R25, [R1+0x600] ;  /* 0x0006000001197983 */ /* 0x000ea20000300800 */
[----:B------:R-:W2:Y:S02]  /*2ec00*/  LDL.LU R23, [R1+0x604] ;  /* 0x0006040001177983 */ /* 0x000ea40000300800 */
[----:B------:R-:W2:Y:S02]  /*2ec10*/  LDL.LU R22, [R1+0x608] ;  /* 0x0006080001167983 */ /* 0x000ea40000300800 */
[----:B------:R-:W-:-:S02]  /*2ec20*/  IMAD.MOV.U32 R21, RZ, RZ, R3 ;  /* 0x000000ffff157224 */ /* 0x000fc400078e0003 */
[C---:B-----5:R-:W-:Y:S02]  /*2ec30*/  FMUL R12, R0.reuse, R12 ;  /* 0x0000000c000c7220 */ /* 0x060fe40000400000 */
[----:B------:R-:W-:Y:S01]  /*2ec40*/  FMUL R13, R0, R13 ;  /* 0x0000000d000d7220 */ /* 0x000fe20000400000 */
[----:B--2---:R-:W-:Y:S01]  /*2ec50*/  STL.64 [R1+0x27d0], R22 ;  /* 0x0027d01601007387 */ /* 0x004fe20000100a00 */
[----:B------:R3:W-:Y:S02]  /*2ec60*/  STL.64 [R1+0x27c8], R20 ;  /* 0x0027c81401007387 */ /* 0x0007e40000100a00 */
[----:B---3--:R-:W-:Y:S02]  /*2ec70*/  MOV R20, R6 ;  /* 0x0000000600147202 */ /* 0x008fe40000000f00 */
[----:B------:R-:W-:Y:S01]  /*2ec80*/  MOV R21, R7 ;  /* 0x0000000700157202 */ /* 0x000fe20000000f00 */
[----:B------:R-:W2:Y:S01]  /*2ec90*/  LDL.LU R6, [R1+0x27dc] ;  /* 0x0027dc0001067983 */ /* 0x000ea20000300800 */
[----:B------:R-:W2:Y:S02]  /*2eca0*/  LDL.LU R7, [R1+0x27d8] ;  /* 0x0027d80001077983 */ /* 0x000ea40000300800 */
[----:B------:R-:W-:-:S02]  /*2ecb0*/  FMUL R14, R29, R14 ;  /* 0x0000000e1d0e7220 */ /* 0x000fc40000400000 */
[----:B------:R-:W-:Y:S01]  /*2ecc0*/  FMUL R15, R29, R15 ;  /* 0x0000000f1d0f7220 */ /* 0x000fe20000400000 */
[----:B------:R-:W3:Y:S01]  /*2ecd0*/  LDL R3, [R1+0x3c0] ;  /* 0x0003c00001037983 */ /* 0x000ee20000100800 */
[----:B------:R0:W-:Y:S02]  /*2ece0*/  STL [R1+0x26c0], R2 ;  /* 0x0026c00201007387 */ /* 0x0001e40000100800 */
[----:B------:R-:W5:Y:S02]  /*2ecf0*/  LDL.LU R18, [R1+0x618] ;  /* 0x0006180001127983 */ /* 0x000f640000300800 */
[----:B------:R-:W3:Y:S01]  /*2ed00*/  LDL R24, [R1+0x3bc] ;  /* 0x0003bc0001187983 */ /* 0x000ee20000100800 */
[----:B------:R-:W3:Y:S01]  /*2ed10*/  LDL R27, [R1+0x3e0] ;  /* 0x0003e000011b7983 */ /* 0x000ee20000100800 */
[----:B------:R-:W3:Y:S01]  /*2ed20*/  LDL.LU.64 R22, [R1+0x27d0] ;  /* 0x0027d00001167983 */ /* 0x000ee20000300a00 */
[----:B--2---:R-:W-:Y:S02]  /*2ed30*/  HMMA.16816.F32.BF16 R12, R4, R20, R12 ;  /* 0x00000014040c723c */ /* 0x004fe4000004180c */
[----:B------:R-:W2:Y:S01]  /*2ed40*/  LDL.LU.64 R20, [R1+0x27c8] ;  /* 0x0027c80001147983 */ /* 0x000ea20000300a00 */
[----:B------:R-:W-:-:S02]  /*2ed50*/  FMUL R8, R0, R8 ;  /* 0x0000000800087220 */ /* 0x000fc40000400000 */
[C---:B----4-:R-:W-:Y:S02]  /*2ed60*/  FMUL R9, R0.reuse, R9 ;  /* 0x0000000900097220 */ /* 0x050fe40000400000 */
[C---:B------:R-:W-:Y:S02]  /*2ed70*/  FMUL R10, R29.reuse, R10 ;  /* 0x0000000a1d0a7220 */ /* 0x040fe40000400000 */
[C---:B------:R-:W-:Y:S01]  /*2ed80*/  FMUL R11, R29.reuse, R11 ;  /* 0x0000000b1d0b7220 */ /* 0x040fe20000400000 */
[----:B0-----:R-:W4:Y:S11]  /*2ed90*/  LDL.LU R2, [R1+0x61c] ;  /* 0x00061c0001027983 */ /* 0x001f360000300800 */
[----:B------:R-:W-:Y:S02]  /*2eda0*/  @!UPT UIADD3 URZ, URZ, URZ, URZ ;  /* 0x0000003f3f3ff290 */ /* 0x000fe4000fffe03f */
[----:B------:R3:W-:Y:S01]  /*2edb0*/  STL.64 [R1+0x210], R12 ;  /* 0x0002100c01007387 */ /* 0x0007e20000100a00 */
[----:B------:R0:W-:Y:S02]  /*2edc0*/  STL.64 [R1+0x218], R14 ;  /* 0x0002180e01007387 */ /* 0x0001e40000100a00 */
[C---:B---3--:R-:W-:Y:S02]  /*2edd0*/  FMUL R13, R0.reuse, R23 ;  /* 0x00000017000d7220 */ /* 0x048fe40000400000 */
[----:B0-----:R-:W-:Y:S02]  /*2ede0*/  FMUL R14, R29, R22 ;  /* 0x000000161d0e7220 */ /* 0x001fe40000400000 */
[----:B------:R-:W3:Y:S01]  /*2edf0*/  LDL.LU.64 R22, [R1+0x27c0] ;  /* 0x0027c00001167983 */ /* 0x000ee20000300a00 */
[----:B--2---:R-:W-:Y:S03]  /*2ee00*/  HMMA.16816.F32.BF16 R8, R4, R20, R8 ;  /* 0x000000140408723c */ /* 0x004fe60000041808 */
[----:B------:R-:W2:Y:S01]  /*2ee10*/  LDL.LU.64 R20, [R1+0x27b8] ;  /* 0x0027b80001147983 */ /* 0x000ea20000300a00 */
[----:B------:R-:W-:-:S02]  /*2ee20*/  FMUL R12, R0, R25 ;  /* 0x00000019000c7220 */ /* 0x000fc40000400000 */
[C---:B------:R-:W-:Y:S11]  /*2ee30*/  FMUL R15, R29.reuse, R19 ;  /* 0x000000131d0f7220 */ /* 0x040ff60000400000 */
[----:B------:R-:W-:Y:S06]  /*2ee40*/  @!UPT UIADD3 URZ, URZ, URZ, URZ ;  /* 0x0000003f3f3ff290 */ /* 0x000fec000fffe03f */
[----:B------:R0:W-:Y:S01]  /*2ee50*/  STL.64 [R1+0x230], R8 ;  /* 0x0002300801007387 */ /* 0x0001e20000100a00 */
[----:B------:R-:W-:Y:S02]  /*2ee60*/  STL.64 [R1+0x238], R10 ;  /* 0x0002380a01007387 */ /* 0x000fe40000100a00 */
[C---:B0-----:R-:W-:Y:S02]  /*2ee70*/  FMUL R9, R0.reuse, R16 ;  /* 0x0000001000097220 */ /* 0x041fe40000400000 */
[----:B------:R-:W-:Y:S01]  /*2ee80*/  FMUL R8, R0, R17 ;  /* 0x0000001100087220 */ /* 0x000fe20000400000 */
[----:B------:R-:W3:Y:S01]  /*2ee90*/  LDL.LU R16, [R1+0x620] ;  /* 0x0006200001107983 */ /* 0x000ee20000300800 */
[----:B------:R-:W3:Y:S02]  /*2eea0*/  LDL.LU R17, [R1+0x624] ;  /* 0x0006240001117983 */ /* 0x000ee40000300800 */
[----:B------:R-:W3:Y:S02]  /*2eeb0*/  LDL.LU R0, [R1+0x628] ;  /* 0x0006280001007983 */ /* 0x000ee40000300800 */
[----:B------:R-:W3:Y:S01]  /*2eec0*/  LDL.LU R19, [R1+0x62c] ;  /* 0x00062c0001137983 */ /* 0x000ee20000300800 */
[C---:B--2---:R-:W-:Y:S11]  /*2eed0*/  HMMA.16816.F32.BF16 R12, R4.reuse, R20, R12 ;  /* 0x00000014040c723c */ /* 0x044ff6000004180c */
[----:B------:R-:W-:Y:S11]  /*2eee0*/  @!UPT UIADD3 URZ, URZ, URZ, URZ ;  /* 0x0000003f3f3ff290 */ /* 0x000ff6000fffe03f */
[----:B------:R-:W-:Y:S01]  /*2eef0*/  @!UPT UIADD3 URZ, URZ, URZ, URZ ;  /* 0x0000003f3f3ff290 */ /* 0x000fe2000fffe03f */
[----:B------:R-:W-:Y:S01]  /*2ef00*/  STL.64 [R1+0x240], R12 ;  /* 0x0002400c01007387 */ /* 0x000fe20000100a00 */
[----:B------:R0:W-:Y:S03]  /*2ef10*/  STL.64 [R1+0x248], R14 ;  /* 0x0002480e01007387 */ /* 0x0001e60000100a00 */
[----:B0-----:R-:W2:Y:S01]  /*2ef20*/  LDL.LU R15, [R1+0x810] ;  /* 0x00081000010f7983 */ /* 0x001ea20000300800 */
[C---:B-----5:R-:W-:Y:S02]  /*2ef30*/  FMUL R10, R29.reuse, R18 ;  /* 0x000000121d0a7220 */ /* 0x060fe40000400000 */
[----:B----4-:R-:W-:Y:S01]  /*2ef40*/  FMUL R11, R29, R2 ;  /* 0x000000021d0b7220 */ /* 0x010fe20000400000 */
[----:B--2---:R-:W-:Y:S01]  /*2ef50*/  STL [R1+0x27b0], R15 ;  /* 0x0027b00f01007387 */ /* 0x004fe20000100800 */
[----:B------:R-:W2:Y:S02]  /*2ef60*/  LDL.LU.64 R12, [R1+0xb0] ;  /* 0x0000b000010c7983 */ /* 0x000ea40000300a00 */
[----:B------:R0:W-:Y:S02]  /*2ef70*/  STL [R1+0x2798], R20 ;  /* 0x0027981401007387 */ /* 0x0001e40000100800 */
[----:B0-----:R-:W4:Y:S01]  /*2ef80*/  LDL.LU R20, [R1+0x170] ;  /* 0x0001700001147983 */ /* 0x001f220000300800 */
[----:B------:R0:W-:Y:S02]  /*2ef90*/  STL [R1+0x2780], R21 ;  /* 0x0027801501007387 */ /* 0x0001e40000100800 */
[----:B------:R-:W5:Y:S02]  /*2efa0*/  LDL.LU R26, [R1+0x630] ;  /* 0x00063000011a7983 */ /* 0x000f640000300800 */
[----:B------:R-:W3:Y:S01]  /*2efb0*/  LDL.LU R25, [R1+0x634] ;  /* 0x0006340001197983 */ /* 0x000ee20000300800 */
[----:B0-----:R-:W3:Y:S01]  /*2efc0*/  LDL.LU R21, [R1+0x638] ;  /* 0x0006380001157983 */ /* 0x001ee20000300800 */
[----:B------:R-:W3:Y:S01]  /*2efd0*/  LDL.LU R2, [R1+0x63c] ;  /* 0x00063c0001027983 */ /* 0x000ee20000300800 */
[----:B--2---:R-:W-:Y:S11]  /*2efe0*/  HMMA.16816.F32.BF16 R8, R4, R12, R8 ;  /* 0x0000000c0408723c */ /* 0x004ff60000041808 */
[----:B------:R-:W-:Y:S11]  /*2eff0*/  @!UPT UIADD3 URZ, URZ, URZ, URZ ;  /* 0x0000003f3f3ff290 */ /* 0x000ff6000fffe03f */
[----:B------:R-:W-:Y:S01]  /*2f000*/  @!UPT UIADD3 URZ, URZ, URZ, URZ ;  /* 0x0000003f3f3ff290 */ /* 0x000fe2000fffe03f */
[----:B------:R-:W-:Y:S01]  /*2f010*/  STL.64 [R1+0x250], R8 ;  /* 0x0002500801007387 */ /* 0x000fe20000100a00 */
[----:B------:R-:W-:Y:S02]  /*2f020*/  STL.64 [R1+0x258], R10 ;  /* 0x0002580a01007387 */ /* 0x000fe40000100a00 */
[----:B------:R-:W2:Y:S02]  /*2f030*/  LDL.LU R15, [R1+0x27b0] ;  /* 0x0027b000010f7983 */ /* 0x000ea40000300800 */
[----:B---3--:R-:W-:Y:S02]  /*2f040*/  FADD R3, -R3, R23 ;  /* 0x0000001703037221 */ /* 0x008fe40000000100 */
[----:B------:R-:W-:Y:S01]  /*2f050*/  FMUL R18, R29, R0 ;  /* 0x000000001d127220 */ /* 0x000fe20000400000 */
[----:B------:R-:W-:Y:S01]  /*2f060*/  MOV R23, R12 ;  /* 0x0000000c00177202 */ /* 0x000fe20000000f00 */
[----:B------:R-:W-:Y:S02]  /*2f070*/  IMAD.MOV.U32 R0, RZ, RZ, R13 ;  /* 0x000000ffff007224 */ /* 0x000fe400078e000d */
[----:B--2---:R-:W-:-:S02]  /*2f080*/  FADD R24, -R24, R15 ;  /* 0x0000000f18187221 */ /* 0x004fc40000000100 */
[----:B------:R-:W0:Y:S04]  /*2f090*/  LDSM.16.M88.4 R12, [R27+0x1b000] ;  /* 0x01b000001b0c783b */ /* 0x000e280000000200 */
[----:B0-----:R-:W-:Y:S01]  /*2f0a0*/  STL.64 [R1+0x2790], R14 ;  /* 0x0027900e01007387 */ /* 0x001fe20000100a00 */
[----:B------:R0:W-:Y:S03]  /*2f0b0*/  STL.64 [R1+0x2788], R12 ;  /* 0x0027880c01007387 */ /* 0x0001e60000100a00 */
[----:B0-----:R-:W2:Y:S04]  /*2f0c0*/  LDL R12, [R1+0xa0] ;  /* 0x0000a000010c7983 */ /* 0x001ea80000100800 */
[----:B------:R-:W2:Y:S01]  /*2f0d0*/  LDL R13, [R1+0xa4] ;  /* 0x0000a400010d7983 */ /* 0x000ea20000100800 */
[----:B----4-:R-:W-:-:S02]  /*2f0e0*/  FMUL R16, R20, R16 ;  /* 0x0000001014107220 */ /* 0x010fc40000400000 */
[----:B------:R-:W-:Y:S02]  /*2f0f0*/  FMUL R17, R20, R17 ;  /* 0x0000001114117220 */ /* 0x000fe40000400000 */
[----:B------:R-:W-:-:S07]  /*2f100*/  FMUL R19, R29, R19 ;  /* 0x000000131d137220 */ /* 0x000fce0000400000 */
[----:B--2---:R-:W-:Y:S01]  /*2f110*/  HMMA.16816.F32.BF16 R12, R4, R12, R16 ;  /* 0x0000000c040c723c */ /* 0x004fe20000041810 */
[----:B------:R-:W2:Y:S11]  /*2f120*/  LDL.LU R16, [R1+0x640] ;  /* 0x0006400001107983 */ /* 0x000eb60000300800 */
[----:B------:R-:W-:Y:S11]  /*2f130*/  @!UPT UIADD3 URZ, URZ, URZ, URZ ;  /* 0x0000003f3f3ff290 */ /* 0x000ff6000fffe03f */
[----:B------:R0:W-:Y:S01]  /*2f140*/  STL.64 [R1+0x2e0], R12 ;  /* 0x0002e00c01007387 */ /* 0x0001e20000100a00 */
[----:B------:R1:W-:Y:S02]  /*2f150*/  STL.64 [R1+0x2e8], R14 ;  /* 0x0002e80e01007387 */ /* 0x0003e40000100a00 */
[----:B------:R-:W3:Y:S02]  /*2f160*/  LDL.LU R17, [R1+0x644] ;  /* 0x0006440001117983 */ /* 0x000ee40000300800 */
[----:B------:R-:W4:Y:S01]  /*2f170*/  LDL.LU R18, [R1+0x648] ;  /* 0x0006480001127983 */ /* 0x000f220000300800 */
[----:B------:R-:W2:Y:S04]  /*2f180*/  LDL.LU R19, [R1+0x64c] ;  /* 0x00064c0001137983 */ /* 0x000ea80000300800 */
[----:B0-----:R-:W2:Y:S01]  /*2f190*/  LDL R12, [R1+0x70] ;  /* 0x00007000010c7983 */ /* 0x001ea20000100800 */
[----:B-1----:R-:W2:Y:S02]  /*2f1a0*/  LDL.LU R15, [R1+0x650] ;  /* 0x00065000010f7983 */ /* 0x002ea40000300800 */
[----:B------:R-:W2:Y:S01]  /*2f1b0*/  LDL.LU R14, [R1+0x654] ;  /* 0x00065400010e7983 */ /* 0x000ea20000300800 */
[----:B------:R-:W-:Y:S01]  /*2f1c0*/  MOV R13, R28 ;  /* 0x0000001c000d7202 */ /* 0x000fe20000000f00 */
[----:B-----5:R-:W-:-:S02]  /*2f1d0*/  FMUL R8, R20, R26 ;  /* 0x0000001a14087220 */ /* 0x020fc40000400000 */
[----:B------:R-:W-:Y:S02]  /*2f1e0*/  FMUL R9, R20, R25 ;  /* 0x0000001914097220 */ /* 0x000fe40000400000 */
[C---:B------:R-:W-:Y:S02]  /*2f1f0*/  FMUL R10, R29.reuse, R21 ;  /* 0x000000151d0a7220 */ /* 0x040fe40000400000 */
[----:B------:R-:W-:Y:S01]  /*2f200*/  FMUL R11, R29, R2 ;  /* 0x000000021d0b7220 */ /* 0x000fe20000400000 */
[----:B--2---:R-:W-:Y:S01]  /*2f210*/  STL.64 [R1+0x27a8], R14 ;  /* 0x0027a80e01007387 */ /* 0x004fe20000100a00 */
[----:B------:R0:W-:Y:S03]  /*2f220*/  STL.64 [R1+0x27a0], R12 ;  /* 0x0027a00c01007387 */ /* 0x0001e60000100a00 */
[----:B0-----:R-:W2:Y:S01]  /*2f230*/  LDL.LU.64 R12, [R1+0x90] ;  /* 0x00009000010c7983 */ /* 0x001ea20000300a00 */
[----:B------:R-:W-:-:S02]  /*2f240*/  FMUL R3, R3, 1.4426950216293334961 ;  /* 0x3fb8aa3b03037820 */ /* 0x000fc40000400000 */
[----:B------:R-:W5:Y:S02]  /*2f250*/  LDL.LU R2, [R1+0x658] ;  /* 0x0006580001027983 */ /* 0x000f640000300800 */
[----:B------:R0:W-:Y:S02]  /*2f260*/  MUFU.EX2 R28, R3 ;  /* 0x00000003001c7308 */ /* 0x0001e40000000800 */
[----:B0-----:R-:W-:Y:S02]  /*2f270*/  FMUL R3, R24, 1.4426950216293334961 ;  /* 0x3fb8aa3b18037820 */ /* 0x001fe40000400000 */
[----:B------:R-:W3:Y:S01]  /*2f280*/  LDL.LU R24, [R1+0x80] ;  /* 0x0000800001187983 */ /* 0x000ee20000300800 */
[----:B------:R-:W3:Y:S02]  /*2f290*/  LDL R26, [R1+0x88] ;  /* 0x00008800011a7983 */ /* 0x000ee40000100800 */
[----:B------:R-:W3:Y:S01]  /*2f2a0*/  LDL R27, [R1+0x8c] ;  /* 0x00008c00011b7983 */ /* 0x000ee20000100800 */
[----:B------:R-:W-:Y:S01]  /*2f2b0*/  MOV R25, R22 ;  /* 0x0000001600197202 */ /* 0x000fe20000000f00 */
[----:B--2---:R-:W-:Y:S01]  /*2f2c0*/  HMMA.16816.F32.BF16 R8, R4, R12, R8 ;  /* 0x0000000c0408723c */ /* 0x004fe20000041808 */
[----:B------:R-:W-:Y:S01]  /*2f2d0*/  MOV R21, R12 ;  /* 0x0000000c00157202 */ /* 0x000fe20000000f00 */
[----:B------:R-:W-:Y:S11]  /*2f2e0*/  IMAD.MOV.U32 R22, RZ, RZ, R13 ;  /* 0x000000ffff167224 */ /* 0x000ff600078e000d */
[----:B------:R-:W-:Y:S10]  /*2f2f0*/  @!UPT UIADD3 URZ, URZ, URZ, URZ ;  /* 0x0000003f3f3ff290 */ /* 0x000ff4000fffe03f */
[----:B------:R-:W-:Y:S01]  /*2f300*/  STL.64 [R1+0x2d0], R8 ;  /* 0x0002d00801007387 */ /* 0x000fe20000100a00 */
[----:B------:R0:W-:Y:S02]  /*2f310*/  STL.64 [R1+0x2d8], R10 ;  /* 0x0002d80a01007387 */ /* 0x0001e40000100a00 */
[----:B------:R-:W2:Y:S02]  /*2f320*/  LDL.LU.64 R14, [R1+0x27a8] ;  /* 0x0027a800010e7983 */ /* 0x000ea40000300a00 */
[----:B------:R-:W2:Y:S01]  /*2f330*/  LDL.LU.64 R12, [R1+0x27a0] ;  /* 0x0027a000010c7983 */ /* 0x000ea20000300a00 */
[----:B0-----:R-:W2:Y:S01]  /*2f340*/  LDL.LU R11, [R1+0x65c] ;  /* 0x00065c00010b7983 */ /* 0x001ea20000300800 */
[C---:B------:R-:W-:Y:S02]  /*2f350*/  FMUL R16, R20.reuse, R16 ;  /* 0x0000001014107220 */ /* 0x040fe40000400000 */
[----:B---3--:R-:W-:Y:S02]  /*2f360*/  FMUL R17, R20, R17 ;  /* 0x0000001114117220 */ /* 0x008fe40000400000 */
[----:B----4-:R-:W-:-:S02]  /*2f370*/  FMUL R18, R29, R18 ;  /* 0x000000121d127220 */ /* 0x010fc40000400000 */
[----:B------:R-:W-:-:S07]  /*2f380*/  FMUL R19, R29, R19 ;  /* 0x000000131d137220 */ /* 0x000fce0000400000 */
[C---:B------:R-:W-:Y:S01]  /*2f390*/  HMMA.16816.F32.BF16 R16, R4.reuse, R24, R16 ;  /* 0x000000180410723c */ /* 0x040fe20000041810 */
[C---:B-----5:R-:W-:Y:S02]  /*2f3a0*/  FMUL R10, R29.reuse, R2 ;  /* 0x000000021d0a7220 */ /* 0x060fe40000400000 */
[C---:B--2---:R-:W-:Y:S02]  /*2f3b0*/  FMUL R8, R20.reuse, R15 ;  /* 0x0000000f14087220 */ /* 0x044fe40000400000 */
[----:B------:R-:W-:Y:S02]  /*2f3c0*/  FMUL R9, R20, R14 ;  /* 0x0000000e14097220 */ /* 0x000fe40000400000 */
[----:B------:R-:W2:Y:S01]  /*2f3d0*/  LDL.LU R20, [R1+0x2798] ;  /* 0x0027980001147983 */ /* 0x000ea20000300800 */
[----:B------:R-:W3:Y:S02]  /*2f3e0*/  LDL.LU R2, [R1+0x66c] ;  /* 0x00066c0001027983 */ /* 0x000ee40000300800 */
[----:B------:R-:W-:Y:S11]  /*2f3f0*/  FMUL R11, R29, R11 ;  /* 0x0000000b1d0b7220 */ /* 0x000ff60000400000 */
[----:B------:R-:W-:Y:S02]  /*2f400*/  @!UPT UIADD3 URZ, URZ, URZ, URZ ;  /* 0x0000003f3f3ff290 */ /* 0x000fe4000fffe03f */
[----:B------:R0:W-:Y:S01]  /*2f410*/  STL.64 [R1+0x2c0], R16 ;  /* 0x0002c01001007387 */ /* 0x0001e20000100a00 */
[----:B------:R-:W-:Y:S03]  /*2f420*/  HMMA.16816.F32.BF16 R4, R4, R12, R8 ;  /* 0x0000000c0404723c */ /* 0x000fe60000041808 */
[----:B------:R1:W-:Y:S04]  /*2f430*/  STL.64 [R1+0x2c8], R18 ;  /* 0x0002c81201007387 */ /* 0x0003e80000100a00 */
[----:B0-----:R-:W4:Y:S01]  /*2f440*/  LDL.LU R16, [R1+0xd0] ;  /* 0x0000d00001107983 */ /* 0x001f220000300800 */
[----:B------:R-:W4:Y:S03]  /*2f450*/  LDL.LU R17, [R1+0xd4] ;  /* 0x0000d40001117983 */ /* 0x000f260000300800 */
[----:B-1----:R-:W5:Y:S01]  /*2f460*/  LDL.LU R19, [R1+0x678] ;  /* 0x0006780001137983 */ /* 0x002f620000300800 */
[----:B------:R-:W2:Y:S02]  /*2f470*/  LDL.LU R18, [R1+0x67c] ;  /* 0x00067c0001127983 */ /* 0x000ea40000300800 */
[----:B------:R0:W-:Y:S02]  /*2f480*/  STL.64 [R1+0x2768], R26 ;  /* 0x0027681a01007387 */ /* 0x0001e40000100a00 */
[----:B0-----:R-:W2:Y:S01]  /*2f490*/  LDL.LU R26, [R1+0x670] ;  /* 0x00067000011a7983 */ /* 0x001ea20000300800 */
[----:B------:R-:W2:Y:S02]  /*2f4a0*/  LDL.LU R27, [R1+0x674] ;  /* 0x00067400011b7983 */ /* 0x000ea40000300800 */
[----:B------:R0:W-:Y:S02]  /*2f4b0*/  STL.64 [R1+0x2760], R24 ;  /* 0x0027601801007387 */ /* 0x0001e40000100a00 */
[----:B0-----:R-:W2:Y:S01]  /*2f4c0*/  LDL.LU R24, [R1+0x664] ;  /* 0x0006640001187983 */ /* 0x001ea20000300800 */
[----:B------:R-:W4:Y:S02]  /*2f4d0*/  LDL.LU R25, [R1+0x668] ;  /* 0x0006680001197983 */ /* 0x000f240000300800 */
[----:B------:R0:W-:Y:S02]  /*2f4e0*/  STL [R1+0x1948], R29 ;  /* 0x0019481d01007387 */ /* 0x0001e40000100800 */
[----:B0-----:R-:W5:Y:S01]  /*2f4f0*/  LDL.LU R29, [R1+0x660] ;  /* 0x00066000011d7983 */ /* 0x001f620000300800 */
[----:B------:R-:W5:Y:S02]  /*2f500*/  LDL.LU.64 R14, [R1+0x2790] ;  /* 0x00279000010e7983 */ /* 0x000f640000300a00 */
[----:B------:R-:W5:Y:S02]  /*2f510*/  LDL.LU.64 R12, [R1+0x2788] ;  /* 0x00278800010c7983 */ /* 0x000f640000300a00 */
[----:B------:R-:W5:Y:S01]  /*2f520*/  LDL.LU R8, [R1+0xe0] ;  /* 0x0000e00001087983 */ /* 0x000f620000300800 */
[----:B------:R-:W-:Y:S01]  /*2f530*/  STL.64 [R1+0x2b0], R4 ;  /* 0x0002b00401007387 */ /* 0x000fe20000100a00 */
[----:B------:R3:W-:Y:S02]  /*2f540*/  STL.64 [R1+0x2b8], R6 ;  /* 0x0002b80601007387 */ /* 0x0007e40000100a00 */
[----:B------:R-:W5:Y:S01]  /*2f550*/  LDL.LU R9, [R1+0xe4] ;  /* 0x0000e40001097983 */ /* 0x000f620000300800 */
[----:B------:R-:W3:Y:S01]  /*2f560*/  MUFU.EX2 R3, R3 ;  /* 0x0000000300037308 */ /* 0x000ee20000000800 */
[----:B------:R-:W5:Y:S01]  /*2f570*/  LDL.LU R10, [R1+0x680] ;  /* 0x00068000010a7983 */ /* 0x000f620000300800 */
[----:B---3--:R-:W-:-:S02]  /*2f580*/  FMUL R7, R3, R2 ;  /* 0x0000000203077220 */ /* 0x008fc40000400000 */
[C---:B--2---:R-:W-:Y:S02]  /*2f590*/  FMUL R5, R28.reuse, R24 ;  /* 0x000000181c057220 */ /* 0x044fe40000400000 */
[----:B----4-:R-:W-:Y:S02]  /*2f5a0*/  FMUL R6, R3, R25 ;  /* 0x0000001903067220 */ /* 0x010fe40000400000 */
[----:B-----5:R-:W-:-:S07]  /*2f5b0*/  FMUL R4, R28, R29 ;  /* 0x0000001d1c047220 */ /* 0x020fce0000400000 */
[----:B------:R-:W-:Y:S01]  /*2f5c0*/  HMMA.16816.F32.BF16 R4, R12, R8, R4 ;  /* 0x000000080c04723c */ /* 0x000fe20000041804 */
[----:B------:R-:W2:Y:S01]  /*2f5d0*/  LDL.LU R9, [R1+0x684] ;  /* 0x0006840001097983 */ /* 0x000ea20000300800 */
[----:B------:R-:W-:Y:S11]  /*2f5e0*/  MOV R24, R21 ;  /* 0x0000001500187202 */ /* 0x000ff60000000f00 */
[----:B------:R-:W-:Y:S10]  /*2f5f0*/  @!UPT UIADD3 URZ, URZ, URZ, URZ ;  /* 0x0000003f3f3ff290 */ /* 0x000ff4000fffe03f */
[----:B------:R0:W-:Y:S01]  /*2f600*/  STL.64 [R1+0x2a0], R4 ;  /* 0x0002a00401007387 */ /* 0x0001e20000100a00 */
[----:B------:R1:W-:Y:S02]  /*2f610*/  STL.64 [R1+0x2a8], R6 ;  /* 0x0002a80601007387 */ /* 0x0003e40000100a00 */
[----:B------:R-:W3:Y:S02]  /*2f620*/  LDL.LU R8, [R1+0x688] ;  /* 0x0006880001087983 */ /* 0x000ee40000300800 */
[----:B------:R-:W4:Y:S01]  /*2f630*/  LDL.LU R2, [R1+0x68c] ;  /* 0x00068c0001027983 */ /* 0x000f220000300800 */
[----:B------:R-:W5:Y:S01]  /*2f640*/  LDL.LU R21, [R1+0x2780] ;  /* 0x0027800001157983 */ /* 0x000f620000300800 */
[----:B------:R-:W-:Y:S02]  /*2f650*/  MOV R25, R22 ;  /* 0x0000001600197202 */ /* 0x000fe40000000f00 */
[----:B------:R-:W5:Y:S03]  /*2f660*/  LDL.LU R22, [R1+0x277c] ;  /* 0x00277c0001167983 */ /* 0x000f660000300800 */
[----:B------:R1:W-:Y:S01]  /*2f670*/  STL.64 [R1+0x2770], R24 ;  /* 0x0027701801007387 */ /* 0x0003e20000100a00 */
[----:B0-----:R-:W-:-:S02]  /*2f680*/  FMUL R4, R28, R26 ;  /* 0x0000001a1c047220 */ /* 0x001fc40000400000 */
[----:B------:R-:W-:Y:S02]  /*2f690*/  FMUL R5, R28, R27 ;  /* 0x0000001b1c057220 */ /* 0x000fe40000400000 */
[C---:B-1----:R-:W-:Y:S02]  /*2f6a0*/  FMUL R6, R3.reuse, R19 ;  /* 0x0000001303067220 */ /* 0x042fe40000400000 */
[----:B------:R-:W-:Y:S01]  /*2f6b0*/  FMUL R7, R3, R18 ;  /* 0x0000001203077220 */ /* 0x000fe20000400000 */
[----:B------:R-:W-:Y:S02]  /*2f6c0*/  MOV R24, R23 ;  /* 0x0000001700187202 */ /* 0x000fe40000000f00 */
[----:B------:R-:W5:Y:S04]  /*2f6d0*/  LDL.LU R23, [R1+0x2778] ;  /* 0x0027780001177983 */ /* 0x000f680000300800 */
[----:B------:R-:W-:Y:S01]  /*2f6e0*/  HMMA.16816.F32.BF16 R4, R12, R16, R4 ;  /* 0x000000100c04723c */ /* 0x000fe20000041804 */
[----:B------:R-:W-:-:S02]  /*2f6f0*/  IMAD.MOV.U32 R25, RZ, RZ, R0 ;  /* 0x000000ffff197224 */ /* 0x000fc400078e0000 */
[----:B------:R-:W5:Y:S01]  /*2f700*/  LDL R0, [R1+0x1074] ;  /* 0x0010740001007983 */ /* 0x000f620000100800 */
[----:B------:R-:W5:Y:S02]  /*2f710*/  LDL.LU R26, [R1+0x690] ;  /* 0x00069000011a7983 */ /* 0x000f640000300800 */
[----:B------:R-:W5:Y:S11]  /*2f720*/  LDL.LU R19, [R1+0x694] ;  /* 0x0006940001137983 */ /* 0x000f760000300800 */
[----:B------:R-:W-:Y:S06]  /*2f730*/  @!UPT UIADD3 URZ, URZ, URZ, URZ ;  /* 0x0000003f3f3ff290 */ /* 0x000fec000fffe03f */
[----:B------:R0:W-:Y:S01]  /*2f740*/  STL.64 [R1+0x290], R4 ;  /* 0x0002900401007387 */ /* 0x0001e20000100a00 */
[----:B------:R3:W-:Y:S02]  /*2f750*/  STL.64 [R1+0x298], R6 ;  /* 0x0002980601007387 */ /* 0x0007e40000100a00 */
[----:B------:R-:W5:Y:S02]  /*2f760*/  LDL.LU R18, [R1+0x698] ;  /* 0x0006980001127983 */ /* 0x000f640000300800 */
[----:B------:R-:W5:Y:S02]  /*2f770*/  LDL.LU R11, [R1+0x69c] ;  /* 0x00069c00010b7983 */ /* 0x000f640000300800 */
[C---:B0-----:R-:W-:Y:S02]  /*2f780*/  FMUL R4, R28.reuse, R10 ;  /* 0x0000000a1c047220 */ /* 0x041fe40000400000 */
[----:B--2---:R-:W-:Y:S02]  /*2f790*/  FMUL R5, R28, R9 ;  /* 0x000000091c057220 */ /* 0x004fe40000400000 */
[----:B---3--:R-:W-:-:S02]  /*2f7a0*/  FMUL R6, R3, R8 ;  /* 0x0000000803067220 */ /* 0x008fc40000400000 */
[C---:B----4-:R-:W-:Y:S01]  /*2f7b0*/  FMUL R7, R3.reuse, R2 ;  /* 0x0000000203077220 */ /* 0x050fe20000400000 */
[----:B------:R-:W2:Y:S01]  /*2f7c0*/  LDL.LU R8, [R1+0x6a0] ;  /* 0x0006a00001087983 */ /* 0x000ea20000300800 */
[----:B------:R-:W3:Y:S02]  /*2f7d0*/  LDL.LU R9, [R1+0x6a4] ;  /* 0x0006a40001097983 */ /* 0x000ee40000300800 */
[----:B------:R-:W4:Y:S02]  /*2f7e0*/  LDL.LU R10, [R1+0x6a8] ;  /* 0x0006a800010a7983 */ /* 0x000f240000300800 */
[----:B------:R-:W4:Y:S01]  /*2f7f0*/  LDL.LU R2, [R1+0x6ac] ;  /* 0x0006ac0001027983 */ /* 0x000f220000300800 */
[----:B------:R-:W4:Y:S01]  /*2f800*/  LDL.LU R16, [R1+0x6b0] ;  /* 0x0006b00001107983 */ /* 0x000f220000300800 */
[----:B------:R-:W4:Y:S01]  /*2f810*/  LDL.LU R17, [R1+0x6b4] ;  /* 0x0006b40001117983 */ /* 0x000f220000300800 */
[----:B-----5:R-:W-:Y:S11]  /*2f820*/  HMMA.16816.F32.BF16 R4, R12, R20, R4 ;  /* 0x000000140c04723c */ /* 0x020ff60000041804 */
[----:B------:R-:W-:Y:S11]  /*2f830*/  @!UPT UIADD3 URZ, URZ, URZ, URZ ;  /* 0x0000003f3f3ff290 */ /* 0x000ff6000fffe03f */
[----:B------:R-:W-:Y:S01]  /*2f840*/  @!UPT UIADD3 URZ, URZ, URZ, URZ ;  /* 0x0000003f3f3ff290 */ /* 0x000fe2000fffe03f */
[----:B------:R0:W-:Y:S01]  /*2f850*/  STL.64 [R1+0x280], R4 ;  /* 0x0002800401007387 */ /* 0x0001e20000100a00 */
[----:B------:R1:W-:Y:S02]  /*2f860*/  STL.64 [R1+0x288], R6 ;  /* 0x0002880601007387 */ /* 0x0003e40000100a00 */
[----:B------:R5:W-:Y:S02]  /*2f870*/  STL.64 [R1+0x2748], R22 ;  /* 0x0027481601007387 */ /* 0x000be40000100a00 */
[----:B------:R-:W5:Y:S01]  /*2f880*/  LDL.LU R20, [R1+0xa0] ;  /* 0x0000a00001147983 */ /* 0x000f620000300800 */
[----:B------:R-:W5:Y:S01]  /*2f890*/  LDL.LU R21, [R1+0xa4] ;  /* 0x0000a40001157983 */ /* 0x000f620000300800 */
[C---:B0-----:R-:W-:Y:S02]  /*2f8a0*/  FMUL R4, R28.reuse, R26 ;  /* 0x0000001a1c047220 */ /* 0x041fe40000400000 */
[----:B------:R-:W-:Y:S02]  /*2f8b0*/  FMUL R5, R28, R19 ;  /* 0x000000131c057220 */ /* 0x000fe40000400000 */
[----:B-1----:R-:W-:-:S02]  /*2f8c0*/  FMUL R6, R3, R18 ;  /* 0x0000001203067220 */ /* 0x002fc40000400000 */
[----:B------:R-:W-:-:S07]  /*2f8d0*/  FMUL R7, R3, R11 ;  /* 0x0000000b03077220 */ /* 0x000fce0000400000 */
[----:B------:R-:W-:Y:S01]  /*2f8e0*/  HMMA.16816.F32.BF16 R4, R12, R24, R4 ;  /* 0x000000180c04723c */ /* 0x000fe20000041804 */
[----:B------:R-:W5:Y:S01]  /*2f8f0*/  LDL.LU.64 R24, [R1+0x2770] ;  /* 0x0027700001187983 */ /* 0x000f620000300a00 */
[----:B------:R-:W5:Y:S02]  /*2f900*/  LDL.LU R18, [R1+0x6b8] ;  /* 0x0006b80001127983 */ /* 0x000f640000300800 */
[----:B------:R-:W5:Y:S11]  /*2f910*/  LDL.LU R19, [R1+0x6bc] ;  /* 0x0006bc0001137983 */ /* 0x000f760000300800 */
[----:B------:R-:W-:Y:S08]  /*2f920*/  @!UPT UIADD3 URZ, URZ, URZ, URZ ;  /* 0x0000003f3f3ff290 */ /* 0x000ff0000fffe03f */
[----:B------:R-:W-:Y:S01]  /*2f930*/  STL.64 [R1+0x270], R4 ;  /* 0x0002700401007387 */ /* 0x000fe20000100a00 */
[----:B------:R-:W-:Y:S02]  /*2f940*/  STL.64 [R1+0x278], R6 ;  /* 0x0002780601007387 */ /* 0x000fe40000100a00 */
[----:B------:R-:W-:Y:S04]  /*2f950*/  LDSM.16.M88.4 R4, [R0+0x18000] ;  /* 0x018000000004783b */ /* 0x000fe80000000200 */
[C---:B--2---:R-:W-:Y:S02]  /*2f960*/  FMUL R8, R28.reuse, R8 ;  /* 0x000000081c087220 */ /* 0x044fe40000400000 */
[----:B---3--:R-:W-:Y:S02]  /*2f970*/  FMUL R9, R28, R9 ;  /* 0x000000091c097220 */ /* 0x008fe40000400000 */
[----:B----4-:R-:W-:-:S02]  /*2f980*/  FMUL R10, R3, R10 ;  /* 0x0000000a030a7220 */ /* 0x010fc40000400000 */
[----:B------:R-:W-:-:S07]  /*2f990*/  FMUL R11, R3, R2 ;  /* 0x00000002030b7220 */ /* 0x000fce0000400000 */
[C---:B-----5:R-:W-:Y:S01]  /*2f9a0*/  HMMA.16816.F32.BF16 R8, R12.reuse, R20, R8 ;  /* 0x000000140c08723c */ /* 0x060fe20000041808 */
[----:B------:R-:W2:Y:S01]  /*2f9b0*/  LDL.LU R20, [R1+0x6c8] ;  /* 0x0006c80001147983 */ /* 0x000ea20000300800 */
[----:B------:R-:W3:Y:S02]  /*2f9c0*/  LDL.LU R2, [R1+0x6cc] ;  /* 0x0006cc0001027983 */ /* 0x000ee40000300800 */
[C---:B------:R-:W-:Y:S02]  /*2f9d0*/  FMUL R16, R28.reuse, R16 ;  /* 0x000000101c107220 */ /* 0x040fe40000400000 */
[C---:B------:R-:W-:Y:S11]  /*2f9e0*/  FMUL R17, R28.reuse, R17 ;  /* 0x000000111c117220 */ /* 0x040ff60000400000 */
[----:B------:R-:W-:Y:S06]  /*2f9f0*/  @!UPT UIADD3 URZ, URZ, URZ, URZ ;  /* 0x0000003f3f3ff290 */ /* 0x000fec000fffe03f */
[----:B------:R-:W-:Y:S01]  /*2fa00*/  STL.64 [R1+0x260], R8 ;  /* 0x0002600801007387 */ /* 0x000fe20000100a00 */
[----:B------:R-:W-:Y:S02]  /*2fa10*/  STL.64 [R1+0x268], R10 ;  /* 0x0002680a01007387 */ /* 0x000fe40000100a00 */
[----:B------:R-:W0:Y:S04]  /*2fa20*/  LDSM.16.M88.4 R8, [R0+0x19000] ;  /* 0x019000000008783b */ /* 0x000e280000000200 */
[C---:B------:R-:W-:Y:S02]  /*2fa30*/  FMUL R18, R3.reuse, R18 ;  /* 0x0000001203127220 */ /* 0x040fe40000400000 */
[----:B------:R-:W-:Y:S01]  /*2fa40*/  FMUL R19, R3, R19 ;  /* 0x0000001303137220 */ /* 0x000fe20000400000 */
[----:B------:R-:W4:Y:S06]  /*2fa50*/  LDL.64 R22, [R1+0xe8] ;  /* 0x0000e80001167983 */ /* 0x000f2c0000100a00 */
[----:B------:R-:W-:Y:S01]  /*2fa60*/  HMMA.16816.F32.BF16 R16, R12, R24, R16 ;  /* 0x000000180c10723c */ /* 0x000fe20000041810 */
[----:B0-----:R-:W-:Y:S01]  /*2fa70*/  STL.64 [R1+0x2708], R10 ;  /* 0x0027080a01007387 */ /* 0x001fe20000100a00 */
[----:B------:R0:W-:Y:S03]  /*2fa80*/  STL.64 [R1+0x2700], R8 ;  /* 0x0027000801007387 */ /* 0x0001e60000100a00 */
[----:B0-----:R-:W5:Y:S01]  /*2fa90*/  LDL.LU.64 R8, [R1+0x70] ;  /* 0x0000700001087983 */ /* 0x001f620000300a00 */
[----:B------:R-:W2:Y:S02]  /*2faa0*/  LDL.LU.64 R10, [R1+0x78] ;  /* 0x00007800010a7983 */ /* 0x000ea40000300a00 */
[----:B------:R-:W2:Y:S02]  /*2fab0*/  LDL.LU.64 R26, [R1+0x2768] ;  /* 0x00276800011a7983 */ /* 0x000ea40000300a00 */
[----:B------:R-:W2:Y:S11]  /*2fac0*/  LDL.LU.64 R24, [R1+0x2760] ;  /* 0x0027600001187983 */ /* 0x000eb60000300a00 */
[----:B------:R-:W-:Y:S02]  /*2fad0*/  @!UPT UIADD3 URZ, URZ, URZ, URZ ;  /* 0x0000003f3f3ff290 */ /* 0x000fe4000fffe03f */
[----:B------:R-:W-:Y:S01]  /*2fae0*/  STL.64 [R1+0x220], R16 ;  /* 0x0002201001007387 */ /* 0x000fe20000100a00 */
[----:B------:R0:W-:Y:S03]  /*2faf0*/  STL.64 [R1+0x228], R18 ;  /* 0x0002281201007387 */ /* 0x0001e60000100a00 */
[----:B0-----:R-:W2:Y:S01]  /*2fb00*/  LDL.LU R18, [R1+0x6c0] ;  /* 0x0006c00001127983 */ /* 0x001ea20000300800 */
[----:B------:R-:W3:Y:S02]  /*2fb10*/  LDL.LU R19, [R1+0x6c4] ;  /* 0x0006c40001137983 */ /* 0x000ee40000300800 */
[----:B------:R-:W4:Y:S02]  /*2fb20*/  LDL.LU R29, [R1+0x6d0] ;  /* 0x0006d000011d7983 */ /* 0x000f240000300800 */
[----:B------:R-:W4:Y:S02]  /*2fb30*/  LDL.LU R21, [R1+0x6d4] ;  /* 0x0006d40001157983 */ /* 0x000f240000300800 */
[----:B--2---:R-:W-:-:S02]  /*2fb40*/  FMUL R16, R28, R18 ;  /* 0x000000121c107220 */ /* 0x004fc40000400000 */
[C---:B---3--:R-:W-:Y:S02]  /*2fb50*/  FMUL R17, R28.reuse, R19 ;  /* 0x000000131c117220 */ /* 0x048fe40000400000 */
[C---:B------:R-:W-:Y:S02]  /*2fb60*/  FMUL R18, R3.reuse, R20 ;  /* 0x0000001403127220 */ /* 0x040fe40000400000 */
[C---:B------:R-:W-:Y:S01]  /*2fb70*/  FMUL R19, R3.reuse, R2 ;  /* 0x0000000203137220 */ /* 0x040fe20000400000 */
[----:B------:R-:W2:Y:S01]  /*2fb80*/  LDL.LU R20, [R1+0x6d8] ;  /* 0x0006d80001147983 */ /* 0x000ea20000300800 */
[----:B------:R-:W3:Y:S05]  /*2fb90*/  LDL.LU R2, [R1+0x6dc] ;  /* 0x0006dc0001027983 */ /* 0x000eea0000300800 */
[----:B------:R-:W-:Y:S01]  /*2fba0*/  HMMA.16816.F32.BF16 R16, R12, R24, R16 ;  /* 0x000000180c10723c */ /* 0x000fe20000041810 */
[----:B------:R0:W-:Y:S01]  /*2fbb0*/  STL.64 [R1+0x2720], R26 ;  /* 0x0027201a01007387 */ /* 0x0001e20000100a00 */
[----:B------:R-:W5:Y:S11]  /*2fbc0*/  LDL.LU R24, [R1+0x100] ;  /* 0x0001000001187983 */ /* 0x000f760000300800 */
[----:B------:R-:W-:Y:S10]  /*2fbd0*/  @!UPT UIADD3 URZ, URZ, URZ, URZ ;  /* 0x0000003f3f3ff290 */ /* 0x000ff4000fffe03f */
[----:B------:R4:W-:Y:S01]  /*2fbe0*/  STL.64 [R1+0x1d0], R16 ;  /* 0x0001d01001007387 */ /* 0x0009e20000100a00 */
[----:B------:R2:W-:Y:S02]  /*2fbf0*/  STL.64 [R1+0x1d8], R18 ;  /* 0x0001d81201007387 */ /* 0x0005e40000100a00 */
[----:B------:R-:W5:Y:S02]  /*2fc00*/  LDL.LU R25, [R1+0x104] ;  /* 0x0001040001197983 */ /* 0x000f640000300800 */
[----:B0-----:R-:W5:Y:S01]  /*2fc10*/  LDL.LU R26, [R1+0x108] ;  /* 0x00010800011a7983 */ /* 0x001f620000300800 */
[----:B------:R-:W5:Y:S01]  /*2fc20*/  LDL.LU R27, [R1+0x10c] ;  /* 0x00010c00011b7983 */ /* 0x000f620000300800 */
[C---:B----4-:R-:W-:Y:S02]  /*2fc30*/  FMUL R16, R28.reuse, R29 ;  /* 0x0000001d1c107220 */ /* 0x050fe40000400000 */
[----:B------:R-:W-:Y:S02]  /*2fc40*/  FMUL R17, R28, R21 ;  /* 0x000000151c117220 */ /* 0x000fe40000400000 */
[----:B--2---:R-:W-:-:S02]  /*2fc50*/  FMUL R18, R3, R20 ;  /* 0x0000001403127220 */ /* 0x004fc40000400000 */
[----:B---3--:R-:W-:-:S07]  /*2fc60*/  FMUL R19, R3, R2 ;  /* 0x0000000203137220 */ /* 0x008fce0000400000 */
[----:B-----5:R-:W-:Y:S01]  /*2fc70*/  HMMA.16816.F32.BF16 R12, R12, R8, R16 ;  /* 0x000000080c0c723c */ /* 0x020fe20000041810 */
[----:B------:R-:W-:Y:S01]  /*2fc80*/  STL.64 [R1+0x2758], R26 ;  /* 0x0027581a01007387 */ /* 0x000fe20000100a00 */
[----:B------:R0:W-:Y:S03]  /*2fc90*/  STL.64 [R1+0x2750], R24 ;  /* 0x0027501801007387 */ /* 0x0001e60000100a00 */
[----:B0-----:R-:W2:Y:S01]  /*2fca0*/  LDL.LU R24, [R1+0x120] ;  /* 0x0001200001187983 */ /* 0x001ea20000300800 */
[----:B------:R-:W2:Y:S02]  /*2fcb0*/  LDL.LU R25, [R1+0x124] ;  /* 0x0001240001197983 */ /* 0x000ea40000300800 */
[----:B------:R-:W2:Y:S02]  /*2fcc0*/  LDL.LU R26, [R1+0x128] ;  /* 0x00012800011a7983 */ /* 0x000ea40000300800 */
[----:B------:R-:W2:Y:S01]  /*2fcd0*/  LDL.LU R27, [R1+0x12c] ;  /* 0x00012c00011b7983 */ /* 0x000ea20000300800 */
[----:B------:R-:W-:Y:S01]  /*2fce0*/  STL [R1+0x194c], R28 ;  /* 0x00194c1c01007387 */ /* 0x000fe20000100800 */
[----:B------:R-:W-:Y:S02]  /*2fcf0*/  STL [R1+0x1950], R3 ;  /* 0x0019500301007387 */ /* 0x000fe40000100800 */
[----:B------:R0:W-:Y:S02]  /*2fd00*/  STL.64 [R1+0x2718], R10 ;  /* 0x0027180a01007387 */ /* 0x0001e40000100a00 */
[----:B------:R-:W3:Y:S07]  /*2fd10*/  LDL.LU R8, [R1+0x110] ;  /* 0x0001100001087983 */ /* 0x000eee0000300800 */
[----:B------:R-:W-:Y:S01]  /*2fd20*/  STL.64 [R1+0x1a0], R12 ;  /* 0x0001a00c01007387 */ /* 0x000fe20000100a00 */
[----:B------:R1:W-:Y:S02]  /*2fd30*/  STL.64 [R1+0x1a8], R14 ;  /* 0x0001a80e01007387 */ /* 0x0003e40000100a00 */
[----:B------:R-:W3:Y:S01]  /*2fd40*/  LDL.LU R9, [R1+0x114] ;  /* 0x0001140001097983 */ /* 0x000ee20000300800 */
[----:B0-----:R-:W3:Y:S01]  /*2fd50*/  LDL.LU R10, [R1+0x118] ;  /* 0x00011800010a7983 */ /* 0x001ee20000300800 */
[----:B------:R-:W3:Y:S03]  /*2fd60*/  LDL.LU R11, [R1+0x11c] ;  /* 0x00011c00010b7983 */ /* 0x000ee60000300800 */
[----:B-1----:R-:W4:Y:S01]  /*2fd70*/  LDL.LU.64 R14, [R1+0xb8] ;  /* 0x0000b800010e7983 */ /* 0x002f220000300a00 */
[----:B------:R-:W5:Y:S03]  /*2fd80*/  LDL R18, [R1+0xa8] ;  /* 0x0000a80001127983 */ /* 0x000f660000100800 */
[----:B------:R-:W5:Y:S01]  /*2fd90*/  LDL R19, [R1+0xac] ;  /* 0x0000ac0001137983 */ /* 0x000f620000100800 */
[----:B------:R-:W-:-:S02]  /*2fda0*/  MOV R12, R22 ;  /* 0x00000016000c7202 */ /* 0x000fc40000000f00 */
[----:B------:R-:W-:Y:S01]  /*2fdb0*/  MOV R2, R23 ;  /* 0x0000001700027202 */ /* 0x000fe20000000f00 */
[C---:B--2---:R-:W-:Y:S01]  /*2fdc0*/  HMMA.16816.F32.BF16 R24, R4.reuse, R22, R24 ;  /* 0x000000160418723c */ /* 0x044fe20000041818 */
[----:B-----5:R0:W-:Y:S04]  /*2fdd0*/  STL.64 [R1+0x2740], R18 ;  /* 0x0027401201007387 */ /* 0x0201e80000100a00 */
[----:B0-----:R-:W3:Y:S11]  /*2fde0*/  LDL.64 R18, [R1+0xd8] ;  /* 0x0000d80001127983 */ /* 0x001ef60000100a00 */
[----:B------:R-:W-:Y:S07]  /*2fdf0*/  @!UPT UIADD3 URZ, URZ, URZ, URZ ;  /* 0x0000003f3f3ff290 */ /* 0x000fee000fffe03f */
[----:B------:R-:W-:Y:S02]  /*2fe00*/  STL.64 [R1+0x190], R24 ;  /* 0x0001901801007387 */ /* 0x000fe40000100a00 */
[----:B------:R0:W-:Y:S02]  /*2fe10*/  STL.64 [R1+0x198], R26 ;  /* 0x0001981a01007387 */ /* 0x0001e40000100a00 */
[----:B0-----:R-:W2:Y:S01]  /*2fe20*/  LDL.LU.64 R26, [R1+0x2758] ;  /* 0x00275800011a7983 */ /* 0x001ea20000300a00 */
[----:B------:R-:W2:Y:S02]  /*2fe30*/  LDL.LU.64 R24, [R1+0x2750] ;  /* 0x0027500001187983 */ /* 0x000ea40000300a00 */
[----:B------:R-:W2:Y:S01]  /*2fe40*/  LDL.LU.64 R22, [R1+0x2748] ;  /* 0x0027480001167983 */ /* 0x000ea20000300a00 */
[C---:B---3--:R-:W-:Y:S01]  /*2fe50*/  HMMA.16816.F32.BF16 R8, R4.reuse, R18, R8 ;  /* 0x000000120408723c */ /* 0x048fe20000041808 */
[----:B------:R-:W-:Y:S01]  /*2fe60*/  MOV R20, R18 ;  /* 0x0000001200147202 */ /* 0x000fe20000000f00 */
[----:B------:R-:W-:Y:S11]  /*2fe70*/  IMAD.MOV.U32 R13, RZ, RZ, R19 ;  /* 0x000000ffff0d7224 */ /* 0x000ff600078e0013 */
[----:B------:R-:W-:Y:S10]  /*2fe80*/  @!UPT UIADD3 URZ, URZ, URZ, URZ ;  /* 0x0000003f3f3ff290 */ /* 0x000ff4000fffe03f */
[----:B------:R2:W-:Y:S01]  /*2fe90*/  STL [R1+0x180], R8 ;  /* 0x0001800801007387 */ /* 0x0005e20000100800 */
[----:B------:R-:W-:Y:S02]  /*2fea0*/  MOV R3, R11 ;  /* 0x0000000b00037202 */ /* 0x000fe40000000f00 */
[----:B------:R-:W-:Y:S01]  /*2feb0*/  MOV R28, R10 ;  /* 0x0000000a001c7202 */ /* 0x000fe20000000f00 */
[----:B------:R-:W4:Y:S01]  /*2fec0*/  LDL.LU R16, [R1] ;  /* 0x0000000001107983 */ /* 0x000f220000300800 */
[----:B------:R-:W-:Y:S01]  /*2fed0*/  MOV R29, R9 ;  /* 0x00000009001d7202 */ /* 0x000fe20000000f00 */
[----:B------:R-:W4:Y:S01]  /*2fee0*/  LDL.LU R17, [R1+0x4] ;  /* 0x0000040001117983 */ /* 0x000f220000300800 */
[----:B------:R-:W4:Y:S02]  /*2fef0*/  LDL.LU R18, [R1+0x8] ;  /* 0x0000080001127983 */ /* 0x000f240000300800 */
[----:B------:R-:W4:Y:S02]  /*2ff00*/  LDL.LU R19, [R1+0xc] ;  /* 0x00000c0001137983 */ /* 0x000f240000300800 */
[----:B------:R-:W-:Y:S01]  /*2ff10*/  STL [R1+0x25dc], R3 ;  /* 0x0025dc0301007387 */ /* 0x000fe20000100800 */
[----:B------:R-:W-:Y:S01]  /*2ff20*/  STL [R1+0x25d8], R28 ;  /* 0x0025d81c01007387 */ /* 0x000fe20000100800 */
[----:B------:R-:W-:Y:S01]  /*2ff30*/  STL [R1+0x2580], R29 ;  /* 0x0025801d01007387 */ /* 0x000fe20000100800 */
[C---:B--2---:R-:W-:Y:S01]  /*2ff40*/  HMMA.16816.F32.BF16 R8, R4.reuse, R22, R24 ;  /* 0x000000160408723c */ /* 0x044fe20000041818 */
[----:B------:R-:W2:Y:S02]  /*2ff50*/  LDL.64 R26, [R1+0x98] ;  /* 0x00009800011a7983 */ /* 0x000ea40000100a00 */
[----:B--2---:R0:W-:Y:S11]  /*2ff60*/  STL.64 [R1+0x2738], R26 ;  /* 0x0027381a01007387 */ /* 0x0041f60000100a00 */
[----:B------:R-:W-:Y:S09]  /*2ff70*/  @!UPT UIADD3 URZ, URZ, URZ, URZ ;  /* 0x0000003f3f3ff290 */ /* 0x000ff2000fffe03f */
[----:B------:R1:W-:Y:S02]  /*2ff80*/  STL.64 [R1+0x170], R8 ;  /* 0x0001700801007387 */ /* 0x0003e40000100a00 */
[----:B------:R2:W-:Y:S02]  /*2ff90*/  STL.64 [R1+0x178], R10 ;  /* 0x0001780a01007387 */ /* 0x0005e40000100a00 */
[----:B------:R-:W3:Y:S01]  /*2ffa0*/  LDL.LU R24, [R1+0x130] ;  /* 0x0001300001187983 */ /* 0x000ee20000300800 */
[----:B------:R-:W3:Y:S04]  /*2ffb0*/  LDL.LU R25, [R1+0x134] ;  /* 0x0001340001197983 */ /* 0x000ee80000300800 */
[----:B0-----:R-:W3:Y:S01]  /*2ffc0*/  LDL.LU R26, [R1+0x138] ;  /* 0x00013800011a7983 */ /* 0x001ee20000300800 */
[----:B------:R-:W3:Y:S02]  /*2ffd0*/  LDL.LU R27, [R1+0x13c] ;  /* 0x00013c00011b7983 */ /* 0x000ee40000300800 */
[----:B-1----:R-:W5:Y:S02]  /*2ffe0*/  LDL.LU R8, [R1+0x1c0] ;  /* 0x0001c00001087983 */ /* 0x002f640000300800 */
[----:B------:R-:W5:Y:S01]  /*2fff0*/  LDL.LU R9, [R1+0x1c4] ;  /* 0x0001c40001097983 */ /* 0x000f620000300800 */
[----:B--2---:R-:W2:Y:S01]  /*30000*/  LDL.LU R10, [R1+0x1c8] ;  /* 0x0001c800010a7983 */ /* 0x004ea20000300800 */
[----:B------:R-:W2:Y:S01]  /*30010*/  LDL.LU R11, [R1+0x1cc] ;  /* 0x0001cc00010b7983 */ /* 0x000ea20000300800 */
[----:B----4-:R-:W-:Y:S11]  /*30020*/  HMMA.16816.F32.BF16 R16, R4, R14, R16 ;  /* 0x0000000e0410723c */ /* 0x010ff60000041810 */
[----:B------:R-:W-:Y:S11]  /*30030*/  @!UPT UIADD3 URZ, URZ, URZ, URZ ;  /* 0x0000003f3f3ff290 */ /* 0x000ff6000fffe03f */
[----:B------:R-:W-:Y:S02]  /*30040*/  @!UPT UIADD3 URZ, URZ, URZ, URZ ;  /* 0x0000003f3f3ff290 */ /* 0x000fe4000fffe03f */
[----:B------:R-:W-:Y:S01]  /*30050*/  IMAD.MOV.U32 R3, RZ, RZ, R18 ;  /* 0x000000ffff037224 */ /* 0x000fe200078e0012 */
[----:B------:R-:W-:Y:S01]  /*30060*/  MOV R28, R19 ;  /* 0x00000013001c7202 */ /* 0x000fe20000000f00 */
[----:B--2---:R-:W-:Y:S01]  /*30070*/  STL.64 [R1+0x2730], R10 ;  /* 0x0027300a01007387 */ /* 0x004fe20000100a00 */
[----:B-----5:R0:W-:Y:S03]  /*30080*/  STL.64 [R1+0x2728], R8 ;  /* 0x0027280801007387 */ /* 0x0201e60000100a00 */
[----:B0-----:R-:W2:Y:S01]  /*30090*/  LDL.LU R8, [R1+0x140] ;  /* 0x0001400001087983 */ /* 0x001ea20000300800 */
[----:B------:R-:W2:Y:S02]  /*300a0*/  LDL.LU R9, [R1+0x144] ;  /* 0x0001440001097983 */ /* 0x000ea40000300800 */
[----:B------:R-:W2:Y:S02]  /*300b0*/  LDL.LU R10, [R1+0x148] ;  /* 0x00014800010a7983 */ /* 0x000ea40000300800 */
[----:B------:R-:W2:Y:S01]  /*300c0*/  LDL.LU R11, [R1+0x14c] ;  /* 0x00014c00010b7983 */ /* 0x000ea20000300800 */
[----:B------:R0:W-:Y:S02]  /*300d0*/  STL.64 [R1+0x26d8], R22 ;  /* 0x0026d81601007387 */ /* 0x0001e40000100a00 */
[----:B0-----:R-:W-:Y:S01]  /*300e0*/  IMAD.MOV.U32 R22, RZ, RZ, R20 ;  /* 0x000000ffff167224 */ /* 0x001fe200078e0014 */
[----:B------:R-:W-:-:S05]  /*300f0*/  MOV R23, R13 ;  /* 0x0000000d00177202 */ /* 0x000fca0000000f00 */
[----:B------:R0:W-:Y:S02]  /*30100*/  STL.64 [R1+0x26e8], R22 ;  /* 0x0026e81601007387 */ /* 0x0001e40000100a00 */
[----:B0-----:R-:W-:Y:S02]  /*30110*/  MOV R22, R12 ;  /* 0x0000000c00167202 */ /* 0x001fe40000000f00 */
[----:B------:R-:W-:-:S05]  /*30120*/  MOV R23, R2 ;  /* 0x0000000200177202 */ /* 0x000fca0000000f00 */
[----:B------:R0:W-:Y:S01]  /*30130*/  STL.64 [R1+0x2710], R22 ;  /* 0x0027101601007387 */ /* 0x0001e20000100a00 */
[----:B------:R-:W4:Y:S02]  /*30140*/  LDL.LU R20, [R1+0x1b0] ;  /* 0x0001b00001147983 */ /* 0x000f240000300800 */
[----:B------:R-:W4:Y:S01]  /*30150*/  LDL.LU R21, [R1+0x1b4] ;  /* 0x0001b40001157983 */ /* 0x000f220000300800 */
[----:B0-----:R-:W4:Y:S01]  /*30160*/  LDL.LU R22, [R1+0x1b8] ;  /* 0x0001b80001167983 */ /* 0x001f220000300800 */
[----:B------:R-:W4:Y:S02]  /*30170*/  LDL.LU R23, [R1+0x1bc] ;  /* 0x0001bc0001177983 */ /* 0x000f240000300800 */
[----:B------:R-:W-:Y:S02]  /*30180*/  STL.64 [R1+0x160], R16 ;  /* 0x0001601001007387 */ /* 0x000fe40000100a00 */
[----:B------:R-:W3:Y:S01]  /*30190*/  LDL.LU.64 R18, [R1+0x2740] ;  /* 0x0027400001127983 */ /* 0x000ee20000300a00 */
[----:B------:R-:W-:Y:S01]  /*301a0*/  STL [R1+0x267c], R28 ;  /* 0x00267c1c01007387 */ /* 0x000fe20000100800 */
[----:B------:R-:W-:Y:S01]  /*301b0*/  STL [R1+0x2678], R3 ;  /* 0x0026780301007387 */ /* 0x000fe20000100800 */
[C---:B---3--:R-:W-:Y:S11]  /*301c0*/  HMMA.16816.F32.BF16 R24, R4.reuse, R18, R24 ;  /* 0x000000120418723c */ /* 0x048ff60000041818 */
[----:B------:R-:W-:Y:S11]  /*301d0*/  @!UPT UIADD3 URZ, URZ, URZ, URZ ;  /* 0x0000003f3f3ff290 */ /* 0x000ff6000fffe03f */
[----:B------:R-:W-:Y:S01]  /*301e0*/  @!UPT UIADD3 URZ, URZ, URZ, URZ ;  /* 0x0000003f3f3ff290 */ /* 0x000fe2000fffe03f */
[----:B------:R-:W-:Y:S01]  /*301f0*/  STL.64 [R1+0x150], R24 ;  /* 0x0001501801007387 */ /* 0x000fe20000100a00 */
[----:B------:R0:W-:Y:S03]  /*30200*/  STL.64 [R1+0x158], R26 ;  /* 0x0001581a01007387 */ /* 0x0001e60000100a00 */
[----:B0-----:R-:W2:Y:S01]  /*30210*/  LDL.LU.64 R26, [R1+0x2738] ;  /* 0x00273800011a7983 */ /* 0x001ea20000300a00 */
[----:B------:R0:W-:Y:S02]  /*30220*/  STL.64 [R1+0x26e0], R18 ;  /* 0x0026e01201007387 */ /* 0x0001e40000100a00 */
[----:B------:R-:W3:Y:S02]  /*30230*/  LDL.LU R16, [R1+0x60] ;  /* 0x0000600001107983 */ /* 0x000ee40000300800 */
[----:B------:R-:W3:Y:S01]  /*30240*/  LDL.LU R17, [R1+0x64] ;  /* 0x0000640001117983 */ /* 0x000ee20000300800 */
[----:B0-----:R-:W5:Y:S01]  /*30250*/  LDL.LU R18, [R1+0x68] ;  /* 0x0000680001127983 */ /* 0x001f620000300800 */
[----:B------:R-:W5:Y:S01]  /*30260*/  LDL.LU R19, [R1+0x6c] ;  /* 0x00006c0001137983 */ /* 0x000f620000300800 */
[----:B--2---:R-:W-:Y:S01]  /*30270*/  HMMA.16816.F32.BF16 R8, R4, R26, R8 ;  /* 0x0000001a0408723c */ /* 0x004fe20000041808 */
[----:B------:R-:W-:-:S02]  /*30280*/  MOV R12, R26 ;  /* 0x0000001a000c7202 */ /* 0x000fc40000000f00 */
[----:B------:R-:W-:Y:S01]  /*30290*/  MOV R3, R27 ;  /* 0x0000001b00037202 */ /* 0x000fe20000000f00 */
[----:B-----5:R-:W-:Y:S01]  /*302a0*/  STL.64 [R1+0x26f8], R18 ;  /* 0x0026f81201007387 */ /* 0x020fe20000100a00 */
[----:B---3--:R0:W-:Y:S03]  /*302b0*/  STL.64 [R1+0x26f0], R16 ;  /* 0x0026f01001007387 */ /* 0x0081e60000100a00 */
[----:B0-----:R-:W2:Y:S01]  /*302c0*/  LDL.LU R16, [R1+0xf0] ;  /* 0x0000f00001107983 */ /* 0x001ea20000300800 */
[----:B------:R-:W2:Y:S02]  /*302d0*/  LDL.LU R17, [R1+0xf4] ;  /* 0x0000f40001117983 */ /* 0x000ea40000300800 */
[----:B------:R-:W2:Y:S02]  /*302e0*/  LDL.LU R18, [R1+0xf8] ;  /* 0x0000f80001127983 */ /* 0x000ea40000300800 */
[----:B------:R-:W2:Y:S10]  /*302f0*/  LDL.LU R19, [R1+0xfc] ;  /* 0x0000fc0001137983 */ /* 0x000eb40000300800 */
[----:B------:R-:W-:Y:S01]  /*30300*/  STL.64 [R1+0x140], R8 ;  /* 0x0001400801007387 */ /* 0x000fe20000100a00 */
[----:B------:R0:W-:Y:S03]  /*30310*/  STL.64 [R1+0x148], R10 ;  /* 0x0001480a01007387 */ /* 0x0001e60000100a00 */
[----:B0-----:R-:W3:Y:S01]  /*30320*/  LDL.LU.64 R10, [R1+0x2730] ;  /* 0x00273000010a7983 */ /* 0x001ee20000300a00 */
[----:B------:R-:W3:Y:S02]  /*30330*/  LDL.LU.64 R8, [R1+0x2728] ;  /* 0x0027280001087983 */ /* 0x000ee40000300a00 */
[----:B------:R-:W3:Y:S02]  /*30340*/  LDL.LU.64 R26, [R1+0x2720] ;  /* 0x00272000011a7983 */ /* 0x000ee40000300a00 */
[C---:B---3--:R-:W-:Y:S11]  /*30350*/  HMMA.16816.F32.BF16 R8, R4.reuse, R26, R8 ;  /* 0x0000001a0408723c */ /* 0x048ff60000041808 */
[----:B------:R-:W-:Y:S11]  /*30360*/  @!UPT UIADD3 URZ, URZ, URZ, URZ ;  /* 0x0000003f3f3ff290 */ /* 0x000ff6000fffe03f */
[----:B------:R-:W-:Y:S01]  /*30370*/  @!UPT UIADD3 URZ, URZ, URZ, URZ ;  /* 0x0000003f3f3ff290 */ /* 0x000fe2000fffe03f */
[----:B------:R-:W-:Y:S01]  /*30380*/  STL.64 [R1+0x130], R8 ;  /* 0x0001300801007387 */ /* 0x000fe20000100a00 */
[----:B------:R0:W-:Y:S03]  /*30390*/  STL.64 [R1+0x138], R10 ;  /* 0x0001380a01007387 */ /* 0x0001e60000100a00 */
[----:B0-----:R-:W4:Y:S02]  /*303a0*/  LDL.LU.64 R10, [R1+0x2718] ;  /* 0x00271800010a7983 */ /* 0x001f240000300a00 */
[----:B----4-:R-:W-:Y:S02]  /*303b0*/  HMMA.16816.F32.BF16 R4, R4, R10, R20 ;  /* 0x0000000a0404723c */ /* 0x010fe40000041814 */
[----:B------:R-:W2:Y:S01]  /*303c0*/  LDL.LU.64 R22, [R1+0x2710] ;  /* 0x0027100001167983 */ /* 0x000ea20000300a00 */
[----:B------:R-:W-:Y:S01]  /*303d0*/  IMAD.MOV.U32 R2, RZ, RZ, R10 ;  /* 0x000000ffff027224 */ /* 0x000fe200078e000a */
[----:B------:R-:W-:Y:S11]  /*303e0*/  MOV R29, R11 ;  /* 0x0000000b001d7202 */ /* 0x000ff60000000f00 */
[----:B------:R-:W-:Y:S08]  /*303f0*/  @!UPT UIADD3 URZ, URZ, URZ, URZ ;  /* 0x0000003f3f3ff290 */ /* 0x000ff0000fffe03f */
[----:B------:R0:W-:Y:S01]  /*30400*/  STL.64 [R1+0x120], R4 ;  /* 0x0001200401007387 */ /* 0x0001e20000100a00 */
[----:B------:R1:W-:Y:S02]  /*30410*/  STL.64 [R1+0x128], R6 ;  /* 0x0001280601007387 */ /* 0x0003e40000100a00 */
[----:B------:R-:W2:Y:S02]  /*30420*/  LDL.LU.64 R10, [R1+0x2708] ;  /* 0x00270800010a7983 */ /* 0x000ea40000300a00 */
[----:B------:R-:W2:Y:S01]  /*30430*/  LDL.LU.64 R8, [R1+0x2700] ;  /* 0x0027000001087983 */ /* 0x000ea20000300a00 */
[----:B0-----:R-:W3:Y:S01]  /*30440*/  LDL.LU R4, [R1+0x50] ;  /* 0x0000500001047983 */ /* 0x001ee20000300800 */
[----:B------:R-:W3:Y:S02]  /*30450*/  LDL.LU R5, [R1+0x54] ;  /* 0x0000540001057983 */ /* 0x000ee40000300800 */
[----:B-1----:R-:W3:Y:S02]  /*30460*/  LDL.LU R6, [R1+0x58] ;  /* 0x0000580001067983 */ /* 0x002ee40000300800 */
[----:B------:R-:W3:Y:S01]  /*30470*/  LDL.LU R7, [R1+0x5c] ;  /* 0x00005c0001077983 */ /* 0x000ee20000300800 */
[C---:B--2---:R-:W-:Y:S01]  /*30480*/  HMMA.16816.F32.BF16 R20, R8.reuse, R22, R16 ;  /* 0x000000160814723c */ /* 0x044fe20000041810 */
[----:B------:R-:W2:Y:S01]  /*30490*/  LDL.LU.64 R18, [R1+0x26f8] ;  /* 0x0026f80001127983 */ /* 0x000ea20000300a00 */
[----:B------:R-:W2:Y:S11]  /*304a0*/  LDL.LU.64 R16, [R1+0x26f0] ;  /* 0x0026f00001107983 */ /* 0x000eb60000300a00 */
[----:B------:R-:W-:Y:S10]  /*304b0*/  @!UPT UIADD3 URZ, URZ, URZ, URZ ;  /* 0x0000003f3f3ff290 */ /* 0x000ff4000fffe03f */
[----:B------:R-:W-:Y:S01]  /*304c0*/  STL.64 [R1+0x110], R20 ;  /* 0x0001101401007387 */ /* 0x000fe20000100a00 */
[----:B------:R0:W-:Y:S03]  /*304d0*/  STL.64 [R1+0x118], R22 ;  /* 0x0001181601007387 */ /* 0x0001e60000100a00 */
[----:B0-----:R-:W2:Y:S02]  /*304e0*/  LDL.LU.64 R22, [R1+0x26e8] ;  /* 0x0026e80001167983 */ /* 0x001ea40000300a00 */
[C---:B--2---:R-:W-:Y:S02]  /*304f0*/  HMMA.16816.F32.BF16 R20, R8.reuse, R22, R16 ;  /* 0x000000160814723c */ /* 0x044fe40000041810 */
[----:B------:R-:W2:Y:S11]  /*30500*/  LDL.LU.64 R18, [R1+0x26e0] ;  /* 0x0026e00001127983 */ /* 0x000eb60000300a00 */
[----:B------:R-:W-:Y:S10]  /*30510*/  @!UPT UIADD3 URZ, URZ, URZ, URZ ;  /* 0x0000003f3f3ff290 */ /* 0x000ff4000fffe03f */
[----:B------:R-:W-:Y:S01]  /*30520*/  STL.64 [R1+0x100], R20 ;  /* 0x0001001401007387 */ /* 0x000fe20000100a00 */
[----:B------:R0:W-:Y:S03]  /*30530*/  STL.64 [R1+0x108], R22 ;  /* 0x0001081601007387 */ /* 0x0001e60000100a00 */
[----:B0-----:R-:W3:Y:S02]  /*30540*/  LDL.LU.64 R22, [R1+0x26d8] ;  /* 0x0026d80001167983 */ /* 0x001ee40000300a00 */
[----:B---3--:R-:W-:Y:S01]  /*30550*/  HMMA.16816.F32.BF16 R4, R8, R22, R4 ;  /* 0x000000160804723c */ /* 0x008fe20000041804 */
[----:B------:R-:W-:Y:S02]  /*30560*/  MOV R25, R22 ;  /* 0x0000001600197202 */ /* 0x000fe40000000f00 */
[----:B------:R-:W-:Y:S11]  /*30570*/  MOV R24, R23 ;  /* 0x0000001700187202 */ /* 0x000ff60000000f00 */
[----:B------:R-:W-:Y:S09]  /*30580*/  @!UPT UIADD3 URZ, URZ, URZ, URZ ;  /* 0x0000003f3f3ff290 */ /* 0x000ff2000fffe03f */
[----:B------:R-:W-:Y:S01]  /*30590*/  STL.64 [R1+0xf0], R4 ;  /* 0x0000f00401007387 */ /* 0x000fe20000100a00 */
[----:B------:R-:W-:Y:S02]  /*305a0*/  STL.64 [R1+0xf8], R6 ;  /* 0x0000f80601007387 */ /* 0x000fe40000100a00 */
[----:B------:R-:W3:Y:S02]  /*305b0*/  LDL.LU.64 R22, [R1+0x26d0] ;  /* 0x0026d00001167983 */ /* 0x000ee40000300a00 */
[----:B------:R-:W3:Y:S01]  /*305c0*/  LDL.LU.64 R20, [R1+0x26c8] ;  /* 0x0026c80001147983 */ /* 0x000ee20000300a00 */
[----:B------:R0:W-:Y:S01]  /*305d0*/  STL.64 [R1+0x26a0], R26 ;  /* 0x0026a01a01007387 */ /* 0x0001e20000100a00 */
[----:B------:R-:W-:Y:S01]  /*305e0*/  MOV R28, R14 ;  /* 0x0000000e001c7202 */ /* 0x000fe20000000f00 */
[----:B------:R1:W-:Y:S01]  /*305f0*/  STL.64 [R1+0x2698], R24 ;  /* 0x0026981801007387 */ /* 0x0003e20000100a00 */
[----:B0-----:R-:W-:Y:S01]  /*30600*/  MOV R27, R3 ;  /* 0x00000003001b7202 */ /* 0x001fe20000000f00 */
[----:B------:R-:W-:Y:S01]  /*30610*/  IMAD.MOV.U32 R26, RZ, RZ, R12 ;  /* 0x000000ffff1a7224 */ /* 0x000fe200078e000c */
[----:B------:R-:W-:-:S04]  /*30620*/  MOV R3, R15 ;  /* 0x0000000f00037202 */ /* 0x000fc80000000f00 */
[----:B------:R0:W-:Y:S01]  /*30630*/  STL.64 [R1+0x26b8], R26 ;  /* 0x0026b81a01007387 */ /* 0x0001e20000100a00 */
[----:B-1----:R-:W2:Y:S02]  /*30640*/  LDL.LU R24, [R1+0x30] ;  /* 0x0000300001187983 */ /* 0x002ea40000300800 */
[----:B------:R-:W2:Y:S01]  /*30650*/  LDL.LU R25, [R1+0x34] ;  /* 0x0000340001197983 */ /* 0x000ea20000300800 */
[----:B0-----:R-:W2:Y:S01]  /*30660*/  LDL.LU R26, [R1+0x38] ;  /* 0x00003800011a7983 */ /* 0x001ea20000300800 */
[----:B------:R-:W2:Y:S01]  /*30670*/  LDL.LU R27, [R1+0x3c] ;  /* 0x00003c00011b7983 */ /* 0x000ea20000300800 */
[C---:B---3--:R-:W-:Y:S02]  /*30680*/  HMMA.16816.F32.BF16 R4, R8.reuse, R14, R20 ;  /* 0x0000000e0804723c */ /* 0x048fe40000041814 */
[----:B------:R-:W0:Y:S11]  /*30690*/  LDSM.16.M88.4 R12, [R0+0x1a000] ;  /* 0x01a00000000c783b */ /* 0x000e360000000200 */
[----:B------:R-:W-:Y:S10]  /*306a0*/  @!UPT UIADD3 URZ, URZ, URZ, URZ ;  /* 0x0000003f3f3ff290 */ /* 0x000ff4000fffe03f */
[----:B------:R1:W-:Y:S01]  /*306b0*/  STL.64 [R1+0x1b0], R4 ;  /* 0x0001b00401007387 */ /* 0x0003e20000100a00 */
[----:B------:R-:W-:Y:S03]  /*306c0*/  STL.64 [R1+0x1b8], R6 ;  /* 0x0001b80601007387 */ /* 0x000fe60000100a00 */
[----:B-1----:R-:W3:Y:S04]  /*306d0*/  LDL R4, [R1+0x1050] ;  /* 0x0010500001047983 */ /* 0x002ee80000100800 */
[----:B0-----:R-:W-:Y:S01]  /*306e0*/  STL.64 [R1+0x2690], R14 ;  /* 0x0026900e01007387 */ /* 0x001fe20000100a00 */
[----:B------:R0:W-:Y:S03]  /*306f0*/  STL.64 [R1+0x2688], R12 ;  /* 0x0026880c01007387 */ /* 0x0001e60000100a00 */
[----:B0-----:R-:W4:Y:S01]  /*30700*/  LDL.LU R12, [R1+0x200] ;  /* 0x00020000010c7983 */ /* 0x001f220000300800 */
[----:B------:R-:W4:Y:S02]  /*30710*/  LDL.LU R13, [R1+0x204] ;  /* 0x00020400010d7983 */ /* 0x000f240000300800 */
[----:B------:R-:W5:Y:S02]  /*30720*/  LDL.LU R14, [R1+0x208] ;  /* 0x00020800010e7983 */ /* 0x000f640000300800 */
[----:B------:R-:W5:Y:S01]  /*30730*/  LDL.LU R15, [R1+0x20c] ;  /* 0x00020c00010f7983 */ /* 0x000f620000300800 */
[----:B--2---:R-:W-:Y:S01]  /*30740*/  HMMA.16816.F32.BF16 R20, R8, R18, R24 ;  /* 0x000000120814723c */ /* 0x004fe20000041818 */
[----:B------:R-:W0:Y:S04]  /*30750*/  LDSM.16.M88.4 R16, [R0+0x1b000] ;  /* 0x01b000000010783b */ /* 0x000e280000000200 */
[----:B---3--:R-:W-:Y:S04]  /*30760*/  LDSM.16.M88.4 R24, [R4] ;  /* 0x000000000418783b */ /* 0x008fe80000000200 */
[----:B-----5:R-:W-:Y:S01]  /*30770*/  STL.64 [R1+0x26b0], R14 ;  /* 0x0026b00e01007387 */ /* 0x020fe20000100a00 */
[----:B----4-:R1:W-:Y:S03]  /*30780*/  STL.64 [R1+0x26a8], R12 ;  /* 0x0026a80c01007387 */ /* 0x0103e60000100a00 */
[----:B-1----:R-:W2:Y:S01]  /*30790*/  LDL.LU R12, [R1+0x20] ;  /* 0x00002000010c7983 */ /* 0x002ea20000300800 */
[----:B------:R-:W2:Y:S02]  /*307a0*/  LDL.LU R13, [R1+0x24] ;  /* 0x00002400010d7983 */ /* 0x000ea40000300800 */
[----:B------:R-:W2:Y:S02]  /*307b0*/  LDL.LU R14, [R1+0x28] ;  /* 0x00002800010e7983 */ /* 0x000ea40000300800 */
[----:B------:R-:W2:Y:S01]  /*307c0*/  LDL.LU R15, [R1+0x2c] ;  /* 0x00002c00010f7983 */ /* 0x000ea20000300800 */
[----:B0-----:R0:W-:Y:S04]  /*307d0*/  STL.64 [R1+0x2600], R18 ;  /* 0x0026001201007387 */ /* 0x0011e80000100a00 */
[----:B------:R-:W-:Y:S02]  /*307e0*/  STL.64 [R1+0x1c0], R20 ;  /* 0x0001c01401007387 */ /* 0x000fe40000100a00 */
[----:B------:R-:W-:Y:S01]  /*307f0*/  STL.64 [R1+0x1c8], R22 ;  /* 0x0001c81601007387 */ /* 0x000fe20000100a00 */
[----:B0-----:R-:W3:Y:S01]  /*30800*/  LDL R19, [R1+0x1070] ;  /* 0x0010700001137983 */ /* 0x001ee20000100800 */
[----:B------:R-:W-:Y:S02]  /*30810*/  STL.64 [R1+0x25f8], R16 ;  /* 0x0025f81001007387 */ /* 0x000fe40000100a00 */
[----:B------:R-:W-:Y:S01]  /*30820*/  STL [R1+0x20f0], R0 ;  /* 0x0020f00001007387 */ /* 0x000fe20000100800 */
[----:B---3--:R-:W0:Y:S04]  /*30830*/  LDSM.16.M88.4 R20, [R19+0x18000] ;  /* 0x018000001314783b */ /* 0x008e280000000200 */
[----:B0-----:R0:W-:Y:S01]  /*30840*/  STL.64 [R1+0x2590], R22 ;  /* 0x0025901601007387 */ /* 0x0011e20000100a00 */
[----:B------:R-:W-:Y:S02]  /*30850*/  STL.64 [R1+0x2588], R20 ;  /* 0x0025881401007387 */ /* 0x000fe40000100a00 */
[----:B0-----:R-:W-:-:S02]  /*30860*/  IMAD.MOV.U32 R22, RZ, RZ, R2 ;  /* 0x000000ffff167224 */ /* 0x001fc400078e0002 */
[----:B------:R-:W3:Y:S01]  /*30870*/  LDL.LU R2, [R1+0x26c0] ;  /* 0x0026c00001027983 */ /* 0x000ee20000300800 */
[----:B------:R-:W-:Y:S02]  /*30880*/  STL.64 [R1+0x50], R24 ;  /* 0x0000501801007387 */ /* 0x000fe40000100a00 */
[----:B------:R0:W-:Y:S02]  /*30890*/  STL.64 [R1+0x58], R26 ;  /* 0x0000581a01007387 */ /* 0x0001e40000100a00 */
[----:B0-----:R-:W2:Y:S01]  /*308a0*/  LDL.LU.64 R26, [R1+0x26b8] ;  /* 0x0026b800011a7983 */ /* 0x001ea20000300a00 */
[----:B------:R-:W-:Y:S01]  /*308b0*/  MOV R23, R29 ;  /* 0x0000001d00177202 */ /* 0x000fe20000000f00 */
[----:B--2---:R-:W-:Y:S02]  /*308c0*/  HMMA.16816.F32.BF16 R24, R8, R26, R12 ;  /* 0x0000001a0818723c */ /* 0x004fe4000004180c */
[----:B------:R-:W2:Y:S01]  /*308d0*/  LDL.LU.64 R14, [R1+0x26b0] ;  /* 0x0026b000010e7983 */ /* 0x000ea20000300a00 */
[----:B------:R-:W2:Y:S11]  /*308e0*/  LDL.LU.64 R12, [R1+0x26a8] ;  /* 0x0026a800010c7983 */ /* 0x000eb60000300a00 */
[----:B------:R-:W-:Y:S09]  /*308f0*/  @!UPT UIADD3 URZ, URZ, URZ, URZ ;  /* 0x0000003f3f3ff290 */ /* 0x000ff2000fffe03f */
[----:B------:R-:W-:Y:S01]  /*30900*/  STL.64 [R1+0x1e0], R24 ;  /* 0x0001e01801007387 */ /* 0x000fe20000100a00 */
[----:B------:R-:W-:Y:S02]  /*30910*/  STL.64 [R1+0x1e8], R26 ;  /* 0x0001e81a01007387 */ /* 0x000fe40000100a00 */
[----:B------:R-:W0:Y:S02]  /*30920*/  LDSM.16.M88.4 R24, [R4+0x2000] ;  /* 0x002000000418783b */ /* 0x000e240000000200 */
[----:B0-----:R-:W-:Y:S02]  /*30930*/  STL.64 [R1+0x40], R24 ;  /* 0x0000401801007387 */ /* 0x001fe40000100a00 */
        /* <DEDUP_REMOVED lines=11> */
[----:B0-----:R-:W-:Y:S01]  /*309f0*/  STL.64 [R1+0x10], R24 ;  /* 0x0000101801007387 */ /* 0x001fe20000100a00 */
[----:B------:R-:W-:Y:S01]  /*30a00*/  MOV R29, R24 ;  /* 0x00000018001d7202 */ /* 0x000fe20000000f00 */
[----:B------:R-:W-:Y:S01]  /*30a10*/  STL.64 [R1+0x18], R26 ;  /* 0x0000181a01007387 */ /* 0x000fe20000100a00 */
[----:B------:R-:W-:-:S02]  /*30a20*/  MOV R0, R25 ;  /* 0x0000001900007202 */ /* 0x000fc40000000f00 */
[----:B------:R-:W0:Y:S02]  /*30a30*/  LDSM.16.M88.4 R24, [R4+0xc000] ;  /* 0x00c000000418783b */ /* 0x000e240000000200 */
[----:B------:R-:W1:Y:S02]  /*30a40*/  LDSM.16.M88.4 R4, [R4+0xe000] ;  /* 0x00e000000404783b */ /* 0x000e640000000200 */
[----:B0-----:R-:W-:Y:S02]  /*30a50*/  STL.64 [R1], R24 ;  /* 0x0000001801007387 */ /* 0x001fe40000100a00 */
[----:B------:R0:W-:Y:S02]  /*30a60*/  STL.64 [R1+0x8], R26 ;  /* 0x0000081a01007387 */ /* 0x0001e40000100a00 */
[----:B0-----:R-:W2:Y:S01]  /*30a70*/  LDL.LU.64 R26, [R1+0x26a0] ;  /* 0x0026a000011a7983 */ /* 0x001ea20000300a00 */
[----:B------:R-:W4:Y:S02]  /*30a80*/  LDL.LU.64 R24, [R1+0x2698] ;  /* 0x0026980001187983 */ /* 0x000f240000300a00 */
[----:B-1----:R4:W-:Y:S02]  /*30a90*/  STL [R1+0x2314], R6 ;  /* 0x0023140601007387 */ /* 0x0029e40000100800 */
[----:B------:R0:W-:Y:S01]  /*30aa0*/  STL [R1+0x2310], R7 ;  /* 0x0023100701007387 */ /* 0x0001e20000100800 */
[----:B------:R-:W-:Y:S01]  /*30ab0*/  STL.64 [R1+0x2518], R4 ;  /* 0x0025180401007387 */ /* 0x000fe20000100a00 */
[----:B----4-:R-:W-:Y:S01]  /*30ac0*/  IMAD.MOV.U32 R6, RZ, RZ, R25 ;  /* 0x000000ffff067224 */ /* 0x010fe200078e0019 */
[----:B0-----:R-:W-:-:S02]  /*30ad0*/  MOV R7, R24 ;  /* 0x0000001800077202 */ /* 0x001fc40000000f00 */
[----:B--2---:R-:W-:Y:S01]  /*30ae0*/  HMMA.16816.F32.BF16 R24, R8, R26, R12 ;  /* 0x0000001a0818723c */ /* 0x004fe2000004180c */
[----:B------:R-:W2:Y:S01]  /*30af0*/  LDL.LU.64 R14, [R1+0x2690] ;  /* 0x00269000010e7983 */ /* 0x000ea20000300a00 */
[----:B------:R-:W2:Y:S11]  /*30b00*/  LDL.LU.64 R12, [R1+0x2688] ;  /* 0x00268800010c7983 */ /* 0x000eb60000300a00 */
[----:B------:R-:W-:Y:S10]  /*30b10*/  @!UPT UIADD3 URZ, URZ, URZ, URZ ;  /* 0x0000003f3f3ff290 */ /* 0x000ff4000fffe03f */
[----:B------:R-:W-:Y:S01]  /*30b20*/  STL.64 [R1+0x200], R24 ;  /* 0x0002001801007387 */ /* 0x000fe20000100a00 */
[----:B------:R-:W-:Y:S02]  /*30b30*/  STL.64 [R1+0x208], R26 ;  /* 0x0002081a01007387 */ /* 0x000fe40000100a00 */
[----:B------:R-:W0:Y:S02]  /*30b40*/  LDSM.16.M88.4 R24, [R19+0x19000] ;  /* 0x019000001318783b */ /* 0x000e240000000200 */
[----:B0-----:R-:W-:Y:S02]  /*30b50*/  STL.64 [R1+0x2510], R26 ;  /* 0x0025101a01007387 */ /* 0x001fe40000100a00 */
[----:B------:R0:W-:Y:S02]  /*30b60*/  STL.64 [R1+0x2508], R24 ;  /* 0x0025081801007387 */ /* 0x0001e40000100a00 */
[----:B0-----:R-:W4:Y:S01]  /*30b70*/  LDL.LU R24, [R1+0x1f0] ;  /* 0x0001f00001187983 */ /* 0x001f220000300800 */
[----:B------:R-:W4:Y:S02]  /*30b80*/  LDL.LU R25, [R1+0x1f4] ;  /* 0x0001f40001197983 */ /* 0x000f240000300800 */
[----:B------:R-:W4:Y:S01]  /*30b90*/  LDL.LU R26, [R1+0x1f8] ;  /* 0x0001f800011a7983 */ /* 0x000f220000300800 */
[----:B---3--:R-:W-:-:S07]  /*30ba0*/  MOV R27, R2 ;  /* 0x00000002001b7202 */ /* 0x008fce0000000f00 */
[----:B----4-:R-:W-:Y:S11]  /*30bb0*/  HMMA.16816.F32.BF16 R8, R8, R22, R24 ;  /* 0x000000160808723c */ /* 0x010ff60000041818 */
[----:B------:R-:W-:Y:S11]  /*30bc0*/  @!UPT UIADD3 URZ, URZ, URZ, URZ ;  /* 0x0000003f3f3ff290 */ /* 0x000ff6000fffe03f */
[----:B------:R-:W-:Y:S02]  /*30bd0*/  @!UPT UIADD3 URZ, URZ, URZ, URZ ;  /* 0x0000003f3f3ff290 */ /* 0x000fe4000fffe03f */
[----:B------:R-:W-:Y:S01]  /*30be0*/  MOV R2, R11 ;  /* 0x0000000b00027202 */ /* 0x000fe20000000f00 */
[----:B------:R-:W-:Y:S01]  /*30bf0*/  STL.64 [R1+0x1f0], R8 ;  /* 0x0001f00801007387 */ /* 0x000fe20000100a00 */
[----:B------:R-:W-:Y:S02]  /*30c00*/  STL [R1+0x1f8], R10 ;  /* 0x0001f80a01007387 */ /* 0x000fe40000100800 */
[----:B------:R-:W-:Y:S02]  /*30c10*/  STL.64 [R1+0x2618], R22 ;  /* 0x0026181601007387 */ /* 0x000fe40000100a00 */
[----:B------:R0:W1:Y:S01]  /*30c20*/  LDSM.16.M88.4 R8, [R19+0x1a000] ;  /* 0x01a000001308783b */ /* 0x0000620000000200 */
[----:B------:R-:W-:Y:S03]  /*30c30*/  STL [R1+0x2498], R2 ;  /* 0x0024980201007387 */ /* 0x000fe60000100800 */
[----:B------:R-:W3:Y:S02]  /*30c40*/  LDL.LU R16, [R1+0x2b0] ;  /* 0x0002b00001107983 */ /* 0x000ee40000300800 */
[----:B------:R-:W3:Y:S02]  /*30c50*/  LDL.LU R17, [R1+0x2b4] ;  /* 0x0002b40001117983 */ /* 0x000ee40000300800 */
[----:B------:R-:W4:Y:S01]  /*30c60*/  LDL.LU R18, [R1+0x2b8] ;  /* 0x0002b80001127983 */ /* 0x000f220000300800 */
[----:B0-----:R-:W4:Y:S01]  /*30c70*/  LDL.LU R19, [R1+0x2bc] ;  /* 0x0002bc0001137983 */ /* 0x001f220000300800 */
[----:B------:R-:W5:Y:S02]  /*30c80*/  LDL.LU R20, [R1+0x2c0] ;  /* 0x0002c00001147983 */ /* 0x000f640000300800 */
[----:B------:R-:W5:Y:S02]  /*30c90*/  LDL.LU R21, [R1+0x2c4] ;  /* 0x0002c40001157983 */ /* 0x000f640000300800 */
[----:B------:R-:W2:Y:S01]  /*30ca0*/  LDL.LU R22, [R1+0x2c8] ;  /* 0x0002c80001167983 */ /* 0x000ea20000300800 */
[----:B------:R-:W2:Y:S01]  /*30cb0*/  LDL.LU R23, [R1+0x2cc] ;  /* 0x0002cc0001177983 */ /* 0x000ea20000300800 */
[----:B------:R-:W2:Y:S02]  /*30cc0*/  LDL.LU R24, [R1+0x2e0] ;  /* 0x0002e00001187983 */ /* 0x000ea40000300800 */
[----:B------:R-:W2:Y:S02]  /*30cd0*/  LDL.LU R25, [R1+0x2e4] ;  /* 0x0002e40001197983 */ /* 0x000ea40000300800 */
[----:B------:R-:W2:Y:S01]  /*30ce0*/  LDL.LU R26, [R1+0x2e8] ;  /* 0x0002e800011a7983 */ /* 0x000ea20000300800 */
[----:B------:R-:W2:Y:S04]  /*30cf0*/  LDL.LU R27, [R1+0x2ec] ;  /* 0x0002ec00011b7983 */ /* 0x000ea80000300800 */
[----:B--2---:R-:W-:Y:S01]  /*30d00*/  STL.64 [R1+0x2648], R26 ;  /* 0x0026481a01007387 */ /* 0x004fe20000100a00 */
[----:B------:R0:W-:Y:S03]  /*30d10*/  STL.64 [R1+0x2640], R24 ;  /* 0x0026401801007387 */ /* 0x0001e60000100a00 */
[----:B0-----:R-:W2:Y:S01]  /*30d20*/  LDL.LU R24, [R1+0x250] ;  /* 0x0002500001187983 */ /* 0x001ea20000300800 */
[----:B------:R-:W2:Y:S02]  /*30d30*/  LDL.LU R25, [R1+0x254] ;  /* 0x0002540001197983 */ /* 0x000ea40000300800 */
[----:B------:R-:W2:Y:S02]  /*30d40*/  LDL.LU R26, [R1+0x258] ;  /* 0x00025800011a7983 */ /* 0x000ea40000300800 */
[----:B------:R-:W2:Y:S02]  /*30d50*/  LDL.LU R27, [R1+0x25c] ;  /* 0x00025c00011b7983 */ /* 0x000ea40000300800 */
[----:B--2---:R-:W-:Y:S01]  /*30d60*/  STL.64 [R1+0x2658], R26 ;  /* 0x0026581a01007387 */ /* 0x004fe20000100a00 */
[----:B------:R0:W-:Y:S03]  /*30d70*/  STL.64 [R1+0x2650], R24 ;  /* 0x0026501801007387 */ /* 0x0001e60000100a00 */
[----:B0-----:R-:W2:Y:S01]  /*30d80*/  LDL.LU R24, [R1+0x240] ;  /* 0x0002400001187983 */ /* 0x001ea20000300800 */
[----:B------:R-:W2:Y:S02]  /*30d90*/  LDL.LU R25, [R1+0x244] ;  /* 0x0002440001197983 */ /* 0x000ea40000300800 */
[----:B------:R-:W2:Y:S02]  /*30da0*/  LDL.LU R26, [R1+0x248] ;  /* 0x00024800011a7983 */ /* 0x000ea40000300800 */
[----:B------:R-:W2:Y:S02]  /*30db0*/  LDL.LU R27, [R1+0x24c] ;  /* 0x00024c00011b7983 */ /* 0x000ea40000300800 */
[----:B--2---:R0:W-:Y:S01]  /*30dc0*/  STL.64 [R1+0x2668], R26 ;  /* 0x0026681a01007387 */ /* 0x0041e20000100a00 */
[----:B------:R2:W-:Y:S03]  /*30dd0*/  STL.64 [R1+0x2660], R24 ;  /* 0x0026601801007387 */ /* 0x0005e60000100a00 */
[----:B0-----:R-:W2:Y:S04]  /*30de0*/  LDL.LU.64 R26, [R1+0xd8] ;  /* 0x0000d800011a7983 */ /* 0x001ea80000300a00 */
[----:B--2---:R0:W-:Y:S01]  /*30df0*/  STL.64 [R1+0x2680], R26 ;  /* 0x0026801a01007387 */ /* 0x0041e20000100a00 */
[----:B------:R-:W2:Y:S02]  /*30e00*/  LDL.LU R24, [R1+0x210] ;  /* 0x0002100001187983 */ /* 0x000ea40000300800 */
[----:B------:R-:W2:Y:S01]  /*30e10*/  LDL.LU R25, [R1+0x214] ;  /* 0x0002140001197983 */ /* 0x000ea20000300800 */
[----:B0-----:R-:W2:Y:S01]  /*30e20*/  LDL.LU R26, [R1+0x218] ;  /* 0x00021800011a7983 */ /* 0x001ea20000300800 */
[----:B------:R-:W2:Y:S02]  /*30e30*/  LDL.LU R27, [R1+0x21c] ;  /* 0x00021c00011b7983 */ /* 0x000ea40000300800 */
[----:B------:R0:W-:Y:S02]  /*30e40*/  STL.64 [R1+0x2628], R22 ;  /* 0x0026281601007387 */ /* 0x0001e40000100a00 */
[----:B-----5:R-:W-:Y:S01]  /*30e50*/  STL.64 [R1+0x2620], R20 ;  /* 0x0026201401007387 */ /* 0x020fe20000100a00 */
[----:B0-----:R-:W5:Y:S04]  /*30e60*/  LDL.LU.64 R22, [R1+0x98] ;  /* 0x0000980001167983 */ /* 0x001f680000300a00 */
[----:B-----5:R0:W-:Y:S04]  /*30e70*/  STL.64 [R1+0x2638], R22 ;  /* 0x0026381601007387 */ /* 0x0201e80000100a00 */
[----:B0-----:R-:W5:Y:S04]  /*30e80*/  LDL.LU.64 R22, [R1+0xa8] ;  /* 0x0000a80001167983 */ /* 0x001f680000300a00 */
[----:B-----5:R0:W-:Y:S01]  /*30e90*/  STL.64 [R1+0x2670], R22 ;  /* 0x0026701601007387 */ /* 0x0201e20000100a00 */
[----:B------:R-:W5:Y:S02]  /*30ea0*/  LDL.LU R20, [R1+0x230] ;  /* 0x0002300001147983 */ /* 0x000f640000300800 */
[----:B------:R-:W5:Y:S01]  /*30eb0*/  LDL.LU R21, [R1+0x234] ;  /* 0x0002340001157983 */ /* 0x000f620000300800 */
[----:B0-----:R-:W5:Y:S01]  /*30ec0*/  LDL.LU R22, [R1+0x238] ;  /* 0x0002380001167983 */ /* 0x001f620000300800 */
[----:B------:R-:W5:Y:S02]  /*30ed0*/  LDL.LU R23, [R1+0x23c] ;  /* 0x00023c0001177983 */ /* 0x000f640000300800 */
[----:B----4-:R0:W-:Y:S02]  /*30ee0*/  STL.64 [R1+0x2610], R18 ;  /* 0x0026101201007387 */ /* 0x0101e40000100a00 */
[----:B---3--:R3:W-:Y:S01]  /*30ef0*/  STL.64 [R1+0x2608], R16 ;  /* 0x0026081001007387 */ /* 0x0087e20000100a00 */
[----:B0-----:R-:W4:Y:S04]  /*30f00*/  LDL.LU.64 R18, [R1+0x88] ;  /* 0x0000880001127983 */ /* 0x001f280000300a00 */
[----:B----4-:R0:W-:Y:S01]  /*30f10*/  STL.64 [R1+0x2630], R18 ;  /* 0x0026301201007387 */ /* 0x0101e20000100a00 */
[----:B---3--:R-:W3:Y:S02]  /*30f20*/  LDL.LU R16, [R1+0x2d0] ;  /* 0x0002d00001107983 */ /* 0x008ee40000300800 */
[----:B------:R-:W3:Y:S01]  /*30f30*/  LDL.LU R17, [R1+0x2d4] ;  /* 0x0002d40001117983 */ /* 0x000ee20000300800 */
[----:B0-----:R-:W3:Y:S01]  /*30f40*/  LDL.LU R18, [R1+0x2d8] ;  /* 0x0002d80001127983 */ /* 0x001ee20000300800 */
[----:B------:R-:W3:Y:S02]  /*30f50*/  LDL.LU R19, [R1+0x2dc] ;  /* 0x0002dc0001137983 */ /* 0x000ee40000300800 */
[----:B-1----:R0:W-:Y:S02]  /*30f60*/  STL.64 [R1+0x2478], R10 ;  /* 0x0024780a01007387 */ /* 0x0021e40000100a00 */
[----:B------:R1:W-:Y:S01]  /*30f70*/  STL.64 [R1+0x2470], R8 ;  /* 0x0024700801007387 */ /* 0x0003e20000100a00 */
[----:B0-----:R-:W2:Y:S02]  /*30f80*/  LDL.LU.64 R10, [R1+0xe8] ;  /* 0x0000e800010a7983 */ /* 0x001ea40000300a00 */
[----:B--2---:R-:W-:Y:S11]  /*30f90*/  HMMA.16816.F32.BF16 R24, R12, R10, R24 ;  /* 0x0000000a0c18723c */ /* 0x004ff60000041818 */
[----:B------:R-:W-:Y:S11]  /*30fa0*/  @!UPT UIADD3 URZ, URZ, URZ, URZ ;  /* 0x0000003f3f3ff290 */ /* 0x000ff6000fffe03f */
[----:B------:R-:W-:Y:S02]  /*30fb0*/  @!UPT UIADD3 URZ, URZ, URZ, URZ ;  /* 0x0000003f3f3ff290 */ /* 0x000fe4000fffe03f */
[----:B-1----:R-:W-:Y:S01]  /*30fc0*/  IMAD.MOV.U32 R9, RZ, RZ, R26 ;  /* 0x000000ffff097224 */ /* 0x002fe200078e001a */
[----:B------:R-:W-:Y:S02]  /*30fd0*/  MOV R8, R27 ;  /* 0x0000001b00087202 */ /* 0x000fe40000000f00 */
[----:B------:R-:W5:Y:S01]  /*30fe0*/  LDL.LU.64 R26, [R1+0x2680] ;  /* 0x00268000011a7983 */ /* 0x000f620000300a00 */
[----:B------:R-:W-:Y:S01]  /*30ff0*/  IMAD.MOV.U32 R4, RZ, RZ, R10 ;  /* 0x000000ffff047224 */ /* 0x000fe200078e000a */
[----:B------:R-:W-:Y:S01]  /*31000*/  MOV R2, R11 ;  /* 0x0000000b00027202 */ /* 0x000fe20000000f00 */
[----:B------:R-:W-:Y:S01]  /*31010*/  MOV R11, R24 ;  /* 0x00000018000b7202 */ /* 0x000fe20000000f00 */
[----:B------:R-:W-:-:S05]  /*31020*/  MOV R10, R25 ;  /* 0x00000019000a7202 */ /* 0x000fca0000000f00 */
[----:B------:R0:W-:Y:S01]  /*31030*/  STL.64 [R1+0x24a8], R10 ;  /* 0x0024a80a01007387 */ /* 0x0001e20000100a00 */
[----:B------:R1:W-:Y:S01]  /*31040*/  STL.64 [R1+0x24a0], R8 ;  /* 0x0024a00801007387 */ /* 0x0003e20000100a00 */
[----:B0-----:R-:W-:Y:S02]  /*31050*/  MOV R10, R28 ;  /* 0x0000001c000a7202 */ /* 0x001fe40000000f00 */
[----:B------:R-:W-:Y:S01]  /*31060*/  MOV R11, R3 ;  /* 0x00000003000b7202 */ /* 0x000fe20000000f00 */
[----:B------:R-:W2:Y:S01]  /*31070*/  LDL.LU R28, [R1+0x267c] ;  /* 0x00267c00011c7983 */ /* 0x000ea20000300800 */
[----:B------:R-:W4:Y:S01]  /*31080*/  LDL.LU R3, [R1+0x2678] ;  /* 0x0026780001037983 */ /* 0x000f220000300800 */
[C---:B-----5:R-:W-:Y:S01]  /*31090*/  HMMA.16816.F32.BF16 R20, R12.reuse, R26, R20 ;  /* 0x0000001a0c14723c */ /* 0x060fe20000041814 */
[----:B-1----:R-:W-:Y:S01]  /*310a0*/  IMAD.MOV.U32 R8, RZ, RZ, R26 ;  /* 0x000000ffff087224 */ /* 0x002fe200078e001a */
[----:B------:R-:W-:Y:S11]  /*310b0*/  MOV R5, R27 ;  /* 0x0000001b00057202 */ /* 0x000ff60000000f00 */
[----:B------:R-:W-:Y:S10]  /*310c0*/  @!UPT UIADD3 URZ, URZ, URZ, URZ ;  /* 0x0000003f3f3ff290 */ /* 0x000ff4000fffe03f */
[----:B------:R-:W-:Y:S01]  /*310d0*/  STL.64 [R1+0x230], R20 ;  /* 0x0002301401007387 */ /* 0x000fe20000100a00 */
[----:B------:R0:W-:Y:S03]  /*310e0*/  STL.64 [R1+0x238], R22 ;  /* 0x0002381601007387 */ /* 0x0001e60000100a00 */
[----:B0-----:R-:W5:Y:S01]  /*310f0*/  LDL.LU.64 R22, [R1+0x2670] ;  /* 0x0026700001167983 */ /* 0x001f620000300a00 */
[----:B------:R-:W2:Y:S02]  /*31100*/  LDL.LU.64 R26, [R1+0x2668] ;  /* 0x00266800011a7983 */ /* 0x000ea40000300a00 */
[----:B------:R-:W2:Y:S02]  /*31110*/  LDL.LU.64 R24, [R1+0x2660] ;  /* 0x0026600001187983 */ /* 0x000ea40000300a00 */
[----:B--2---:R-:W-:Y:S11]  /*31120*/  HMMA.16816.F32.BF16 R24, R12, R6, R24 ;  /* 0x000000060c18723c */ /* 0x004ff60000041818 */
[----:B------:R-:W-:Y:S11]  /*31130*/  @!UPT UIADD3 URZ, URZ, URZ, URZ ;  /* 0x0000003f3f3ff290 */ /* 0x000ff6000fffe03f */
[----:B------:R-:W-:Y:S01]  /*31140*/  @!UPT UIADD3 URZ, URZ, URZ, URZ ;  /* 0x0000003f3f3ff290 */ /* 0x000fe2000fffe03f */
[----:B------:R-:W-:Y:S01]  /*31150*/  STL.64 [R1+0x240], R24 ;  /* 0x0002401801007387 */ /* 0x000fe20000100a00 */
[----:B------:R0:W-:Y:S03]  /*31160*/  STL.64 [R1+0x248], R26 ;  /* 0x0002481a01007387 */ /* 0x0001e60000100a00 */
[----:B0-----:R-:W2:Y:S01]  /*31170*/  LDL.LU.64 R26, [R1+0x2658] ;  /* 0x00265800011a7983 */ /* 0x001ea20000300a00 */
[----:B------:R-:W2:Y:S02]  /*31180*/  LDL.LU.64 R24, [R1+0x2650] ;  /* 0x0026500001187983 */ /* 0x000ea40000300a00 */
[----:B------:R0:W-:Y:S02]  /*31190*/  STL.64 [R1+0x25e0], R6 ;  /* 0x0025e00601007387 */ /* 0x0001e40000100a00 */
[----:B0-----:R-:W-:Y:S02]  /*311a0*/  MOV R6, R8 ;  /* 0x0000000800067202 */ /* 0x001fe40000000f00 */
[----:B------:R-:W-:-:S05]  /*311b0*/  MOV R7, R5 ;  /* 0x0000000500077202 */ /* 0x000fca0000000f00 */
[----:B------:R0:W-:Y:S02]  /*311c0*/  STL.64 [R1+0x25f0], R6 ;  /* 0x0025f00601007387 */ /* 0x0001e40000100a00 */
[----:B0-----:R-:W-:Y:S01]  /*311d0*/  MOV R7, R2 ;  /* 0x0000000200077202 */ /* 0x001fe20000000f00 */
[C---:B--2---:R-:W-:Y:S11]  /*311e0*/  HMMA.16816.F32.BF16 R24, R12.reuse, R10, R24 ;  /* 0x0000000a0c18723c */ /* 0x044ff60000041818 */
[----:B------:R-:W-:Y:S11]  /*311f0*/  @!UPT UIADD3 URZ, URZ, URZ, URZ ;  /* 0x0000003f3f3ff290 */ /* 0x000ff6000fffe03f */
[----:B------:R-:W-:Y:S01]  /*31200*/  @!UPT UIADD3 URZ, URZ, URZ, URZ ;  /* 0x0000003f3f3ff290 */ /* 0x000fe2000fffe03f */
[----:B------:R-:W-:Y:S01]  /*31210*/  STL.64 [R1+0x250], R24 ;  /* 0x0002501801007387 */ /* 0x000fe20000100a00 */
[----:B------:R0:W-:Y:S01]  /*31220*/  STL [R1+0x258], R26 ;  /* 0x0002581a01007387 */ /* 0x0001e20000100800 */
[----:B------:R-:W-:Y:S02]  /*31230*/  MOV R2, R27 ;  /* 0x0000001b00027202 */ /* 0x000fe40000000f00 */
[----:B0-----:R-:W5:Y:S01]  /*31240*/  LDL.LU.64 R26, [R1+0x2648] ;  /* 0x00264800011a7983 */ /* 0x001f620000300a00 */
[----:B------:R-:W5:Y:S02]  /*31250*/  LDL.LU.64 R24, [R1+0x2640] ;  /* 0x0026400001187983 */ /* 0x000f640000300a00 */
[C---:B-----5:R-:W-:Y:S11]  /*31260*/  HMMA.16816.F32.BF16 R24, R12.reuse, R22, R24 ;  /* 0x000000160c18723c */ /* 0x060ff60000041818 */
[----:B------:R-:W-:Y:S11]  /*31270*/  @!UPT UIADD3 URZ, URZ, URZ, URZ ;  /* 0x0000003f3f3ff290 */ /* 0x000ff6000fffe03f */
[----:B------:R-:W-:Y:S01]  /*31280*/  @!UPT UIADD3 URZ, URZ, URZ, URZ ;  /* 0x0000003f3f3ff290 */ /* 0x000fe2000fffe03f */
[----:B------:R-:W-:Y:S01]  /*31290*/  STL.64 [R1+0x2e0], R24 ;  /* 0x0002e01801007387 */ /* 0x000fe20000100a00 */
[----:B------:R0:W-:Y:S02]  /*312a0*/  STL.64 [R1+0x2e8], R26 ;  /* 0x0002e81a01007387 */ /* 0x0001e40000100a00 */
[----:B0-----:R-:W-:Y:S01]  /*312b0*/  MOV R27, R22 ;  /* 0x00000016001b7202 */ /* 0x001fe20000000f00 */
[----:B------:R-:W-:Y:S02]  /*312c0*/  IMAD.MOV.U32 R26, RZ, RZ, R23 ;  /* 0x000000ffff1a7224 */ /* 0x000fe400078e0017 */
[----:B------:R-:W3:Y:S03]  /*312d0*/  LDL.LU.64 R22, [R1+0x2638] ;  /* 0x0026380001167983 */ /* 0x000ee60000300a00 */
[----:B------:R0:W-:Y:S02]  /*312e0*/  STL.64 [R1+0x25e8], R26 ;  /* 0x0025e81a01007387 */ /* 0x0001e40000100a00 */
[----:B------:R-:W2:Y:S02]  /*312f0*/  LDL.LU R24, [R1+0x290] ;  /* 0x0002900001187983 */ /* 0x000ea40000300800 */
[----:B------:R-:W2:Y:S01]  /*31300*/  LDL.LU R25, [R1+0x294] ;  /* 0x0002940001197983 */ /* 0x000ea20000300800 */
[----:B0-----:R-:W2:Y:S01]  /*31310*/  LDL.LU R26, [R1+0x298] ;  /* 0x00029800011a7983 */ /* 0x001ea20000300800 */
[----:B------:R-:W2:Y:S01]  /*31320*/  LDL.LU R27, [R1+0x29c] ;  /* 0x00029c00011b7983 */ /* 0x000ea20000300800 */
[----:B---3--:R-:W-:Y:S01]  /*31330*/  HMMA.16816.F32.BF16 R16, R12, R22, R16 ;  /* 0x000000160c10723c */ /* 0x008fe20000041810 */
[----:B------:R-:W-:-:S02]  /*31340*/  MOV R9, R22 ;  /* 0x0000001600097202 */ /* 0x000fc40000000f00 */
[----:B------:R-:W-:Y:S11]  /*31350*/  MOV R8, R23 ;  /* 0x0000001700087202 */ /* 0x000ff60000000f00 */
[----:B------:R-:W-:Y:S09]  /*31360*/  @!UPT UIADD3 URZ, URZ, URZ, URZ ;  /* 0x0000003f3f3ff290 */ /* 0x000ff2000fffe03f */
        /* <DEDUP_REMOVED lines=8> */
[----:B------:R0:W-:Y:S01]  /*313f0*/  STL.64 [R1+0x380], R20 ;  /* 0x0003801401007387 */ /* 0x0001e20000100a00 */
[----:B------:R1:W-:Y:S01]  /*31400*/  STL.64 [R1+0x388], R22 ;  /* 0x0003881601007387 */ /* 0x0003e20000100a00 */
[----:B0-----:R-:W-:Y:S02]  /*31410*/  MOV R21, R18 ;  /* 0x0000001200157202 */ /* 0x001fe40000000f00 */
[----:B-1----:R-:W3:Y:S01]  /*31420*/  LDL.LU.64 R22, [R1+0x2618] ;  /* 0x0026180001167983 */ /* 0x002ee20000300a00 */
[----:B------:R-:W-:Y:S02]  /*31430*/  IMAD.MOV.U32 R20, RZ, RZ, R19 ;  /* 0x000000ffff147224 */ /* 0x000fe400078e0013 */
[----:B------:R-:W3:Y:S02]  /*31440*/  LDL.LU.64 R18, [R1+0x2610] ;  /* 0x0026100001127983 */ /* 0x000ee40000300a00 */
[----:B------:R-:W3:Y:S02]  /*31450*/  LDL.LU.64 R16, [R1+0x2608] ;  /* 0x0026080001107983 */ /* 0x000ee40000300a00 */
[----:B---3--:R-:W-:Y:S01]  /*31460*/  HMMA.16816.F32.BF16 R12, R12, R22, R16 ;  /* 0x000000160c0c723c */ /* 0x008fe20000041810 */
[----:B------:R-:W3:Y:S01]  /*31470*/  LDL.LU.64 R18, [R1+0x2600] ;  /* 0x0026000001127983 */ /* 0x000ee20000300a00 */
[----:B------:R-:W3:Y:S11]  /*31480*/  LDL.LU.64 R16, [R1+0x25f8] ;  /* 0x0025f80001107983 */ /* 0x000ef60000300a00 */
[----:B------:R-:W-:Y:S10]  /*31490*/  @!UPT UIADD3 URZ, URZ, URZ, URZ ;  /* 0x0000003f3f3ff290 */ /* 0x000ff4000fffe03f */
[----:B------:R0:W-:Y:S01]  /*314a0*/  STL.64 [R1+0x370], R12 ;  /* 0x0003700c01007387 */ /* 0x0001e20000100a00 */
[----:B------:R1:W-:Y:S03]  /*314b0*/  STL.64 [R1+0x378], R14 ;  /* 0x0003780e01007387 */ /* 0x0003e60000100a00 */
[----:B0-----:R-:W3:Y:S01]  /*314c0*/  LDL.LU R12, [R1+0x2a0] ;  /* 0x0002a000010c7983 */ /* 0x001ee20000300800 */
[----:B------:R-:W3:Y:S02]  /*314d0*/  LDL.LU R13, [R1+0x2a4] ;  /* 0x0002a400010d7983 */ /* 0x000ee40000300800 */
[----:B-1----:R-:W3:Y:S02]  /*314e0*/  LDL.LU R14, [R1+0x2a8] ;  /* 0x0002a800010e7983 */ /* 0x002ee40000300800 */
[----:B------:R-:W3:Y:S02]  /*314f0*/  LDL.LU R15, [R1+0x2ac] ;  /* 0x0002ac00010f7983 */ /* 0x000ee40000300800 */
[----:B------:R-:W-:Y:S01]  /*31500*/  IMAD.MOV.U32 R6, RZ, RZ, R4 ;  /* 0x000000ffff067224 */ /* 0x000fe200078e0004 */
[----:B------:R-:W-:Y:S06]  /*31510*/  STL.64 [R1+0x25a0], R22 ;  /* 0x0025a01601007387 */ /* 0x000fec0000100a00 */
[C---:B---3--:R-:W-:Y:S11]  /*31520*/  HMMA.16816.F32.BF16 R4, R16.reuse, R6, R12 ;  /* 0x000000061004723c */ /* 0x048ff6000004180c */
[----:B------:R-:W-:Y:S11]  /*31530*/  @!UPT UIADD3 URZ, URZ, URZ, URZ ;  /* 0x0000003f3f3ff290 */ /* 0x000ff6000fffe03f */
[----:B------:R-:W-:Y:S02]  /*31540*/  @!UPT UIADD3 URZ, URZ, URZ, URZ ;  /* 0x0000003f3f3ff290 */ /* 0x000fe4000fffe03f */
[----:B------:R-:W-:Y:S01]  /*31550*/  MOV R13, R6 ;  /* 0x00000006000d7202 */ /* 0x000fe20000000f00 */
[----:B------:R-:W-:Y:S02]  /*31560*/  IMAD.MOV.U32 R12, RZ, RZ, R7 ;  /* 0x000000ffff0c7224 */ /* 0x000fe400078e0007 */
[----:B------:R-:W2:Y:S01]  /*31570*/  LDL.LU.64 R6, [R1+0x25f0] ;  /* 0x0025f00001067983 */ /* 0x000ea20000300a00 */
[----:B------:R-:W-:Y:S02]  /*31580*/  MOV R15, R4 ;  /* 0x00000004000f7202 */ /* 0x000fe40000000f00 */
[----:B------:R-:W-:Y:S01]  /*31590*/  MOV R14, R5 ;  /* 0x00000005000e7202 */ /* 0x000fe20000000f00 */
[----:B------:R0:W-:Y:S04]  /*315a0*/  STL [R1+0x23d4], R12 ;  /* 0x0023d40c01007387 */ /* 0x0001e80000100800 */
[----:B------:R-:W-:Y:S01]  /*315b0*/  STL [R1+0x23d0], R14 ;  /* 0x0023d00e01007387 */ /* 0x000fe20000100800 */
[----:B------:R-:W-:Y:S02]  /*315c0*/  STL [R1+0x23cc], R15 ;  /* 0x0023cc0f01007387 */ /* 0x000fe40000100800 */
[----:B------:R1:W-:Y:S01]  /*315d0*/  STL [R1+0x23c8], R13 ;  /* 0x0023c80d01007387 */ /* 0x0003e20000100800 */
[----:B0-----:R-:W3:Y:S04]  /*315e0*/  LDL.LU R12, [R1+0x280] ;  /* 0x00028000010c7983 */ /* 0x001ee80000300800 */
[----:B-1----:R-:W3:Y:S01]  /*315f0*/  LDL.LU R13, [R1+0x284] ;  /* 0x00028400010d7983 */ /* 0x002ee20000300800 */
[----:B------:R-:W3:Y:S02]  /*31600*/  LDL.LU R14, [R1+0x288] ;  /* 0x00028800010e7983 */ /* 0x000ee40000300800 */
[----:B------:R-:W3:Y:S01]  /*31610*/  LDL.LU R15, [R1+0x28c] ;  /* 0x00028c00010f7983 */ /* 0x000ee20000300800 */
[C---:B--2---:R-:W-:Y:S01]  /*31620*/  HMMA.16816.F32.BF16 R4, R16.reuse, R6, R24 ;  /* 0x000000061004723c */ /* 0x044fe20000041818 */
[----:B------:R-:W2:Y:S11]  /*31630*/  LDL.LU.64 R26, [R1+0x25e8] ;  /* 0x0025e800011a7983 */ /* 0x000eb60000300a00 */
[----:B------:R-:W-:Y:S11]  /*31640*/  @!UPT UIADD3 URZ, URZ, URZ, URZ ;  /* 0x0000003f3f3ff290 */ /* 0x000ff6000fffe03f */
[----:B------:R-:W-:Y:S01]  /*31650*/  STL.64 [R1+0x340], R4 ;  /* 0x0003400401007387 */ /* 0x000fe20000100a00 */
[----:B------:R0:W-:Y:S03]  /*31660*/  STL.64 [R1+0x348], R6 ;  /* 0x0003480601007387 */ /* 0x0001e60000100a00 */
[----:B0-----:R-:W3:Y:S02]  /*31670*/  LDL.LU.64 R6, [R1+0x25e0] ;  /* 0x0025e00001067983 */ /* 0x001ee40000300a00 */
[----:B---3--:R-:W-:Y:S11]  /*31680*/  HMMA.16816.F32.BF16 R4, R16, R6, R12 ;  /* 0x000000061004723c */ /* 0x008ff6000004180c */
[----:B------:R-:W-:Y:S11]  /*31690*/  @!UPT UIADD3 URZ, URZ, URZ, URZ ;  /* 0x0000003f3f3ff290 */ /* 0x000ff6000fffe03f */
[----:B------:R-:W-:Y:S01]  /*316a0*/  @!UPT UIADD3 URZ, URZ, URZ, URZ ;  /* 0x0000003f3f3ff290 */ /* 0x000fe2000fffe03f */
[----:B------:R0:W-:Y:S01]  /*316b0*/  STL [R1+0x334], R5 ;  /* 0x0003340501007387 */ /* 0x0001e20000100800 */
[----:B------:R1:W-:Y:S01]  /*316c0*/  STL.64 [R1+0x338], R6 ;  /* 0x0003380601007387 */ /* 0x0003e20000100a00 */
[----:B------:R-:W-:Y:S02]  /*316d0*/  MOV R13, R4 ;  /* 0x00000004000d7202 */ /* 0x000fe40000000f00 */
[----:B------:R-:W3:Y:S04]  /*316e0*/  LDL.LU R4, [R1+0x170] ;  /* 0x0001700001047983 */ /* 0x000ee80000300800 */
[----:B0-----:R-:W3:Y:S01]  /*316f0*/  LDL.LU R5, [R1+0x174] ;  /* 0x0001740001057983 */ /* 0x001ee20000300800 */
[----:B-1----:R-:W5:Y:S02]  /*31700*/  LDL.LU R6, [R1+0x178] ;  /* 0x0001780001067983 */ /* 0x002f640000300800 */
[----:B------:R-:W5:Y:S01]  /*31710*/  LDL.LU R7, [R1+0x17c] ;  /* 0x00017c0001077983 */ /* 0x000f620000300800 */
[----:B------:R-:W-:-:S02]  /*31720*/  MOV R22, R21 ;  /* 0x0000001500167202 */ /* 0x000fc40000000f00 */
[----:B------:R-:W-:-:S05]  /*31730*/  MOV R23, R20 ;  /* 0x0000001400177202 */ /* 0x000fca0000000f00 */
[----:B------:R-:W-:Y:S04]  /*31740*/  STL.64 [R1+0x25b8], R22 ;  /* 0x0025b81601007387 */ /* 0x000fe80000100a00 */
[----:B-----5:R-:W-:Y:S01]  /*31750*/  STL.64 [R1+0x2570], R6 ;  /* 0x0025700601007387 */ /* 0x020fe20000100a00 */
[----:B---3--:R0:W-:Y:S03]  /*31760*/  STL.64 [R1+0x2568], R4 ;  /* 0x0025680401007387 */ /* 0x0081e60000100a00 */
[----:B0-----:R-:W3:Y:S01]  /*31770*/  LDL.64 R4, [R1+0x50] ;  /* 0x0000500001047983 */ /* 0x001ee20000100a00 */
[----:B------:R-:W-:Y:S01]  /*31780*/  IMAD.MOV.U32 R22, RZ, RZ, R9 ;  /* 0x000000ffff167224 */ /* 0x000fe200078e0009 */
[----:B------:R-:W-:-:S02]  /*31790*/  MOV R23, R8 ;  /* 0x0000000800177202 */ /* 0x000fc40000000f00 */
[----:B---3--:R0:W-:Y:S04]  /*317a0*/  STL.64 [R1+0x2598], R4 ;  /* 0x0025980401007387 */ /* 0x0081e80000100a00 */
[----:B0-----:R-:W3:Y:S01]  /*317b0*/  LDL.LU R4, [R1+0x1a0] ;  /* 0x0001a00001047983 */ /* 0x001ee20000300800 */
[----:B------:R-:W3:Y:S02]  /*317c0*/  LDL.LU R5, [R1+0x1a4] ;  /* 0x0001a40001057983 */ /* 0x000ee40000300800 */
[----:B------:R-:W5:Y:S02]  /*317d0*/  LDL.LU R6, [R1+0x1a8] ;  /* 0x0001a80001067983 */ /* 0x000f640000300800 */
[----:B------:R-:W5:Y:S01]  /*317e0*/  LDL.LU R7, [R1+0x1ac] ;  /* 0x0001ac0001077983 */ /* 0x000f620000300800 */
[----:B------:R0:W-:Y:S01]  /*317f0*/  STL.64 [R1+0x25d0], R22 ;  /* 0x0025d01601007387 */ /* 0x0001e20000100a00 */
[----:B------:R-:W2:Y:S02]  /*31800*/  LDL.LU R20, [R1+0x260] ;  /* 0x0002600001147983 */ /* 0x000ea40000300800 */
[----:B------:R-:W2:Y:S01]  /*31810*/  LDL.LU R21, [R1+0x264] ;  /* 0x0002640001157983 */ /* 0x000ea20000300800 */
[----:B0-----:R-:W2:Y:S01]  /*31820*/  LDL.LU R22, [R1+0x268] ;  /* 0x0002680001167983 */ /* 0x001ea20000300800 */
[----:B------:R-:W2:Y:S03]  /*31830*/  LDL.LU R23, [R1+0x26c] ;  /* 0x00026c0001177983 */ /* 0x000ea60000300800 */
[----:B-----5:R-:W-:Y:S01]  /*31840*/  STL.64 [R1+0x25b0], R6 ;  /* 0x0025b00601007387 */ /* 0x020fe20000100a00 */
[----:B---3--:R0:W-:Y:S03]  /*31850*/  STL.64 [R1+0x25a8], R4 ;  /* 0x0025a80401007387 */ /* 0x0081e60000100a00 */
[----:B0-----:R-:W3:Y:S01]  /*31860*/  LDL.LU R4, [R1+0x1d0] ;  /* 0x0001d00001047983 */ /* 0x001ee20000300800 */
[----:B------:R-:W3:Y:S02]  /*31870*/  LDL.LU R5, [R1+0x1d4] ;  /* 0x0001d40001057983 */ /* 0x000ee40000300800 */
[----:B------:R-:W5:Y:S02]  /*31880*/  LDL.LU R6, [R1+0x1d8] ;  /* 0x0001d80001067983 */ /* 0x000f640000300800 */
[----:B------:R-:W5:Y:S02]  /*31890*/  LDL.LU R7, [R1+0x1dc] ;  /* 0x0001dc0001077983 */ /* 0x000f640000300800 */
[----:B-----5:R-:W-:Y:S01]  /*318a0*/  STL.64 [R1+0x25c8], R6 ;  /* 0x0025c80601007387 */ /* 0x020fe20000100a00 */
[----:B---3--:R0:W-:Y:S03]  /*318b0*/  STL.64 [R1+0x25c0], R4 ;  /* 0x0025c00401007387 */ /* 0x0081e60000100a00 */
[----:B0-----:R-:W3:Y:S01]  /*318c0*/  LDL.LU R4, [R1+0x220] ;  /* 0x0002200001047983 */ /* 0x001ee20000300800 */
[----:B------:R-:W3:Y:S02]  /*318d0*/  LDL.LU R5, [R1+0x224] ;  /* 0x0002240001057983 */ /* 0x000ee40000300800 */
[----:B------:R-:W3:Y:S02]  /*318e0*/  LDL.LU R6, [R1+0x228] ;  /* 0x0002280001067983 */ /* 0x000ee40000300800 */
[----:B------:R-:W3:Y:S01]  /*318f0*/  LDL.LU R7, [R1+0x22c] ;  /* 0x00022c0001077983 */ /* 0x000ee20000300800 */
[----:B------:R0:W-:Y:S01]  /*31900*/  STL [R1+0x23d8], R13 ;  /* 0x0023d80d01007387 */ /* 0x0001e20000100800 */
[----:B------:R-:W5:Y:S03]  /*31910*/  LDL.LU R12, [R1+0x270] ;  /* 0x00027000010c7983 */ /* 0x000f660000300800 */
[----:B0-----:R-:W5:Y:S01]  /*31920*/  LDL.LU R13, [R1+0x274] ;  /* 0x00027400010d7983 */ /* 0x001f620000300800 */
[----:B------:R-:W5:Y:S02]  /*31930*/  LDL.LU R14, [R1+0x278] ;  /* 0x00027800010e7983 */ /* 0x000f640000300800 */
[----:B------:R-:W5:Y:S02]  /*31940*/  LDL.LU R15, [R1+0x27c] ;  /* 0x00027c00010f7983 */ /* 0x000f640000300800 */
[----:B-----5:R-:W-:Y:S11]  /*31950*/  HMMA.16816.F32.BF16 R8, R16, R10, R12 ;  /* 0x0000000a1008723c */ /* 0x020ff6000004180c */
[----:B------:R-:W-:Y:S11]  /*31960*/  @!UPT UIADD3 URZ, URZ, URZ, URZ ;  /* 0x0000003f3f3ff290 */ /* 0x000ff6000fffe03f */
[----:B------:R-:W-:Y:S01]  /*31970*/  @!UPT UIADD3 URZ, URZ, URZ, URZ ;  /* 0x0000003f3f3ff290 */ /* 0x000fe2000fffe03f */
[----:B------:R0:W-:Y:S01]  /*31980*/  STL [R1+0x320], R8 ;  /* 0x0003200801007387 */ /* 0x0001e20000100800 */
[----:B------:R-:W-:-:S03]  /*31990*/  MOV R12, R9 ;  /* 0x00000009000c7202 */ /* 0x000fc60000000f00 */
[----:B0-----:R-:W5:Y:S01]  /*319a0*/  LDL.LU R8, [R1+0x160] ;  /* 0x0001600001087983 */ /* 0x001f620000300800 */
[----:B------:R-:W5:Y:S01]  /*319b0*/  LDL.LU R9, [R1+0x164] ;  /* 0x0001640001097983 */ /* 0x000f620000300800 */
[----:B------:R-:W-:Y:S01]  /*319c0*/  MOV R14, R10 ;  /* 0x0000000a000e7202 */ /* 0x000fe20000000f00 */
[----:B------:R-:W-:Y:S01]  /*319d0*/  IMAD.MOV.U32 R15, RZ, RZ, R11 ;  /* 0x000000ffff0f7224 */ /* 0x000fe200078e000b */
[----:B----4-:R-:W-:Y:S02]  /*319e0*/  MOV R10, R3 ;  /* 0x00000003000a7202 */ /* 0x010fe40000000f00 */
[----:B------:R-:W-:Y:S01]  /*319f0*/  MOV R11, R28 ;  /* 0x0000001c000b7202 */ /* 0x000fe20000000f00 */
[----:B------:R-:W4:Y:S01]  /*31a00*/  LDL.LU R3, [R1+0x25dc] ;  /* 0x0025dc0001037983 */ /* 0x000f220000300800 */
[----:B------:R-:W2:Y:S03]  /*31a10*/  LDL.LU R28, [R1+0x25d8] ;  /* 0x0025d800011c7983 */ /* 0x000ea60000300800 */
[----:B------:R-:W-:Y:S04]  /*31a20*/  STL.64 [R1+0x2560], R10 ;  /* 0x0025600a01007387 */ /* 0x000fe80000100a00 */
[----:B-----5:R0:W-:Y:S04]  /*31a30*/  STL.64 [R1+0x2558], R8 ;  /* 0x0025580801007387 */ /* 0x0201e80000100a00 */
[----:B0-----:R-:W5:Y:S04]  /*31a40*/  LDL.64 R8, [R1+0x30] ;  /* 0x0000300001087983 */ /* 0x001f680000100a00 */
[----:B-----5:R0:W-:Y:S04]  /*31a50*/  STL.64 [R1+0x2578], R8 ;  /* 0x0025780801007387 */ /* 0x0201e80000100a00 */
[----:B0-----:R-:W5:Y:S01]  /*31a60*/  LDL.LU R8, [R1+0x190] ;  /* 0x0001900001087983 */ /* 0x001f620000300800 */
[----:B------:R-:W5:Y:S02]  /*31a70*/  LDL.LU R9, [R1+0x194] ;  /* 0x0001940001097983 */ /* 0x000f640000300800 */
[----:B------:R-:W5:Y:S02]  /*31a80*/  LDL.LU R10, [R1+0x198] ;  /* 0x00019800010a7983 */ /* 0x000f640000300800 */
[----:B------:R-:W5:Y:S01]  /*31a90*/  LDL.LU R11, [R1+0x19c] ;  /* 0x00019c00010b7983 */ /* 0x000f620000300800 */
[----:B------:R-:W3:Y:S01]  /*31aa0*/  LDL.64 R24, [R1+0x20] ;  /* 0x0000200001187983 */ /* 0x000ee20000100a00 */
[----:B------:R2:W-:Y:S02]  /*31ab0*/  STL [R1+0x23e4], R15 ;  /* 0x0023e40f01007387 */ /* 0x0005e40000100800 */
[----:B------:R0:W-:Y:S02]  /*31ac0*/  STL [R1+0x23e0], R14 ;  /* 0x0023e00e01007387 */ /* 0x0001e40000100800 */
[----:B------:R1:W-:Y:S02]  /*31ad0*/  STL [R1+0x23dc], R12 ;  /* 0x0023dc0c01007387 */ /* 0x0003e40000100800 */
[----:B--2---:R-:W-:Y:S01]  /*31ae0*/  IMAD.MOV.U32 R15, RZ, RZ, R26 ;  /* 0x000000ffff0f7224 */ /* 0x004fe200078e001a */
[----:B0-----:R-:W-:-:S07]  /*31af0*/  MOV R14, R27 ;  /* 0x0000001b000e7202 */ /* 0x001fce0000000f00 */
[----:B-1----:R-:W-:Y:S01]  /*31b00*/  HMMA.16816.F32.BF16 R12, R16, R14, R20 ;  /* 0x0000000e100c723c */ /* 0x002fe20000041814 */
[----:B------:R-:W3:Y:S11]  /*31b10*/  LDL.LU.64 R22, [R1+0x25d0] ;  /* 0x0025d00001167983 */ /* 0x000ef60000300a00 */
[----:B------:R-:W-:Y:S11]  /*31b20*/  @!UPT UIADD3 URZ, URZ, URZ, URZ ;  /* 0x0000003f3f3ff290 */ /* 0x000ff6000fffe03f */
[----:B------:R0:W-:Y:S01]  /*31b30*/  STL.64 [R1+0x310], R12 ;  /* 0x0003100c01007387 */ /* 0x0001e20000100a00 */
[----:B------:R-:W-:Y:S01]  /*31b40*/  STL [R1+0x318], R14 ;  /* 0x0003180e01007387 */ /* 0x000fe20000100800 */
[----:B0-----:R-:W-:-:S05]  /*31b50*/  MOV R13, R15 ;  /* 0x0000000f000d7202 */ /* 0x001fca0000000f00 */
[----:B------:R0:W-:Y:S04]  /*31b60*/  STL [R1+0x23e8], R13 ;  /* 0x0023e80d01007387 */ /* 0x0001e80000100800 */
[----:B0-----:R-:W2:Y:S01]  /*31b70*/  LDL.64 R12, [R1+0x40] ;  /* 0x00004000010c7983 */ /* 0x001ea20000100a00 */
[C---:B---3--:R-:W-:Y:S03]  /*31b80*/  HMMA.16816.F32.BF16 R20, R16.reuse, R22, R4 ;  /* 0x000000161014723c */ /* 0x048fe60000041804 */
[----:B------:R-:W3:Y:S01]  /*31b90*/  LDL.LU.64 R6, [R1+0x25c8] ;  /* 0x0025c80001067983 */ /* 0x000ee20000300a00 */
[----:B------:R-:W3:Y:S11]  /*31ba0*/  LDL.LU.64 R4, [R1+0x25c0] ;  /* 0x0025c00001047983 */ /* 0x000ef60000300a00 */
[----:B------:R-:W-:Y:S08]  /*31bb0*/  @!UPT UIADD3 URZ, URZ, URZ, URZ ;  /* 0x0000003f3f3ff290 */ /* 0x000ff0000fffe03f */
[----:B------:R-:W-:Y:S01]  /*31bc0*/  STL.64 [R1+0x300], R20 ;  /* 0x0003001401007387 */ /* 0x000fe20000100a00 */
[----:B------:R0:W-:Y:S03]  /*31bd0*/  STL.64 [R1+0x308], R22 ;  /* 0x0003081601007387 */ /* 0x0001e60000100a00 */
[----:B0-----:R-:W3:Y:S02]  /*31be0*/  LDL.LU.64 R22, [R1+0x25b8] ;  /* 0x0025b80001167983 */ /* 0x001ee40000300a00 */
[C---:B---3--:R-:W-:Y:S02]  /*31bf0*/  HMMA.16816.F32.BF16 R20, R16.reuse, R22, R4 ;  /* 0x000000161014723c */ /* 0x048fe40000041804 */
[----:B------:R-:W3:Y:S01]  /*31c00*/  LDL.LU.64 R6, [R1+0x25b0] ;  /* 0x0025b00001067983 */ /* 0x000ee20000300a00 */
[----:B------:R-:W3:Y:S11]  /*31c10*/  LDL.LU.64 R4, [R1+0x25a8] ;  /* 0x0025a80001047983 */ /* 0x000ef60000300a00 */
[----:B------:R-:W-:Y:S09]  /*31c20*/  @!UPT UIADD3 URZ, URZ, URZ, URZ ;  /* 0x0000003f3f3ff290 */ /* 0x000ff2000fffe03f */
[----:B------:R-:W-:Y:S01]  /*31c30*/  STL.64 [R1+0x2f0], R20 ;  /* 0x0002f01401007387 */ /* 0x000fe20000100a00 */
[----:B------:R0:W-:Y:S03]  /*31c40*/  STL.64 [R1+0x2f8], R22 ;  /* 0x0002f81601007387 */ /* 0x0001e60000100a00 */
[----:B0-----:R-:W3:Y:S02]  /*31c50*/  LDL.LU.64 R22, [R1+0x25a0] ;  /* 0x0025a00001167983 */ /* 0x001ee40000300a00 */
[----:B---3--:R-:W-:Y:S02]  /*31c60*/  HMMA.16816.F32.BF16 R16, R16, R22, R4 ;  /* 0x000000161010723c */ /* 0x008fe40000041804 */
[----:B------:R-:W5:Y:S01]  /*31c70*/  LDL.LU.64 R4, [R1+0x2598] ;  /* 0x0025980001047983 */ /* 0x000f620000300a00 */
[----:B------:R-:W5:Y:S02]  /*31c80*/  LDL.LU.64 R22, [R1+0x2590] ;  /* 0x0025900001167983 */ /* 0x000f640000300a00 */
[----:B------:R-:W5:Y:S11]  /*31c90*/  LDL.LU.64 R20, [R1+0x2588] ;  /* 0x0025880001147983 */ /* 0x000f760000300a00 */
[----:B------:R-:W-:Y:S07]  /*31ca0*/  @!UPT UIADD3 URZ, URZ, URZ, URZ ;  /* 0x0000003f3f3ff290 */ /* 0x000fee000fffe03f */
[----:B------:R0:W-:Y:S01]  /*31cb0*/  STL.64 [R1+0x2d0], R16 ;  /* 0x0002d01001007387 */ /* 0x0001e20000100a00 */
[----:B------:R1:W-:Y:S01]  /*31cc0*/  STL.64 [R1+0x2d8], R18 ;  /* 0x0002d81201007387 */ /* 0x0003e20000100a00 */
[----:B0-----:R-:W-:Y:S02]  /*31cd0*/  MOV R16, R29 ;  /* 0x0000001d00107202 */ /* 0x001fe40000000f00 */
[----:B------:R-:W3:Y:S01]  /*31ce0*/  LDL.LU R29, [R1+0x2580] ;  /* 0x00258000011d7983 */ /* 0x000ee20000300800 */
[----:B------:R-:W-:Y:S01]  /*31cf0*/  MOV R17, R0 ;  /* 0x0000000000117202 */ /* 0x000fe20000000f00 */
[----:B-----5:R-:W-:Y:S01]  /*31d00*/  HMMA.16816.F32.BF16 R8, R20, R4, R8 ;  /* 0x000000041408723c */ /* 0x020fe20000041808 */
[----:B-1----:R-:W-:Y:S01]  /*31d10*/  IMAD.MOV.U32 R19, RZ, RZ, R4 ;  /* 0x000000ffff137224 */ /* 0x002fe200078e0004 */
[----:B------:R-:W-:Y:S11]  /*31d20*/  MOV R18, R5 ;  /* 0x0000000500127202 */ /* 0x000ff60000000f00 */
[----:B------:R-:W-:Y:S10]  /*31d30*/  @!UPT UIADD3 URZ, URZ, URZ, URZ ;  /* 0x0000003f3f3ff290 */ /* 0x000ff4000fffe03f */
[----:B------:R0:W-:Y:S01]  /*31d40*/  STL.64 [R1+0x2c0], R8 ;  /* 0x0002c00801007387 */ /* 0x0001e20000100a00 */
[----:B------:R-:W-:Y:S03]  /*31d50*/  STL.64 [R1+0x2c8], R10 ;  /* 0x0002c80a01007387 */ /* 0x000fe60000100a00 */
[----:B0-----:R-:W5:Y:S01]  /*31d60*/  LDL.LU.64 R8, [R1+0x2578] ;  /* 0x0025780001087983 */ /* 0x001f620000300a00 */
[----:B------:R-:W5:Y:S02]  /*31d70*/  LDL.LU.64 R6, [R1+0x2570] ;  /* 0x0025700001067983 */ /* 0x000f640000300a00 */
[----:B------:R-:W5:Y:S02]  /*31d80*/  LDL.LU.64 R4, [R1+0x2568] ;  /* 0x0025680001047983 */ /* 0x000f640000300a00 */
[----:B------:R-:W-:Y:S01]  /*31d90*/  STL.64 [R1+0x2540], R18 ;  /* 0x0025401201007387 */ /* 0x000fe20000100a00 */
[----:B------:R0:W-:Y:S04]  /*31da0*/  STL.64 [R1+0x2538], R16 ;  /* 0x0025381001007387 */ /* 0x0001e80000100a00 */
[----:B0-----:R-:W2:Y:S01]  /*31db0*/  LDL.LU R16, [R1+0x180] ;  /* 0x0001800001107983 */ /* 0x001ea20000300800 */
[----:B---3--:R-:W-:-:S02]  /*31dc0*/  MOV R17, R29 ;  /* 0x0000001d00117202 */ /* 0x008fc40000000f00 */
[----:B------:R-:W-:Y:S01]  /*31dd0*/  MOV R18, R28 ;  /* 0x0000001c00127202 */ /* 0x000fe20000000f00 */
[----:B----4-:R-:W-:-:S07]  /*31de0*/  IMAD.MOV.U32 R19, RZ, RZ, R3 ;  /* 0x000000ffff137224 */ /* 0x010fce00078e0003 */
[C---:B--2---:R-:W-:Y:S11]  /*31df0*/  HMMA.16816.F32.BF16 R16, R20.reuse, R12, R16 ;  /* 0x0000000c1410723c */ /* 0x044ff60000041810 */
[----:B------:R-:W-:Y:S11]  /*31e00*/  @!UPT UIADD3 URZ, URZ, URZ, URZ ;  /* 0x0000003f3f3ff290 */ /* 0x000ff6000fffe03f */
[----:B------:R-:W-:Y:S01]  /*31e10*/  @!UPT UIADD3 URZ, URZ, URZ, URZ ;  /* 0x0000003f3f3ff290 */ /* 0x000fe2000fffe03f */
[----:B------:R-:W-:Y:S01]  /*31e20*/  STL.64 [R1+0x2b0], R16 ;  /* 0x0002b01001007387 */ /* 0x000fe20000100a00 */
[----:B------:R0:W-:Y:S02]  /*31e30*/  STL.64 [R1+0x2b8], R18 ;  /* 0x0002b81201007387 */ /* 0x0001e40000100a00 */
[----:B------:R-:W2:Y:S01]  /*31e40*/  LDL.LU.64 R10, [R1+0x2560] ;  /* 0x00256000010a7983 */ /* 0x000ea20000300a00 */
[----:B0-----:R-:W-:Y:S02]  /*31e50*/  MOV R19, R12 ;  /* 0x0000000c00137202 */ /* 0x001fe40000000f00 */
[----:B------:R-:W-:Y:S02]  /*31e60*/  MOV R18, R13 ;  /* 0x0000000d00127202 */ /* 0x000fe40000000f00 */
[----:B-----5:R-:W-:Y:S07]  /*31e70*/  HMMA.16816.F32.BF16 R12, R20, R8, R4 ;  /* 0x00000008140c723c */ /* 0x020fee0000041804 */
[----:B------:R-:W-:Y:S01]  /*31e80*/  MOV R5, R8 ;  /* 0x0000000800057202 */ /* 0x000fe20000000f00 */
[----:B------:R-:W-:-:S02]  /*31e90*/  IMAD.MOV.U32 R4, RZ, RZ, R9 ;  /* 0x000000ffff047224 */ /* 0x000fc400078e0009 */
[----:B------:R-:W2:Y:S11]  /*31ea0*/  LDL.LU.64 R8, [R1+0x2558] ;  /* 0x0025580001087983 */ /* 0x000eb60000300a00 */
[----:B------:R-:W-:Y:S03]  /*31eb0*/  @!UPT UIADD3 URZ, URZ, URZ, URZ ;  /* 0x0000003f3f3ff290 */ /* 0x000fe6000fffe03f */
[----:B------:R-:W-:Y:S01]  /*31ec0*/  IMAD.MOV.U32 R0, RZ, RZ, R15 ;  /* 0x000000ffff007224 */ /* 0x000fe200078e000f */
[----:B------:R-:W-:Y:S02]  /*31ed0*/  MOV R3, R14 ;  /* 0x0000000e00037202 */ /* 0x000fe40000000f00 */
[----:B------:R-:W-:Y:S02]  /*31ee0*/  MOV R28, R13 ;  /* 0x0000000d001c7202 */ /* 0x000fe40000000f00 */
[----:B------:R-:W-:Y:S01]  /*31ef0*/  MOV R29, R12 ;  /* 0x0000000c001d7202 */ /* 0x000fe20000000f00 */
[----:B------:R0:W-:Y:S01]  /*31f00*/  STL [R1+0x2334], R0 ;  /* 0x0023340001007387 */ /* 0x0001e20000100800 */
[----:B------:R1:W-:Y:S02]  /*31f10*/  STL [R1+0x2330], R3 ;  /* 0x0023300301007387 */ /* 0x0003e40000100800 */
[----:B------:R-:W-:Y:S02]  /*31f20*/  STL [R1+0x231c], R28 ;  /* 0x00231c1c01007387 */ /* 0x000fe40000100800 */
[----:B------:R-:W-:Y:S01]  /*31f30*/  STL [R1+0x2318], R29 ;  /* 0x0023181d01007387 */ /* 0x000fe20000100800 */
[----:B--2---:R-:W-:Y:S11]  /*31f40*/  HMMA.16816.F32.BF16 R8, R20, R24, R8 ;  /* 0x000000181408723c */ /* 0x004ff60000041808 */
[----:B------:R-:W-:Y:S11]  /*31f50*/  @!UPT UIADD3 URZ, URZ, URZ, URZ ;  /* 0x0000003f3f3ff290 */ /* 0x000ff6000fffe03f */
[----:B------:R-:W-:Y:S01]  /*31f60*/  @!UPT UIADD3 URZ, URZ, URZ, URZ ;  /* 0x0000003f3f3ff290 */ /* 0x000fe2000fffe03f */
[----:B------:R-:W-:Y:S01]  /*31f70*/  STL.64 [R1+0x290], R8 ;  /* 0x0002900801007387 */ /* 0x000fe20000100a00 */
[----:B------:R-:W-:Y:S02]  /*31f80*/  STL.64 [R1+0x298], R10 ;  /* 0x0002980a01007387 */ /* 0x000fe40000100a00 */
[----:B------:R-:W2:Y:S02]  /*31f90*/  LDL.LU R12, [R1+0x1e0] ;  /* 0x0001e000010c7983 */ /* 0x000ea40000300800 */
[----:B------:R-:W2:Y:S01]  /*31fa0*/  LDL.LU R13, [R1+0x1e4] ;  /* 0x0001e400010d7983 */ /* 0x000ea20000300800 */
[----:B------:R-:W3:Y:S01]  /*31fb0*/  LDL.LU R14, [R1+0x1e8] ;  /* 0x0001e800010e7983 */ /* 0x000ee20000300800 */
[----:B------:R-:W3:Y:S01]  /*31fc0*/  LDL.LU R15, [R1+0x1ec] ;  /* 0x0001ec00010f7983 */ /* 0x000ee20000300800 */
[----:B0-----:R-:W-:Y:S02]  /*31fd0*/  MOV R0, R25 ;  /* 0x0000001900007202 */ /* 0x001fe40000000f00 */
[----:B-1----:R-:W-:Y:S01]  /*31fe0*/  MOV R3, R24 ;  /* 0x0000001800037202 */ /* 0x002fe20000000f00 */
[----:B---3--:R-:W-:Y:S01]  /*31ff0*/  STL.64 [R1+0x24b8], R14 ;  /* 0x0024b80e01007387 */ /* 0x008fe20000100a00 */
[----:B--2---:R0:W-:Y:S02]  /*32000*/  STL.64 [R1+0x24b0], R12 ;  /* 0x0024b00c01007387 */ /* 0x0041e40000100a00 */
[----:B0-----:R-:W-:Y:S01]  /*32010*/  MOV R12, R3 ;  /* 0x00000003000c7202 */ /* 0x001fe20000000f00 */
[----:B------:R-:W-:-:S05]  /*32020*/  IMAD.MOV.U32 R13, RZ, RZ, R0 ;  /* 0x000000ffff0d7224 */ /* 0x000fca00078e0000 */
[----:B------:R0:W-:Y:S01]  /*32030*/  STL.64 [R1+0x24d0], R12 ;  /* 0x0024d00c01007387 */ /* 0x0001e20000100a00 */
[----:B------:R-:W2:Y:S02]  /*32040*/  LDL.LU R8, [R1+0x1c0] ;  /* 0x0001c00001087983 */ /* 0x000ea40000300800 */
[----:B------:R-:W2:Y:S02]  /*32050*/  LDL.LU R9, [R1+0x1c4] ;  /* 0x0001c40001097983 */ /* 0x000ea40000300800 */
[----:B------:R-:W3:Y:S01]  /*32060*/  LDL.LU R10, [R1+0x1c8] ;  /* 0x0001c800010a7983 */ /* 0x000ee20000300800 */
[----:B------:R-:W3:Y:S01]  /*32070*/  LDL.LU R11, [R1+0x1cc] ;  /* 0x0001cc00010b7983 */ /* 0x000ee20000300800 */
[----:B0-----:R-:W-:Y:S02]  /*32080*/  MOV R12, R5 ;  /* 0x00000005000c7202 */ /* 0x001fe40000000f00 */
[----:B------:R-:W-:Y:S01]  /*32090*/  MOV R13, R4 ;  /* 0x00000004000d7202 */ /* 0x000fe20000000f00 */
[----:B------:R-:W4:Y:S04]  /*320a0*/  LDL R5, [R1+0x4] ;  /* 0x0000040001057983 */ /* 0x000f280000100800 */
[----:B------:R-:W4:Y:S04]  /*320b0*/  LDL R4, [R1] ;  /* 0x0000000001047983 */ /* 0x000f280000100800 */
[----:B----4-:R-:W-:Y:S01]  /*320c0*/  STL.64 [R1+0x2530], R4 ;  /* 0x0025300401007387 */ /* 0x010fe20000100a00 */
[----:B------:R-:W-:Y:S02]  /*320d0*/  STL.64 [R1+0x24e8], R12 ;  /* 0x0024e80c01007387 */ /* 0x000fe40000100a00 */
[----:B---3--:R-:W-:Y:S02]  /*320e0*/  STL.64 [R1+0x24c8], R10 ;  /* 0x0024c80a01007387 */ /* 0x008fe40000100a00 */
[----:B--2---:R0:W-:Y:S02]  /*320f0*/  STL.64 [R1+0x24c0], R8 ;  /* 0x0024c00801007387 */ /* 0x0041e40000100a00 */
[----:B0-----:R-:W2:Y:S01]  /*32100*/  LDL.LU R8, [R1+0x1b0] ;  /* 0x0001b00001087983 */ /* 0x001ea20000300800 */
[----:B------:R-:W2:Y:S02]  /*32110*/  LDL.LU R9, [R1+0x1b4] ;  /* 0x0001b40001097983 */ /* 0x000ea40000300800 */
[----:B------:R-:W3:Y:S02]  /*32120*/  LDL.LU R10, [R1+0x1b8] ;  /* 0x0001b800010a7983 */ /* 0x000ee40000300800 */
[----:B------:R-:W3:Y:S01]  /*32130*/  LDL.LU R11, [R1+0x1bc] ;  /* 0x0001bc00010b7983 */ /* 0x000ee20000300800 */
[----:B------:R-:W4:Y:S04]  /*32140*/  LDL R16, [R1+0x60] ;  /* 0x0000600001107983 */ /* 0x000f280000100800 */
[----:B------:R-:W4:Y:S01]  /*32150*/  LDL R17, [R1+0x64] ;  /* 0x0000640001117983 */ /* 0x000f220000100800 */
[----:B------:R-:W5:Y:S02]  /*32160*/  LDL.LU R24, [R1+0x120] ;  /* 0x0001200001187983 */ /* 0x000f640000300800 */
[----:B------:R-:W5:Y:S02]  /*32170*/  LDL.LU R25, [R1+0x124] ;  /* 0x0001240001197983 */ /* 0x000f640000300800 */
[----:B------:R-:W2:Y:S01]  /*32180*/  LDL.LU R26, [R1+0x128] ;  /* 0x00012800011a7983 */ /* 0x000ea20000300800 */
[----:B------:R-:W2:Y:S01]  /*32190*/  LDL.LU R27, [R1+0x12c] ;  /* 0x00012c00011b7983 */ /* 0x000ea20000300800 */
[----:B------:R-:W2:Y:S02]  /*321a0*/  LDL.LU R4, [R1+0x140] ;  /* 0x0001400001047983 */ /* 0x000ea40000300800 */
[----:B------:R-:W2:Y:S02]  /*321b0*/  LDL.LU R5, [R1+0x144] ;  /* 0x0001440001057983 */ /* 0x000ea40000300800 */
[----:B------:R-:W2:Y:S01]  /*321c0*/  LDL.LU R6, [R1+0x148] ;  /* 0x0001480001067983 */ /* 0x000ea20000300800 */
[----:B------:R-:W2:Y:S01]  /*321d0*/  LDL.LU R7, [R1+0x14c] ;  /* 0x00014c0001077983 */ /* 0x000ea20000300800 */
[----:B------:R-:W-:Y:S01]  /*321e0*/  MOV R12, R19 ;  /* 0x00000013000c7202 */ /* 0x000fe20000000f00 */
[----:B------:R-:W-:-:S02]  /*321f0*/  IMAD.MOV.U32 R13, RZ, RZ, R18 ;  /* 0x000000ffff0d7224 */ /* 0x000fc400078e0012 */
[----:B--2---:R-:W-:Y:S01]  /*32200*/  STL.64 [R1+0x2550], R6 ;  /* 0x0025500601007387 */ /* 0x004fe20000100a00 */
[----:B------:R0:W-:Y:S03]  /*32210*/  STL.64 [R1+0x2548], R4 ;  /* 0x0025480401007387 */ /* 0x0001e60000100a00 */
[----:B0-----:R-:W4:Y:S01]  /*32220*/  LDL.LU R4, [R1+0x150] ;  /* 0x0001500001047983 */ /* 0x001f220000300800 */
[----:B------:R-:W4:Y:S02]  /*32230*/  LDL.LU R5, [R1+0x154] ;  /* 0x0001540001057983 */ /* 0x000f240000300800 */
[----:B------:R-:W4:Y:S02]  /*32240*/  LDL.LU R6, [R1+0x158] ;  /* 0x0001580001067983 */ /* 0x000f240000300800 */
[----:B------:R-:W4:Y:S01]  /*32250*/  LDL.LU R7, [R1+0x15c] ;  /* 0x00015c0001077983 */ /* 0x000f220000300800 */
[----:B------:R-:W-:Y:S01]  /*32260*/  STL.64 [R1+0x2528], R26 ;  /* 0x0025281a01007387 */ /* 0x000fe20000100a00 */
[----:B-----5:R0:W-:Y:S03]  /*32270*/  STL.64 [R1+0x2520], R24 ;  /* 0x0025201801007387 */ /* 0x0201e60000100a00 */
[----:B0-----:R-:W2:Y:S01]  /*32280*/  LDL.LU R24, [R1+0x130] ;  /* 0x0001300001187983 */ /* 0x001ea20000300800 */
[----:B------:R-:W2:Y:S02]  /*32290*/  LDL.LU R25, [R1+0x134] ;  /* 0x0001340001197983 */ /* 0x000ea40000300800 */
[----:B------:R-:W2:Y:S02]  /*322a0*/  LDL.LU R26, [R1+0x138] ;  /* 0x00013800011a7983 */ /* 0x000ea40000300800 */
[----:B------:R-:W2:Y:S01]  /*322b0*/  LDL.LU R27, [R1+0x13c] ;  /* 0x00013c00011b7983 */ /* 0x000ea20000300800 */
[----:B------:R-:W-:Y:S01]  /*322c0*/  STL.64 [R1+0x2500], R12 ;  /* 0x0025000c01007387 */ /* 0x000fe20000100a00 */
[----:B---3--:R-:W-:Y:S02]  /*322d0*/  STL.64 [R1+0x24e0], R10 ;  /* 0x0024e00a01007387 */ /* 0x008fe40000100a00 */
[----:B------:R0:W-:Y:S02]  /*322e0*/  STL.64 [R1+0x24d8], R8 ;  /* 0x0024d80801007387 */ /* 0x0001e40000100a00 */
[----:B0-----:R-:W3:Y:S01]  /*322f0*/  LDL.LU R8, [R1+0xf0] ;  /* 0x0000f00001087983 */ /* 0x001ee20000300800 */
[----:B------:R-:W3:Y:S02]  /*32300*/  LDL.LU R9, [R1+0xf4] ;  /* 0x0000f40001097983 */ /* 0x000ee40000300800 */
[----:B------:R-:W5:Y:S02]  /*32310*/  LDL.LU R10, [R1+0xf8] ;  /* 0x0000f800010a7983 */ /* 0x000f640000300800 */
[----:B------:R-:W5:Y:S01]  /*32320*/  LDL.LU R11, [R1+0xfc] ;  /* 0x0000fc00010b7983 */ /* 0x000f620000300800 */
[----:B------:R-:W2:Y:S01]  /*32330*/  LDL.LU R12, [R1+0x110] ;  /* 0x00011000010c7983 */ /* 0x000ea20000300800 */
[----:B------:R-:W2:Y:S02]  /*32340*/  LDL.LU R13, [R1+0x114] ;  /* 0x00011400010d7983 */ /* 0x000ea40000300800 */
[----:B------:R-:W2:Y:S02]  /*32350*/  LDL.LU R14, [R1+0x118] ;  /* 0x00011800010e7983 */ /* 0x000ea40000300800 */
[----:B------:R-:W2:Y:S01]  /*32360*/  LDL.LU R15, [R1+0x11c] ;  /* 0x00011c00010f7983 */ /* 0x000ea20000300800 */
[C---:B----4-:R-:W-:Y:S11]  /*32370*/  HMMA.16816.F32.BF16 R16, R20.reuse, R16, R4 ;  /* 0x000000101410723c */ /* 0x050ff60000041804 */
[----:B------:R-:W-:Y:S11]  /*32380*/  @!UPT UIADD3 URZ, URZ, URZ, URZ ;  /* 0x0000003f3f3ff290 */ /* 0x000ff6000fffe03f */
[----:B------:R-:W-:Y:S02]  /*32390*/  @!UPT UIADD3 URZ, URZ, URZ, URZ ;  /* 0x0000003f3f3ff290 */ /* 0x000fe4000fffe03f */
[----:B------:R-:W-:Y:S02]  /*323a0*/  MOV R0, R18 ;  /* 0x0000001200007202 */ /* 0x000fe40000000f00 */
[----:B------:R-:W-:Y:S01]  /*323b0*/  MOV R3, R19 ;  /* 0x0000001300037202 */ /* 0x000fe20000000f00 */
[----:B-----5:R-:W-:Y:S01]  /*323c0*/  STL.64 [R1+0x24f8], R10 ;  /* 0x0024f80a01007387 */ /* 0x020fe20000100a00 */
[----:B---3--:R0:W-:Y:S03]  /*323d0*/  STL.64 [R1+0x24f0], R8 ;  /* 0x0024f00801007387 */ /* 0x0081e60000100a00 */
[----:B0-----:R-:W3:Y:S01]  /*323e0*/  LDL.LU R8, [R1+0x100] ;  /* 0x0001000001087983 */ /* 0x001ee20000300800 */
[----:B------:R-:W3:Y:S02]  /*323f0*/  LDL.LU R9, [R1+0x104] ;  /* 0x0001040001097983 */ /* 0x000ee40000300800 */
[----:B------:R-:W3:Y:S02]  /*32400*/  LDL.LU R10, [R1+0x108] ;  /* 0x00010800010a7983 */ /* 0x000ee40000300800 */
[----:B------:R-:W3:Y:S01]  /*32410*/  LDL.LU R11, [R1+0x10c] ;  /* 0x00010c00010b7983 */ /* 0x000ee20000300800 */
[----:B------:R-:W4:Y:S01]  /*32420*/  LDL.LU.64 R6, [R1+0x2550] ;  /* 0x0025500001067983 */ /* 0x000f220000300a00 */
[----:B------:R-:W4:Y:S02]  /*32430*/  LDL.LU.64 R4, [R1+0x2548] ;  /* 0x0025480001047983 */ /* 0x000f240000300a00 */
[----:B------:R0:W-:Y:S02]  /*32440*/  STL.64 [R1+0x280], R16 ;  /* 0x0002801001007387 */ /* 0x0001e40000100a00 */
[----:B------:R-:W5:Y:S01]  /*32450*/  LDL.LU.64 R18, [R1+0x2540] ;  /* 0x0025400001127983 */ /* 0x000f620000300a00 */
[----:B0-----:R-:W4:Y:S01]  /*32460*/  LDL.LU.64 R16, [R1+0x2538] ;  /* 0x0025380001107983 */ /* 0x001f220000300a00 */
[----:B------:R-:W-:Y:S02]  /*32470*/  STL [R1+0x233c], R3 ;  /* 0x00233c0301007387 */ /* 0x000fe40000100800 */
[----:B------:R-:W-:Y:S01]  /*32480*/  STL [R1+0x2338], R0 ;  /* 0x0023380001007387 */ /* 0x000fe20000100800 */
[C---:B----4-:R-:W-:Y:S11]  /*32490*/  HMMA.16816.F32.BF16 R4, R20.reuse, R16, R4 ;  /* 0x000000101404723c */ /* 0x050ff60000041804 */
[----:B------:R-:W-:Y:S11]  /*324a0*/  @!UPT UIADD3 URZ, URZ, URZ, URZ ;  /* 0x0000003f3f3ff290 */ /* 0x000ff6000fffe03f */
[----:B------:R-:W-:Y:S01]  /*324b0*/  @!UPT UIADD3 URZ, URZ, URZ, URZ ;  /* 0x0000003f3f3ff290 */ /* 0x000fe2000fffe03f */
[----:B------:R0:W-:Y:S01]  /*324c0*/  STL.64 [R1+0x270], R4 ;  /* 0x0002700401007387 */ /* 0x0001e20000100a00 */
[----:B------:R2:W-:Y:S03]  /*324d0*/  STL.64 [R1+0x278], R6 ;  /* 0x0002780601007387 */ /* 0x0005e60000100a00 */
[----:B0-----:R-:W2:Y:S02]  /*324e0*/  LDL.LU.64 R4, [R1+0x2530] ;  /* 0x0025300001047983 */ /* 0x001ea40000300a00 */
[----:B--2---:R-:W-:Y:S02]  /*324f0*/  HMMA.16816.F32.BF16 R4, R20, R4, R24 ;  /* 0x000000041404723c */ /* 0x004fe40000041818 */
[----:B------:R-:W2:Y:S01]  /*32500*/  LDL.LU.64 R26, [R1+0x2528] ;  /* 0x00252800011a7983 */ /* 0x000ea20000300a00 */
[----:B------:R-:W2:Y:S11]  /*32510*/  LDL.LU.64 R24, [R1+0x2520] ;  /* 0x0025200001187983 */ /* 0x000eb60000300a00 */
[----:B------:R-:W-:Y:S09]  /*32520*/  @!UPT UIADD3 URZ, URZ, URZ, URZ ;  /* 0x0000003f3f3ff290 */ /* 0x000ff2000fffe03f */
[----:B------:R0:W-:Y:S04]  /*32530*/  STL.64 [R1+0x260], R4 ;  /* 0x0002600401007387 */ /* 0x0001e80000100a00 */
[----:B0-----:R-:W2:Y:S01]  /*32540*/  LDL.LU.64 R4, [R1+0x2518] ;  /* 0x0025180001047983 */ /* 0x001ea20000300a00 */
[----:B------:R-:W-:Y:S01]  /*32550*/  IMAD.MOV.U32 R0, RZ, RZ, R7 ;  /* 0x000000ffff007224 */ /* 0x000fe200078e0007 */
[----:B------:R-:W-:-:S04]  /*32560*/  MOV R3, R6 ;  /* 0x0000000600037202 */ /* 0x000fc80000000f00 */
[----:B------:R-:W-:Y:S01]  /*32570*/  STL [R1+0x23c4], R0 ;  /* 0x0023c40001007387 */ /* 0x000fe20000100800 */
[----:B------:R-:W-:Y:S01]  /*32580*/  STL [R1+0x23c0], R3 ;  /* 0x0023c00301007387 */ /* 0x000fe20000100800 */
[----:B--2---:R-:W-:Y:S02]  /*32590*/  HMMA.16816.F32.BF16 R20, R20, R4, R24 ;  /* 0x000000041414723c */ /* 0x004fe40000041818 */
[----:B------:R-:W2:Y:S01]  /*325a0*/  LDL.LU.64 R26, [R1+0x2510] ;  /* 0x00251000011a7983 */ /* 0x000ea20000300a00 */
[----:B------:R-:W2:Y:S11]  /*325b0*/  LDL.LU.64 R24, [R1+0x2508] ;  /* 0x0025080001187983 */ /* 0x000eb60000300a00 */
[----:B------:R-:W-:Y:S10]  /*325c0*/  @!UPT UIADD3 URZ, URZ, URZ, URZ ;  /* 0x0000003f3f3ff290 */ /* 0x000ff4000fffe03f */
[----:B------:R-:W-:Y:S01]  /*325d0*/  IMAD.MOV.U32 R7, RZ, RZ, R23 ;  /* 0x000000ffff077224 */ /* 0x000fe200078e0017 */
[----:B------:R-:W-:Y:S02]  /*325e0*/  MOV R6, R22 ;  /* 0x0000001600067202 */ /* 0x000fe40000000f00 */
[----:B------:R-:W-:Y:S02]  /*325f0*/  MOV R28, R20 ;  /* 0x00000014001c7202 */ /* 0x000fe40000000f00 */
[----:B------:R-:W-:Y:S02]  /*32600*/  MOV R29, R21 ;  /* 0x00000015001d7202 */ /* 0x000fe40000000f00 */
[----:B------:R-:W4:Y:S01]  /*32610*/  LDL.LU.64 R20, [R1+0x60] ;  /* 0x0000600001147983 */ /* 0x000f220000300a00 */
[----:B------:R-:W-:Y:S02]  /*32620*/  STL [R1+0x23f8], R7 ;  /* 0x0023f80701007387 */ /* 0x000fe40000100800 */
[----:B------:R-:W-:Y:S02]  /*32630*/  STL [R1+0x23f4], R6 ;  /* 0x0023f40601007387 */ /* 0x000fe40000100800 */
[----:B------:R5:W-:Y:S01]  /*32640*/  STL.64 [R1+0x2480], R4 ;  /* 0x0024800401007387 */ /* 0x000be20000100a00 */
[----:B------:R-:W-:Y:S01]  /*32650*/  STL [R1+0x23f0], R29 ;  /* 0x0023f01d01007387 */ /* 0x000fe20000100800 */
[----:B------:R-:W-:Y:S01]  /*32660*/  STL [R1+0x23ec], R28 ;  /* 0x0023ec1c01007387 */ /* 0x000fe20000100800 */
[----:B-----5:R-:W-:-:S02]  /*32670*/  MOV R4, R19 ;  /* 0x0000001300047202 */ /* 0x020fc40000000f00 */
[----:B------:R-:W-:-:S07]  /*32680*/  MOV R5, R18 ;  /* 0x0000001200057202 */ /* 0x000fce0000000f00 */
[C---:B--2---:R-:W-:Y:S01]  /*32690*/  HMMA.16816.F32.BF16 R4, R24.reuse, R4, R12 ;  /* 0x000000041804723c */ /* 0x044fe2000004180c */
[----:B------:R-:W3:Y:S11]  /*326a0*/  LDL.LU.64 R12, [R1+0x2500] ;  /* 0x00250000010c7983 */ /* 0x000ef60000300a00 */
[----:B------:R-:W-:Y:S11]  /*326b0*/  @!UPT UIADD3 URZ, URZ, URZ, URZ ;  /* 0x0000003f3f3ff290 */ /* 0x000ff6000fffe03f */
[----:B------:R0:W-:Y:S01]  /*326c0*/  STL.64 [R1+0x1d0], R4 ;  /* 0x0001d00401007387 */ /* 0x0001e20000100a00 */
[----:B------:R1:W-:Y:S03]  /*326d0*/  STL.64 [R1+0x1d8], R6 ;  /* 0x0001d80601007387 */ /* 0x0003e60000100a00 */
[----:B0-----:R-:W2:Y:S01]  /*326e0*/  LDL.LU R4, [R1+0x200] ;  /* 0x0002000001047983 */ /* 0x001ea20000300800 */
[----:B------:R-:W2:Y:S02]  /*326f0*/  LDL.LU R5, [R1+0x204] ;  /* 0x0002040001057983 */ /* 0x000ea40000300800 */
[----:B-1----:R-:W2:Y:S02]  /*32700*/  LDL.LU R6, [R1+0x208] ;  /* 0x0002080001067983 */ /* 0x002ea40000300800 */
[----:B------:R-:W2:Y:S01]  /*32710*/  LDL.LU R7, [R1+0x20c] ;  /* 0x00020c0001077983 */ /* 0x000ea20000300800 */
[C---:B---3--:R-:W-:Y:S01]  /*32720*/  HMMA.16816.F32.BF16 R12, R24.reuse, R12, R8 ;  /* 0x0000000c180c723c */ /* 0x048fe20000041808 */
[----:B------:R-:W3:Y:S01]  /*32730*/  LDL.LU.64 R10, [R1+0x24f8] ;  /* 0x0024f800010a7983 */ /* 0x000ee20000300a00 */
[----:B------:R-:W3:Y:S11]  /*32740*/  LDL.LU.64 R8, [R1+0x24f0] ;  /* 0x0024f00001087983 */ /* 0x000ef60000300a00 */
[----:B------:R-:W-:Y:S10]  /*32750*/  @!UPT UIADD3 URZ, URZ, URZ, URZ ;  /* 0x0000003f3f3ff290 */ /* 0x000ff4000fffe03f */
[----:B------:R0:W-:Y:S01]  /*32760*/  STL.64 [R1+0x1a0], R12 ;  /* 0x0001a00c01007387 */ /* 0x0001e20000100a00 */
[----:B------:R3:W-:Y:S03]  /*32770*/  STL.64 [R1+0x1a8], R14 ;  /* 0x0001a80e01007387 */ /* 0x0007e60000100a00 */
[----:B0-----:R-:W3:Y:S02]  /*32780*/  LDL.LU.64 R12, [R1+0x24e8] ;  /* 0x0024e800010c7983 */ /* 0x001ee40000300a00 */
[C---:B---3--:R-:W-:Y:S02]  /*32790*/  HMMA.16816.F32.BF16 R12, R24.reuse, R12, R8 ;  /* 0x0000000c180c723c */ /* 0x048fe40000041808 */
[----:B------:R-:W3:Y:S01]  /*327a0*/  LDL.LU.64 R10, [R1+0x24e0] ;  /* 0x0024e000010a7983 */ /* 0x000ee20000300a00 */
[----:B------:R-:W3:Y:S11]  /*327b0*/  LDL.LU.64 R8, [R1+0x24d8] ;  /* 0x0024d80001087983 */ /* 0x000ef60000300a00 */
[----:B------:R-:W-:Y:S09]  /*327c0*/  @!UPT UIADD3 URZ, URZ, URZ, URZ ;  /* 0x0000003f3f3ff290 */ /* 0x000ff2000fffe03f */
[----:B------:R0:W-:Y:S01]  /*327d0*/  STL.64 [R1+0x190], R12 ;  /* 0x0001900c01007387 */ /* 0x0001e20000100a00 */
[----:B------:R3:W-:Y:S03]  /*327e0*/  STL.64 [R1+0x198], R14 ;  /* 0x0001980e01007387 */ /* 0x0007e60000100a00 */
[----:B0-----:R-:W3:Y:S02]  /*327f0*/  LDL.LU.64 R12, [R1+0x24d0] ;  /* 0x0024d000010c7983 */ /* 0x001ee40000300a00 */
[C---:B---3--:R-:W-:Y:S02]  /*32800*/  HMMA.16816.F32.BF16 R12, R24.reuse, R12, R8 ;  /* 0x0000000c180c723c */ /* 0x048fe40000041808 */
[----:B------:R-:W4:Y:S01]  /*32810*/  LDL.LU.64 R10, [R1+0x24c8] ;  /* 0x0024c800010a7983 */ /* 0x000f220000300a00 */
[----:B------:R-:W4:Y:S11]  /*32820*/  LDL.LU.64 R8, [R1+0x24c0] ;  /* 0x0024c00001087983 */ /* 0x000f360000300a00 */
[----:B------:R-:W-:Y:S09]  /*32830*/  @!UPT UIADD3 URZ, URZ, URZ, URZ ;  /* 0x0000003f3f3ff290 */ /* 0x000ff2000fffe03f */
[----:B------:R-:W-:Y:S01]  /*32840*/  STL.64 [R1+0x180], R12 ;  /* 0x0001800c01007387 */ /* 0x000fe20000100a00 */
[----:B------:R0:W-:Y:S03]  /*32850*/  STL.64 [R1+0x188], R14 ;  /* 0x0001880e01007387 */ /* 0x0001e60000100a00 */
[----:B0-----:R-:W3:Y:S01]  /*32860*/  LDL.LU.64 R14, [R1+0x24b8] ;  /* 0x0024b800010e7983 */ /* 0x001ee20000300a00 */
[----:B------:R-:W3:Y:S01]  /*32870*/  LDL.LU.64 R12, [R1+0x24b0] ;  /* 0x0024b000010c7983 */ /* 0x000ee20000300a00 */
[C---:B----4-:R-:W-:Y:S11]  /*32880*/  HMMA.16816.F32.BF16 R8, R24.reuse, R20, R8 ;  /* 0x000000141808723c */ /* 0x050ff60000041808 */
[----:B------:R-:W-:Y:S11]  /*32890*/  @!UPT UIADD3 URZ, URZ, URZ, URZ ;  /* 0x0000003f3f3ff290 */ /* 0x000ff6000fffe03f */
[----:B------:R-:W-:Y:S01]  /*328a0*/  @!UPT UIADD3 URZ, URZ, URZ, URZ ;  /* 0x0000003f3f3ff290 */ /* 0x000fe2000fffe03f */
[----:B------:R-:W-:Y:S01]  /*328b0*/  STL.64 [R1+0x170], R8 ;  /* 0x0001700801007387 */ /* 0x000fe20000100a00 */
[----:B------:R0:W-:Y:S03]  /*328c0*/  STL.64 [R1+0x178], R10 ;  /* 0x0001780a01007387 */ /* 0x0001e60000100a00 */
[----:B0-----:R-:W4:Y:S01]  /*328d0*/  LDL.LU.64 R10, [R1+0x24a8] ;  /* 0x0024a800010a7983 */ /* 0x001f220000300a00 */
[----:B------:R-:W5:Y:S02]  /*328e0*/  LDL.LU.64 R8, [R1+0x24a0] ;  /* 0x0024a00001087983 */ /* 0x000f640000300a00 */
[----:B------:R-:W2:Y:S01]  /*328f0*/  LDL R23, [R1+0x1070] ;  /* 0x0010700001177983 */ /* 0x000ea20000100800 */
[----:B---3--:R-:W-:Y:S01]  /*32900*/  HMMA.16816.F32.BF16 R12, R24, R16, R12 ;  /* 0x00000010180c723c */ /* 0x008fe2000004180c */
[----:B--2---:R-:W-:Y:S11]  /*32910*/  STL [R1+0x2428], R23 ;  /* 0x0024281701007387 */ /* 0x004ff60000100800 */
[----:B------:R-:W-:Y:S11]  /*32920*/  @!UPT UIADD3 URZ, URZ, URZ, URZ ;  /* 0x0000003f3f3ff290 */ /* 0x000ff6000fffe03f */
[----:B------:R-:W-:Y:S02]  /*32930*/  STL.64 [R1+0x160], R12 ;  /* 0x0001600c01007387 */ /* 0x000fe40000100a00 */
[----:B------:R-:W-:Y:S02]  /*32940*/  STL.64 [R1+0x168], R14 ;  /* 0x0001680e01007387 */ /* 0x000fe40000100a00 */
[----:B------:R0:W-:Y:S02]  /*32950*/  STL.64 [R1+0x2420], R20 ;  /* 0x0024201401007387 */ /* 0x0001e40000100a00 */
[----:B0-----:R-:W2:Y:S01]  /*32960*/  LDL.LU R20, [R1+0x250] ;  /* 0x0002500001147983 */ /* 0x001ea20000300800 */
[----:B------:R-:W2:Y:S02]  /*32970*/  LDL.LU R21, [R1+0x254] ;  /* 0x0002540001157983 */ /* 0x000ea40000300800 */
[----:B------:R-:W3:Y:S01]  /*32980*/  LDL.LU R22, [R1+0x258] ;  /* 0x0002580001167983 */ /* 0x000ee20000300800 */
[----:B-----5:R-:W-:-:S02]  /*32990*/  MOV R14, R9 ;  /* 0x00000009000e7202 */ /* 0x020fc40000000f00 */
[----:B------:R-:W-:Y:S01]  /*329a0*/  MOV R15, R8 ;  /* 0x00000008000f7202 */ /* 0x000fe20000000f00 */
[----:B----4-:R-:W-:Y:S01]  /*329b0*/  IMAD.MOV.U32 R12, RZ, RZ, R11 ;  /* 0x000000ffff0c7224 */ /* 0x010fe200078e000b */
[----:B------:R-:W-:Y:S02]  /*329c0*/  MOV R13, R10 ;  /* 0x0000000a000d7202 */ /* 0x000fe40000000f00 */
[----:B------:R-:W-:Y:S02]  /*329d0*/  MOV R23, R2 ;  /* 0x0000000200177202 */ /* 0x000fe40000000f00 */
[----:B------:R-:W4:Y:S01]  /*329e0*/  LDL.LU R2, [R1+0x2498] ;  /* 0x0024980001027983 */ /* 0x000f220000300800 */
[----:B------:R-:W-:Y:S02]  /*329f0*/  STL.64 [R1+0x2490], R14 ;  /* 0x0024900e01007387 */ /* 0x000fe40000100a00 */
[----:B------:R0:W-:Y:S02]  /*32a00*/  STL.64 [R1+0x2488], R12 ;  /* 0x0024880c01007387 */ /* 0x0001e40000100a00 */
[----:B0-----:R-:W5:Y:S01]  /*32a10*/  LDL.LU.64 R12, [R1] ;  /* 0x00000000010c7983 */ /* 0x001f620000300a00 */
[----:B------:R-:W4:Y:S02]  /*32a20*/  LDL.LU R8, [R1+0x1f0] ;  /* 0x0001f00001087983 */ /* 0x000f240000300800 */
[----:B------:R-:W4:Y:S02]  /*32a30*/  LDL.LU R9, [R1+0x1f4] ;  /* 0x0001f40001097983 */ /* 0x000f240000300800 */
[----:B------:R-:W4:Y:S01]  /*32a40*/  LDL.LU R10, [R1+0x1f8] ;  /* 0x0001f800010a7983 */ /* 0x000f220000300800 */
[----:B---3--:R-:W-:Y:S01]  /*32a50*/  STL.64 [R1+0x2438], R22 ;  /* 0x0024381601007387 */ /* 0x008fe20000100a00 */
[----:B--2---:R0:W-:Y:S03]  /*32a60*/  STL.64 [R1+0x2430], R20 ;  /* 0x0024301401007387 */ /* 0x0041e60000100a00 */
[----:B0-----:R-:W2:Y:S01]  /*32a70*/  LDL.LU.64 R20, [R1+0x30] ;  /* 0x0000300001147983 */ /* 0x001ea20000300a00 */
[----:B-----5:R-:W-:Y:S03]  /*32a80*/  HMMA.16816.F32.BF16 R4, R24, R12, R4 ;  /* 0x0000000c1804723c */ /* 0x020fe60000041804 */
[----:B--2---:R0:W-:Y:S04]  /*32a90*/  STL.64 [R1+0x2450], R20 ;  /* 0x0024501401007387 */ /* 0x0041e80000100a00 */
[----:B0-----:R-:W2:Y:S01]  /*32aa0*/  LDL.LU.64 R20, [R1+0x40] ;  /* 0x0000400001147983 */ /* 0x001ea20000300a00 */
[----:B------:R-:W-:-:S02]  /*32ab0*/  MOV R19, R12 ;  /* 0x0000000c00137202 */ /* 0x000fc40000000f00 */
[----:B------:R-:W-:Y:S01]  /*32ac0*/  MOV R18, R13 ;  /* 0x0000000d00127202 */ /* 0x000fe20000000f00 */
[----:B--2---:R0:W-:Y:S04]  /*32ad0*/  STL.64 [R1+0x2468], R20 ;  /* 0x0024681401007387 */ /* 0x0041e80000100a00 */
[----:B0-----:R-:W2:Y:S01]  /*32ae0*/  LDL.LU.64 R20, [R1+0x50] ;  /* 0x0000500001147983 */ /* 0x001ea20000300a00 */
[----:B------:R-:W2:Y:S02]  /*32af0*/  LDL.LU.64 R14, [R1+0x2490] ;  /* 0x00249000010e7983 */ /* 0x000ea40000300a00 */
[----:B------:R-:W2:Y:S05]  /*32b00*/  LDL.LU.64 R12, [R1+0x2488] ;  /* 0x00248800010c7983 */ /* 0x000eaa0000300a00 */
[----:B------:R0:W-:Y:S01]  /*32b10*/  STL.64 [R1+0x150], R4 ;  /* 0x0001500401007387 */ /* 0x0001e20000100a00 */
[----:B------:R-:W-:Y:S04]  /*32b20*/  STL [R1+0x158], R6 ;  /* 0x0001580601007387 */ /* 0x000fe80000100800 */
[----:B0-----:R-:W3:Y:S01]  /*32b30*/  LDL.LU.64 R4, [R1+0x2480] ;  /* 0x0024800001047983 */ /* 0x001ee20000300a00 */
[----:B------:R-:W-:Y:S02]  /*32b40*/  STL.64 [R1+0x2418], R18 ;  /* 0x0024181201007387 */ /* 0x000fe40000100a00 */
[----:B------:R0:W-:Y:S02]  /*32b50*/  STL.64 [R1+0x2410], R16 ;  /* 0x0024101001007387 */ /* 0x0001e40000100a00 */
[----:B0-----:R-:W5:Y:S01]  /*32b60*/  LDL.LU R16, [R1+0x2e0] ;  /* 0x0002e00001107983 */ /* 0x001f620000300800 */
[----:B------:R-:W5:Y:S02]  /*32b70*/  LDL.LU R17, [R1+0x2e4] ;  /* 0x0002e40001117983 */ /* 0x000f640000300800 */
[----:B------:R-:W2:Y:S02]  /*32b80*/  LDL.LU R18, [R1+0x2e8] ;  /* 0x0002e80001127983 */ /* 0x000ea40000300800 */
[----:B------:R-:W2:Y:S02]  /*32b90*/  LDL.LU R19, [R1+0x2ec] ;  /* 0x0002ec0001137983 */ /* 0x000ea40000300800 */
[----:B--2---:R-:W-:Y:S01]  /*32ba0*/  STL.64 [R1+0x2448], R18 ;  /* 0x0024481201007387 */ /* 0x004fe20000100a00 */
[----:B-----5:R0:W-:Y:S03]  /*32bb0*/  STL.64 [R1+0x2440], R16 ;  /* 0x0024401001007387 */ /* 0x0201e60000100a00 */
[----:B0-----:R-:W2:Y:S01]  /*32bc0*/  LDL.LU R16, [R1+0x240] ;  /* 0x0002400001107983 */ /* 0x001ea20000300800 */
[----:B------:R-:W2:Y:S02]  /*32bd0*/  LDL.LU R17, [R1+0x244] ;  /* 0x0002440001117983 */ /* 0x000ea40000300800 */
[----:B------:R-:W5:Y:S02]  /*32be0*/  LDL.LU R18, [R1+0x248] ;  /* 0x0002480001127983 */ /* 0x000f640000300800 */
[----:B------:R-:W5:Y:S02]  /*32bf0*/  LDL.LU R19, [R1+0x24c] ;  /* 0x00024c0001137983 */ /* 0x000f640000300800 */
[----:B----4-:R-:W-:Y:S01]  /*32c00*/  IMAD.MOV.U32 R11, RZ, RZ, R2 ;  /* 0x000000ffff0b7224 */ /* 0x010fe200078e0002 */
[----:B------:R-:W-:-:S06]  /*32c10*/  MOV R2, R7 ;  /* 0x0000000700027202 */ /* 0x000fcc0000000f00 */
[----:B---3--:R-:W-:Y:S01]  /*32c20*/  HMMA.16816.F32.BF16 R24, R24, R4, R8 ;  /* 0x000000041818723c */ /* 0x008fe20000041808 */
[----:B-----5:R-:W-:Y:S01]  /*32c30*/  STL.64 [R1+0x2460], R18 ;  /* 0x0024601201007387 */ /* 0x020fe20000100a00 */
[----:B--2---:R0:W-:Y:S03]  /*32c40*/  STL.64 [R1+0x2458], R16 ;  /* 0x0024581001007387 */ /* 0x0041e60000100a00 */
[----:B0-----:R-:W2:Y:S01]  /*32c50*/  LDL.LU R16, [R1+0x230] ;  /* 0x0002300001107983 */ /* 0x001ea20000300800 */
[----:B------:R-:W2:Y:S02]  /*32c60*/  LDL.LU R17, [R1+0x234] ;  /* 0x0002340001117983 */ /* 0x000ea40000300800 */
[----:B------:R-:W2:Y:S02]  /*32c70*/  LDL.LU R18, [R1+0x238] ;  /* 0x0002380001127983 */ /* 0x000ea40000300800 */
[----:B------:R-:W2:Y:S01]  /*32c80*/  LDL.LU R19, [R1+0x23c] ;  /* 0x00023c0001137983 */ /* 0x000ea20000300800 */
[----:B------:R0:W-:Y:S04]  /*32c90*/  STL [R1+0x2290], R2 ;  /* 0x0022900201007387 */ /* 0x0001e80000100800 */
[----:B0-----:R-:W3:Y:S01]  /*32ca0*/  LDL R2, [R1+0x106c] ;  /* 0x00106c0001027983 */ /* 0x001ee20000100800 */
[----:B------:R-:W4:Y:S02]  /*32cb0*/  LDL.LU.64 R10, [R1+0x2478] ;  /* 0x00247800010a7983 */ /* 0x000f240000300a00 */
[----:B------:R-:W4:Y:S05]  /*32cc0*/  LDL.LU.64 R8, [R1+0x2470] ;  /* 0x0024700001087983 */ /* 0x000f2a0000300a00 */
[----:B------:R0:W-:Y:S01]  /*32cd0*/  STL.64 [R1+0x130], R24 ;  /* 0x0001301801007387 */ /* 0x0001e20000100a00 */
[----:B------:R-:W-:Y:S04]  /*32ce0*/  STL.64 [R1+0x138], R26 ;  /* 0x0001381a01007387 */ /* 0x000fe80000100a00 */
[----:B0-----:R-:W5:Y:S01]  /*32cf0*/  LDL.LU.64 R24, [R1+0x20] ;  /* 0x0000200001187983 */ /* 0x001f620000300a00 */
[C---:B----4-:R-:W-:Y:S11]  /*32d00*/  HMMA.16816.F32.BF16 R12, R8.reuse, R20, R12 ;  /* 0x00000014080c723c */ /* 0x050ff6000004180c */
[----:B------:R-:W-:Y:S11]  /*32d10*/  @!UPT UIADD3 URZ, URZ, URZ, URZ ;  /* 0x0000003f3f3ff290 */ /* 0x000ff6000fffe03f */
[----:B------:R-:W-:Y:S01]  /*32d20*/  @!UPT UIADD3 URZ, URZ, URZ, URZ ;  /* 0x0000003f3f3ff290 */ /* 0x000fe2000fffe03f */
[----:B------:R0:W-:Y:S01]  /*32d30*/  STL.64 [R1+0x120], R12 ;  /* 0x0001200c01007387 */ /* 0x0001e20000100a00 */
[----:B------:R1:W-:Y:S01]  /*32d40*/  STL.64 [R1+0x128], R14 ;  /* 0x0001280e01007387 */ /* 0x0003e20000100a00 */
[----:B0-----:R-:W-:Y:S01]  /*32d50*/  MOV R12, R21 ;  /* 0x00000015000c7202 */ /* 0x001fe20000000f00 */
[----:B-1----:R-:W-:Y:S02]  /*32d60*/  IMAD.MOV.U32 R14, RZ, RZ, R20 ;  /* 0x000000ffff0e7224 */ /* 0x002fe400078e0014 */
[----:B------:R-:W2:Y:S02]  /*32d70*/  LDL.LU.64 R20, [R1+0x2468] ;  /* 0x0024680001147983 */ /* 0x000ea40000300a00 */
[C---:B--2---:R-:W-:Y:S01]  /*32d80*/  HMMA.16816.F32.BF16 R16, R8.reuse, R20, R16 ;  /* 0x000000140810723c */ /* 0x044fe20000041810 */
[----:B------:R-:W-:Y:S02]  /*32d90*/  MOV R0, R20 ;  /* 0x0000001400007202 */ /* 0x000fe40000000f00 */
[----:B------:R-:W-:Y:S11]  /*32da0*/  MOV R3, R21 ;  /* 0x0000001500037202 */ /* 0x000ff60000000f00 */
[----:B------:R-:W-:Y:S09]  /*32db0*/  @!UPT UIADD3 URZ, URZ, URZ, URZ ;  /* 0x0000003f3f3ff290 */ /* 0x000ff2000fffe03f */
[----:B------:R-:W-:Y:S01]  /*32dc0*/  STL.64 [R1+0x110], R16 ;  /* 0x0001101001007387 */ /* 0x000fe20000100a00 */
[----:B------:R0:W-:Y:S03]  /*32dd0*/  STL.64 [R1+0x118], R18 ;  /* 0x0001181201007387 */ /* 0x0001e60000100a00 */
[----:B0-----:R-:W2:Y:S01]  /*32de0*/  LDL.LU.64 R18, [R1+0x2460] ;  /* 0x0024600001127983 */ /* 0x001ea20000300a00 */
[----:B------:R-:W2:Y:S02]  /*32df0*/  LDL.LU.64 R16, [R1+0x2458] ;  /* 0x0024580001107983 */ /* 0x000ea40000300a00 */
[----:B------:R-:W2:Y:S02]  /*32e00*/  LDL.LU.64 R20, [R1+0x2450] ;  /* 0x0024500001147983 */ /* 0x000ea40000300a00 */
[C---:B--2---:R-:W-:Y:S01]  /*32e10*/  HMMA.16816.F32.BF16 R16, R8.reuse, R20, R16 ;  /* 0x000000140810723c */ /* 0x044fe20000041810 */
[----:B------:R-:W-:Y:S01]  /*32e20*/  IMAD.MOV.U32 R13, RZ, RZ, R20 ;  /* 0x000000ffff0d7224 */ /* 0x000fe200078e0014 */
[----:B------:R-:W-:Y:S11]  /*32e30*/  MOV R15, R21 ;  /* 0x00000015000f7202 */ /* 0x000ff60000000f00 */
[----:B------:R-:W-:Y:S10]  /*32e40*/  @!UPT UIADD3 URZ, URZ, URZ, URZ ;  /* 0x0000003f3f3ff290 */ /* 0x000ff4000fffe03f */
[----:B------:R-:W-:Y:S01]  /*32e50*/  STL.64 [R1+0x100], R16 ;  /* 0x0001001001007387 */ /* 0x000fe20000100a00 */
[----:B------:R0:W-:Y:S03]  /*32e60*/  STL.64 [R1+0x108], R18 ;  /* 0x0001081201007387 */ /* 0x0001e60000100a00 */
[----:B0-----:R-:W2:Y:S01]  /*32e70*/  LDL.LU.64 R18, [R1+0x2448] ;  /* 0x0024480001127983 */ /* 0x001ea20000300a00 */
[----:B------:R-:W2:Y:S02]  /*32e80*/  LDL.LU.64 R16, [R1+0x2440] ;  /* 0x0024400001107983 */ /* 0x000ea40000300a00 */
[----:B------:R-:W5:Y:S02]  /*32e90*/  LDL.LU.64 R22, [R1+0x2438] ;  /* 0x0024380001167983 */ /* 0x000f640000300a00 */
[----:B------:R-:W5:Y:S01]  /*32ea0*/  LDL.LU.64 R20, [R1+0x2430] ;  /* 0x0024300001147983 */ /* 0x000f620000300a00 */
[----:B------:R-:W-:Y:S01]  /*32eb0*/  STL.64 [R1+0x2408], R14 ;  /* 0x0024080e01007387 */ /* 0x000fe20000100a00 */
[----:B------:R0:W-:Y:S03]  /*32ec0*/  STL.64 [R1+0x2400], R12 ;  /* 0x0024000c01007387 */ /* 0x0001e60000100a00 */
[----:B0-----:R-:W4:Y:S01]  /*32ed0*/  LDL.LU R12, [R1+0x350] ;  /* 0x00035000010c7983 */ /* 0x001f220000300800 */
[----:B------:R-:W4:Y:S02]  /*32ee0*/  LDL.LU R13, [R1+0x354] ;  /* 0x00035400010d7983 */ /* 0x000f240000300800 */
[----:B------:R-:W4:Y:S02]  /*32ef0*/  LDL.LU R14, [R1+0x358] ;  /* 0x00035800010e7983 */ /* 0x000f240000300800 */
[----:B------:R-:W4:Y:S01]  /*32f00*/  LDL.LU R15, [R1+0x35c] ;  /* 0x00035c00010f7983 */ /* 0x000f220000300800 */
[C---:B-----5:R-:W-:Y:S11]  /*32f10*/  HMMA.16816.F32.BF16 R20, R8.reuse, R24, R20 ;  /* 0x000000180814723c */ /* 0x060ff60000041814 */
[----:B------:R-:W-:Y:S11]  /*32f20*/  @!UPT UIADD3 URZ, URZ, URZ, URZ ;  /* 0x0000003f3f3ff290 */ /* 0x000ff6000fffe03f */
[----:B------:R-:W-:Y:S01]  /*32f30*/  @!UPT UIADD3 URZ, URZ, URZ, URZ ;  /* 0x0000003f3f3ff290 */ /* 0x000fe2000fffe03f */
[----:B------:R-:W-:Y:S01]  /*32f40*/  STL.64 [R1+0xf0], R20 ;  /* 0x0000f01401007387 */ /* 0x000fe20000100a00 */
[----:B------:R0:W-:Y:S03]  /*32f50*/  STL.64 [R1+0xf8], R22 ;  /* 0x0000f81601007387 */ /* 0x0001e60000100a00 */
[----:B0-----:R-:W5:Y:S01]  /*32f60*/  LDL.LU R23, [R1+0x2428] ;  /* 0x0024280001177983 */ /* 0x001f620000300800 */
[----:B------:R-:W2:Y:S01]  /*32f70*/  LDL.LU.64 R20, [R1+0x2420] ;  /* 0x0024200001147983 */ /* 0x000ea20000300a00 */
[----:B------:R-:W-:Y:S02]  /*32f80*/  MOV R29, R24 ;  /* 0x00000018001d7202 */ /* 0x000fe40000000f00 */
[----:B------:R-:W-:Y:S02]  /*32f90*/  MOV R28, R25 ;  /* 0x00000019001c7202 */ /* 0x000fe40000000f00 */
[----:B-----5:R-:W0:Y:S01]  /*32fa0*/  LDSM.16.M88.4 R24, [R23+0x1b000] ;  /* 0x01b000001718783b */ /* 0x020e220000000200 */
[----:B--2---:R-:W-:Y:S03]  /*32fb0*/  HMMA.16816.F32.BF16 R16, R8, R20, R16 ;  /* 0x000000140810723c */ /* 0x004fe60000041810 */
[----:B0-----:R-:W-:Y:S01]  /*32fc0*/  STL.64 [R1+0x23b8], R26 ;  /* 0x0023b81a01007387 */ /* 0x001fe20000100a00 */
[----:B------:R0:W-:Y:S03]  /*32fd0*/  STL.64 [R1+0x23b0], R24 ;  /* 0x0023b01801007387 */ /* 0x0001e60000100a00 */
[----:B0-----:R-:W2:Y:S01]  /*32fe0*/  LDL.LU R24, [R1+0x380] ;  /* 0x0003800001187983 */ /* 0x001ea20000300800 */
[----:B------:R-:W2:Y:S02]  /*32ff0*/  LDL.LU R25, [R1+0x384] ;  /* 0x0003840001197983 */ /* 0x000ea40000300800 */
[----:B------:R-:W2:Y:S02]  /*33000*/  LDL.LU R26, [R1+0x388] ;  /* 0x00038800011a7983 */ /* 0x000ea40000300800 */
[----:B------:R-:W2:Y:S11]  /*33010*/  LDL.LU R27, [R1+0x38c] ;  /* 0x00038c00011b7983 */ /* 0x000eb60000300800 */
[----:B------:R-:W-:Y:S01]  /*33020*/  STL.64 [R1+0xe0], R16 ;  /* 0x0000e01001007387 */ /* 0x000fe20000100a00 */
[----:B------:R0:W-:Y:S03]  /*33030*/  STL.64 [R1+0xe8], R18 ;  /* 0x0000e81201007387 */ /* 0x0001e60000100a00 */
[----:B0-----:R-:W5:Y:S01]  /*33040*/  LDL.LU.64 R18, [R1+0x2418] ;  /* 0x0024180001127983 */ /* 0x001f620000300a00 */
[----:B------:R-:W4:Y:S02]  /*33050*/  LDL.LU.64 R16, [R1+0x2410] ;  /* 0x0024100001107983 */ /* 0x000f240000300a00 */
[----:B------:R-:W-:Y:S01]  /*33060*/  IMAD.MOV.U32 R7, RZ, RZ, R20 ;  /* 0x000000ffff077224 */ /* 0x000fe200078e0014 */
[----:B------:R-:W-:-:S02]  /*33070*/  MOV R6, R21 ;  /* 0x0000001500067202 */ /* 0x000fc40000000f00 */
[----:B---3--:R-:W0:Y:S04]  /*33080*/  LDSM.16.M88.4 R20, [R2+0x18000] ;  /* 0x018000000214783b */ /* 0x008e280000000200 */
[----:B0-----:R-:W-:Y:S01]  /*33090*/  STL.64 [R1+0x2328], R22 ;  /* 0x0023281601007387 */ /* 0x001fe20000100a00 */
[----:B------:R5:W-:Y:S02]  /*330a0*/  STL.64 [R1+0x2320], R20 ;  /* 0x0023201401007387 */ /* 0x000be40000100a00 */
[----:B-----5:R-:W-:Y:S02]  /*330b0*/  MOV R20, R19 ;  /* 0x0000001300147202 */ /* 0x020fe40000000f00 */
[----:B------:R-:W-:Y:S02]  /*330c0*/  MOV R21, R18 ;  /* 0x0000001200157202 */ /* 0x000fe40000000f00 */
[C---:B----4-:R-:W-:Y:S01]  /*330d0*/  HMMA.16816.F32.BF16 R16, R8.reuse, R16, R12 ;  /* 0x000000100810723c */ /* 0x050fe2000004180c */
[----:B------:R-:W3:Y:S01]  /*330e0*/  LDL.LU.64 R14, [R1+0x2408] ;  /* 0x00240800010e7983 */ /* 0x000ee20000300a00 */
[----:B------:R-:W4:Y:S11]  /*330f0*/  LDL.LU.64 R12, [R1+0x2400] ;  /* 0x00240000010c7983 */ /* 0x000f360000300a00 */
[----:B------:R-:W-:Y:S10]  /*33100*/  @!UPT UIADD3 URZ, URZ, URZ, URZ ;  /* 0x0000003f3f3ff290 */ /* 0x000ff4000fffe03f */
[----:B------:R-:W-:Y:S01]  /*33110*/  STL.64 [R1+0xd0], R16 ;  /* 0x0000d01001007387 */ /* 0x000fe20000100a00 */
[----:B------:R-:W-:Y:S02]  /*33120*/  STL.64 [R1+0xd8], R18 ;  /* 0x0000d81201007387 */ /* 0x000fe40000100a00 */
[----:B------:R-:W0:Y:S02]  /*33130*/  LDSM.16.M88.4 R16, [R2+0x19000] ;  /* 0x019000000210783b */ /* 0x000e240000000200 */
[----:B0-----:R-:W-:Y:S02]  /*33140*/  STL.64 [R1+0x22a0], R18 ;  /* 0x0022a01201007387 */ /* 0x001fe40000100a00 */
[----:B------:R0:W-:Y:S02]  /*33150*/  STL.64 [R1+0x2298], R16 ;  /* 0x0022981001007387 */ /* 0x0001e40000100a00 */
[----:B0-----:R-:W5:Y:S01]  /*33160*/  LDL.LU R16, [R1+0x2f0] ;  /* 0x0002f00001107983 */ /* 0x001f620000300800 */
[----:B------:R-:W5:Y:S02]  /*33170*/  LDL.LU R17, [R1+0x2f4] ;  /* 0x0002f40001117983 */ /* 0x000f640000300800 */
[----:B------:R-:W3:Y:S02]  /*33180*/  LDL.LU R18, [R1+0x2f8] ;  /* 0x0002f80001127983 */ /* 0x000ee40000300800 */
[----:B------:R-:W3:Y:S01]  /*33190*/  LDL.LU R19, [R1+0x2fc] ;  /* 0x0002fc0001137983 */ /* 0x000ee20000300800 */
[----:B--2---:R-:W-:Y:S01]  /*331a0*/  HMMA.16816.F32.BF16 R24, R8, R20, R24 ;  /* 0x000000140818723c */ /* 0x004fe20000041818 */
[----:B---3--:R-:W-:Y:S01]  /*331b0*/  STL.64 [R1+0x2348], R18 ;  /* 0x0023481201007387 */ /* 0x008fe20000100a00 */
[----:B-----5:R0:W-:Y:S02]  /*331c0*/  STL.64 [R1+0x2340], R16 ;  /* 0x0023401001007387 */ /* 0x0201e40000100a00 */
[----:B0-----:R-:W-:Y:S01]  /*331d0*/  IMAD.MOV.U32 R16, RZ, RZ, R7 ;  /* 0x000000ffff107224 */ /* 0x001fe200078e0007 */
[----:B------:R-:W-:Y:S01]  /*331e0*/  MOV R17, R6 ;  /* 0x0000000600117202 */ /* 0x000fe20000000f00 */
[----:B------:R-:W2:Y:S01]  /*331f0*/  LDL.LU R7, [R1+0x23f8] ;  /* 0x0023f80001077983 */ /* 0x000ea20000300800 */
[----:B------:R-:W3:Y:S03]  /*33200*/  LDL.LU R6, [R1+0x23f4] ;  /* 0x0023f40001067983 */ /* 0x000ee60000300800 */
[----:B------:R0:W-:Y:S02]  /*33210*/  STL.64 [R1+0x2358], R16 ;  /* 0x0023581001007387 */ /* 0x0001e40000100a00 */
[----:B0-----:R-:W-:-:S02]  /*33220*/  MOV R16, R29 ;  /* 0x0000001d00107202 */ /* 0x001fc40000000f00 */
[----:B------:R-:W-:Y:S01]  /*33230*/  MOV R17, R28 ;  /* 0x0000001c00117202 */ /* 0x000fe20000000f00 */
[----:B------:R-:W5:Y:S01]  /*33240*/  LDL.LU R29, [R1+0x23f0] ;  /* 0x0023f000011d7983 */ /* 0x000f620000300800 */
[----:B------:R-:W2:Y:S03]  /*33250*/  LDL.LU R28, [R1+0x23ec] ;  /* 0x0023ec00011c7983 */ /* 0x000ea60000300800 */
[----:B------:R4:W-:Y:S02]  /*33260*/  STL.64 [R1+0x2370], R16 ;  /* 0x0023701001007387 */ /* 0x0009e40000100a00 */
[----:B----4-:R-:W-:Y:S01]  /*33270*/  IMAD.MOV.U32 R16, RZ, RZ, R13 ;  /* 0x000000ffff107224 */ /* 0x010fe200078e000d */
[----:B------:R-:W-:Y:S01]  /*33280*/  MOV R17, R15 ;  /* 0x0000000f00117202 */ /* 0x000fe20000000f00 */
[----:B------:R-:W4:Y:S01]  /*33290*/  LDL.LU R13, [R1+0x23e8] ;  /* 0x0023e800010d7983 */ /* 0x000f220000300800 */
[----:B------:R-:W-:Y:S02]  /*332a0*/  STL.64 [R1+0xc0], R24 ;  /* 0x0000c01801007387 */ /* 0x000fe40000100a00 */
[----:B------:R-:W-:Y:S02]  /*332b0*/  STL.64 [R1+0xc8], R26 ;  /* 0x0000c81a01007387 */ /* 0x000fe40000100a00 */
[----:B------:R-:W2:Y:S01]  /*332c0*/  LDL.LU R15, [R1+0x23e4] ;  /* 0x0023e400010f7983 */ /* 0x000ea20000300800 */
[----:B------:R0:W-:Y:S04]  /*332d0*/  STL.64 [R1+0x2388], R16 ;  /* 0x0023881001007387 */ /* 0x0001e80000100a00 */
[----:B0-----:R-:W2:Y:S01]  /*332e0*/  LDL.LU R16, [R1+0x340] ;  /* 0x0003400001107983 */ /* 0x001ea20000300800 */
[----:B------:R-:W2:Y:S02]  /*332f0*/  LDL.LU R17, [R1+0x344] ;  /* 0x0003440001117983 */ /* 0x000ea40000300800 */
[----:B------:R-:W2:Y:S02]  /*33300*/  LDL.LU R18, [R1+0x348] ;  /* 0x0003480001127983 */ /* 0x000ea40000300800 */
[----:B------:R-:W2:Y:S02]  /*33310*/  LDL.LU R19, [R1+0x34c] ;  /* 0x00034c0001137983 */ /* 0x000ea40000300800 */
[----:B--2---:R-:W-:Y:S01]  /*33320*/  STL.64 [R1+0x2398], R18 ;  /* 0x0023981201007387 */ /* 0x004fe20000100a00 */
[----:B------:R0:W-:Y:S02]  /*33330*/  STL.64 [R1+0x2390], R16 ;  /* 0x0023901001007387 */ /* 0x0001e40000100a00 */
[----:B0-----:R-:W-:-:S02]  /*33340*/  MOV R16, R14 ;  /* 0x0000000e00107202 */ /* 0x001fc40000000f00 */
[----:B------:R-:W-:Y:S01]  /*33350*/  MOV R17, R12 ;  /* 0x0000000c00117202 */ /* 0x000fe20000000f00 */
[----:B------:R-:W2:Y:S01]  /*33360*/  LDL.LU R14, [R1+0x23e0] ;  /* 0x0023e000010e7983 */ /* 0x000ea20000300800 */
[----:B------:R-:W2:Y:S02]  /*33370*/  LDL.LU R12, [R1+0x23dc] ;  /* 0x0023dc00010c7983 */ /* 0x000ea40000300800 */
[----:B------:R-:W2:Y:S02]  /*33380*/  LDL.LU R24, [R1+0x370] ;  /* 0x0003700001187983 */ /* 0x000ea40000300800 */
[----:B------:R-:W2:Y:S01]  /*33390*/  LDL.LU R25, [R1+0x374] ;  /* 0x0003740001197983 */ /* 0x000ea20000300800 */
[----:B------:R-:W2:Y:S01]  /*333a0*/  LDL.LU R26, [R1+0x378] ;  /* 0x00037800011a7983 */ /* 0x000ea20000300800 */
[----:B------:R-:W2:Y:S02]  /*333b0*/  LDL.LU R27, [R1+0x37c] ;  /* 0x00037c00011b7983 */ /* 0x000ea40000300800 */
[----:B------:R0:W-:Y:S02]  /*333c0*/  STL.64 [R1+0x2350], R20 ;  /* 0x0023501401007387 */ /* 0x0001e40000100a00 */
[----:B0-----:R-:W2:Y:S01]  /*333d0*/  LDL.LU R20, [R1+0x310] ;  /* 0x0003100001147983 */ /* 0x001ea20000300800 */
[----:B------:R-:W2:Y:S02]  /*333e0*/  LDL.LU R21, [R1+0x314] ;  /* 0x0003140001157983 */ /* 0x000ea40000300800 */
[----:B------:R-:W2:Y:S02]  /*333f0*/  LDL.LU R22, [R1+0x318] ;  /* 0x0003180001167983 */ /* 0x000ea40000300800 */
[----:B----4-:R-:W-:-:S02]  /*33400*/  IMAD.MOV.U32 R23, RZ, RZ, R13 ;  /* 0x000000ffff177224 */ /* 0x010fc400078e000d */
[----:B------:R-:W4:Y:S04]  /*33410*/  LDL.LU R13, [R1+0x23d8] ;  /* 0x0023d800010d7983 */ /* 0x000f280000300800 */
[----:B--2---:R-:W-:Y:S01]  /*33420*/  STL.64 [R1+0x2368], R22 ;  /* 0x0023681601007387 */ /* 0x004fe20000100a00 */
[----:B------:R0:W-:Y:S03]  /*33430*/  STL.64 [R1+0x2360], R20 ;  /* 0x0023601401007387 */ /* 0x0001e60000100a00 */
[----:B0-----:R-:W2:Y:S01]  /*33440*/  LDL.LU R20, [R1+0x320] ;  /* 0x0003200001147983 */ /* 0x001ea20000300800 */
[----:B------:R-:W-:Y:S02]  /*33450*/  MOV R22, R14 ;  /* 0x0000000e00167202 */ /* 0x000fe40000000f00 */
[----:B------:R-:W-:-:S02]  /*33460*/  MOV R23, R15 ;  /* 0x0000000f00177202 */ /* 0x000fc40000000f00 */
[----:B------:R-:W-:Y:S02]  /*33470*/  MOV R21, R12 ;  /* 0x0000000c00157202 */ /* 0x000fe40000000f00 */
[----:B------:R-:W3:Y:S01]  /*33480*/  LDL.LU R12, [R1+0x23d4] ;  /* 0x0023d400010c7983 */ /* 0x000ee20000300800 */
[----:B------:R-:W3:Y:S02]  /*33490*/  LDL.LU R14, [R1+0x23d0] ;  /* 0x0023d000010e7983 */ /* 0x000ee40000300800 */
[----:B------:R-:W3:Y:S02]  /*334a0*/  LDL.LU R15, [R1+0x23cc] ;  /* 0x0023cc00010f7983 */ /* 0x000ee40000300800 */
[----:B------:R-:W-:Y:S01]  /*334b0*/  STL.64 [R1+0x2380], R22 ;  /* 0x0023801601007387 */ /* 0x000fe20000100a00 */
[----:B--2---:R4:W-:Y:S02]  /*334c0*/  STL.64 [R1+0x2378], R20 ;  /* 0x0023781401007387 */ /* 0x0049e40000100a00 */
[----:B----4-:R-:W-:-:S02]  /*334d0*/  IMAD.MOV.U32 R20, RZ, RZ, R13 ;  /* 0x000000ffff147224 */ /* 0x010fc400078e000d */
[----:B------:R-:W2:Y:S01]  /*334e0*/  LDL.LU R13, [R1+0x23c8] ;  /* 0x0023c800010d7983 */ /* 0x000ea20000300800 */
[----:B------:R-:W4:Y:S02]  /*334f0*/  LDL.LU R21, [R1+0x334] ;  /* 0x0003340001157983 */ /* 0x000f240000300800 */
[----:B------:R-:W2:Y:S02]  /*33500*/  LDL.LU R22, [R1+0x338] ;  /* 0x0003380001167983 */ /* 0x000ea40000300800 */
[----:B------:R-:W2:Y:S01]  /*33510*/  LDL.LU R23, [R1+0x33c] ;  /* 0x00033c0001177983 */ /* 0x000ea20000300800 */
[----:B------:R-:W-:Y:S01]  /*33520*/  HMMA.16816.F32.BF16 R8, R8, R4, R24 ;  /* 0x000000040808723c */ /* 0x000fe20000041818 */
[----:B--2---:R0:W-:Y:S01]  /*33530*/  STL.64 [R1+0x23a8], R22 ;  /* 0x0023a81601007387 */ /* 0x0041e20000100a00 */
[----:B----4-:R3:W-:Y:S01]  /*33540*/  STL.64 [R1+0x23a0], R20 ;  /* 0x0023a01401007387 */ /* 0x0107e20000100a00 */
[----:B0-----:R-:W-:Y:S02]  /*33550*/  MOV R22, R13 ;  /* 0x0000000d00167202 */ /* 0x001fe40000000f00 */
[----:B---3--:R-:W-:-:S02]  /*33560*/  MOV R20, R15 ;  /* 0x0000000f00147202 */ /* 0x008fc40000000f00 */
[----:B------:R-:W-:Y:S01]  /*33570*/  MOV R21, R14 ;  /* 0x0000000e00157202 */ /* 0x000fe20000000f00 */
[----:B------:R-:W-:Y:S02]  /*33580*/  IMAD.MOV.U32 R23, RZ, RZ, R12 ;  /* 0x000000ffff177224 */ /* 0x000fe400078e000c */
[----:B------:R-:W0:Y:S04]  /*33590*/  LDSM.16.M88.4 R12, [R2+0x1a000] ;  /* 0x01a00000020c783b */ /* 0x000e280000000200 */
[----:B0-----:R-:W-:Y:S01]  /*335a0*/  STL.64 [R1+0x2228], R14 ;  /* 0x0022280e01007387 */ /* 0x001fe20000100a00 */
[----:B------:R0:W-:Y:S02]  /*335b0*/  STL.64 [R1+0x2220], R12 ;  /* 0x0022200c01007387 */ /* 0x0001e40000100a00 */
[----:B0-----:R-:W-:-:S02]  /*335c0*/  MOV R12, R0 ;  /* 0x00000000000c7202 */ /* 0x001fc40000000f00 */
[----:B------:R-:W-:Y:S01]  /*335d0*/  MOV R13, R3 ;  /* 0x00000003000d7202 */ /* 0x000fe20000000f00 */
[----:B------:R-:W2:Y:S01]  /*335e0*/  LDL.LU R0, [R1+0x23c4] ;  /* 0x0023c40001007983 */ /* 0x000ea20000300800 */
[----:B------:R-:W3:Y:S02]  /*335f0*/  LDL.LU R3, [R1+0x23c0] ;  /* 0x0023c00001037983 */ /* 0x000ee40000300800 */
[----:B------:R-:W4:Y:S02]  /*33600*/  LDL R14, [R1+0x48] ;  /* 0x00004800010e7983 */ /* 0x000f240000100800 */
[----:B------:R-:W4:Y:S01]  /*33610*/  LDL R15, [R1+0x4c] ;  /* 0x00004c00010f7983 */ /* 0x000f220000100800 */
[----:B------:R-:W2:Y:S01]  /*33620*/  LDL.LU.64 R26, [R1+0x23b8] ;  /* 0x0023b800011a7983 */ /* 0x000ea20000300a00 */
[----:B------:R-:W2:Y:S02]  /*33630*/  LDL.LU.64 R24, [R1+0x23b0] ;  /* 0x0023b00001187983 */ /* 0x000ea40000300a00 */
[----:B------:R-:W-:Y:S02]  /*33640*/  STL.64 [R1+0xb0], R8 ;  /* 0x0000b00801007387 */ /* 0x000fe40000100a00 */
[----:B------:R-:W-:Y:S02]  /*33650*/  STL.64 [R1+0xb8], R10 ;  /* 0x0000b80a01007387 */ /* 0x000fe40000100a00 */
[----:B------:R-:W0:Y:S04]  /*33660*/  LDSM.16.M88.4 R8, [R2+0x1b000] ;  /* 0x01b000000208783b */ /* 0x000e280000000200 */
[----:B0-----:R-:W-:Y:S01]  /*33670*/  STL.64 [R1+0x21c8], R10 ;  /* 0x0021c80a01007387 */ /* 0x001fe20000100a00 */
[----:B------:R0:W-:Y:S03]  /*33680*/  STL.64 [R1+0x21c0], R8 ;  /* 0x0021c00801007387 */ /* 0x0001e60000100a00 */
[----:B0-----:R-:W3:Y:S01]  /*33690*/  LDL.LU.64 R8, [R1+0x10] ;  /* 0x0000100001087983 */ /* 0x001ee20000300a00 */
[----:B------:R-:W3:Y:S01]  /*336a0*/  LDL.LU.64 R10, [R1+0x18] ;  /* 0x00001800010a7983 */ /* 0x000ee20000300a00 */
[C---:B--2---:R-:W-:Y:S02]  /*336b0*/  HMMA.16816.F32.BF16 R16, R24.reuse, R16, R20 ;  /* 0x000000101810723c */ /* 0x044fe40000041814 */
[----:B------:R-:W2:Y:S01]  /*336c0*/  LDL.LU.64 R22, [R1+0x23a8] ;  /* 0x0023a80001167983 */ /* 0x000ea20000300a00 */
[----:B------:R-:W2:Y:S11]  /*336d0*/  LDL.LU.64 R20, [R1+0x23a0] ;  /* 0x0023a00001147983 */ /* 0x000eb60000300a00 */
[----:B------:R-:W-:Y:S09]  /*336e0*/  @!UPT UIADD3 URZ, URZ, URZ, URZ ;  /* 0x0000003f3f3ff290 */ /* 0x000ff2000fffe03f */
[----:B------:R-:W-:Y:S01]  /*336f0*/  STL.64 [R1+0xa0], R16 ;  /* 0x0000a01001007387 */ /* 0x000fe20000100a00 */
[----:B------:R0:W-:Y:S03]  /*33700*/  STL.64 [R1+0xa8], R18 ;  /* 0x0000a81201007387 */ /* 0x0001e60000100a00 */
[----:B0-----:R-:W2:Y:S01]  /*33710*/  LDL.LU.64 R18, [R1+0x2398] ;  /* 0x0023980001127983 */ /* 0x001ea20000300a00 */
[----:B------:R-:W2:Y:S02]  /*33720*/  LDL.LU.64 R16, [R1+0x2390] ;  /* 0x0023900001107983 */ /* 0x000ea40000300a00 */
[C---:B--2---:R-:W-:Y:S11]  /*33730*/  HMMA.16816.F32.BF16 R16, R24.reuse, R12, R16 ;  /* 0x0000000c1810723c */ /* 0x044ff60000041810 */
[----:B------:R-:W-:Y:S11]  /*33740*/  @!UPT UIADD3 URZ, URZ, URZ, URZ ;  /* 0x0000003f3f3ff290 */ /* 0x000ff6000fffe03f */
[----:B------:R-:W-:Y:S01]  /*33750*/  @!UPT UIADD3 URZ, URZ, URZ, URZ ;  /* 0x0000003f3f3ff290 */ /* 0x000fe2000fffe03f */
[----:B------:R0:W-:Y:S01]  /*33760*/  STL.64 [R1+0x90], R16 ;  /* 0x0000901001007387 */ /* 0x0001e20000100a00 */
[----:B------:R-:W-:Y:S03]  /*33770*/  STL.64 [R1+0x98], R18 ;  /* 0x0000981201007387 */ /* 0x000fe60000100a00 */
[----:B0-----:R-:W2:Y:S01]  /*33780*/  LDL.LU.64 R16, [R1+0x2388] ;  /* 0x0023880001107983 */ /* 0x001ea20000300a00 */
[----:B----4-:R0:W-:Y:S02]  /*33790*/  STL.64 [R1+0x22f8], R14 ;  /* 0x0022f80e01007387 */ /* 0x0101e40000100a00 */
[----:B------:R-:W3:Y:S02]  /*337a0*/  LDL.LU R12, [R1+0x300] ;  /* 0x00030000010c7983 */ /* 0x000ee40000300800 */
[----:B------:R-:W3:Y:S01]  /*337b0*/  LDL.LU R13, [R1+0x304] ;  /* 0x00030400010d7983 */ /* 0x000ee20000300800 */
[----:B0-----:R-:W3:Y:S01]  /*337c0*/  LDL.LU R14, [R1+0x308] ;  /* 0x00030800010e7983 */ /* 0x001ee20000300800 */
[----:B------:R-:W3:Y:S01]  /*337d0*/  LDL.LU R15, [R1+0x30c] ;  /* 0x00030c00010f7983 */ /* 0x000ee20000300800 */
[C---:B--2---:R-:W-:Y:S02]  /*337e0*/  HMMA.16816.F32.BF16 R16, R24.reuse, R16, R20 ;  /* 0x000000101810723c */ /* 0x044fe40000041814 */
[----:B------:R-:W2:Y:S01]  /*337f0*/  LDL.LU.64 R22, [R1+0x2380] ;  /* 0x0023800001167983 */ /* 0x000ea20000300a00 */
[----:B------:R-:W2:Y:S11]  /*33800*/  LDL.LU.64 R20, [R1+0x2378] ;  /* 0x0023780001147983 */ /* 0x000eb60000300a00 */
[----:B------:R-:W-:Y:S09]  /*33810*/  @!UPT UIADD3 URZ, URZ, URZ, URZ ;  /* 0x0000003f3f3ff290 */ /* 0x000ff2000fffe03f */
[----:B------:R0:W-:Y:S01]  /*33820*/  STL.64 [R1+0x80], R16 ;  /* 0x0000801001007387 */ /* 0x0001e20000100a00 */
[----:B------:R2:W-:Y:S03]  /*33830*/  STL.64 [R1+0x88], R18 ;  /* 0x0000881201007387 */ /* 0x0005e60000100a00 */
[----:B0-----:R-:W2:Y:S02]  /*33840*/  LDL.LU.64 R16, [R1+0x2370] ;  /* 0x0023700001107983 */ /* 0x001ea40000300a00 */
[C---:B--2---:R-:W-:Y:S02]  /*33850*/  HMMA.16816.F32.BF16 R16, R24.reuse, R16, R20 ;  /* 0x000000101810723c */ /* 0x044fe40000041814 */
[----:B------:R-:W2:Y:S01]  /*33860*/  LDL.LU.64 R22, [R1+0x2368] ;  /* 0x0023680001167983 */ /* 0x000ea20000300a00 */
[----:B------:R-:W2:Y:S11]  /*33870*/  LDL.LU.64 R20, [R1+0x2360] ;  /* 0x0023600001147983 */ /* 0x000eb60000300a00 */
[----:B------:R-:W-:Y:S09]  /*33880*/  @!UPT UIADD3 URZ, URZ, URZ, URZ ;  /* 0x0000003f3f3ff290 */ /* 0x000ff2000fffe03f */
[----:B------:R0:W-:Y:S01]  /*33890*/  STL.64 [R1+0x70], R16 ;  /* 0x0000701001007387 */ /* 0x0001e20000100a00 */
[----:B------:R2:W-:Y:S03]  /*338a0*/  STL.64 [R1+0x78], R18 ;  /* 0x0000781201007387 */ /* 0x0005e60000100a00 */
[----:B0-----:R-:W2:Y:S01]  /*338b0*/  LDL.LU.64 R16, [R1+0x2358] ;  /* 0x0023580001107983 */ /* 0x001ea20000300a00 */
[C---:B---3--:R-:W-:Y:S08]  /*338c0*/  HMMA.16816.F32.BF16 R12, R24.reuse, R8, R12 ;  /* 0x00000008180c723c */ /* 0x048ff0000004180c */
[C---:B--2---:R-:W-:Y:S01]  /*338d0*/  HMMA.16816.F32.BF16 R16, R24.reuse, R16, R20 ;  /* 0x000000101810723c */ /* 0x044fe20000041814 */
[----:B------:R-:W2:Y:S11]  /*338e0*/  LDL.LU.64 R20, [R1+0x2350] ;  /* 0x0023500001147983 */ /* 0x000eb60000300a00 */
[----:B------:R-:W-:Y:S11]  /*338f0*/  @!UPT UIADD3 URZ, URZ, URZ, URZ ;  /* 0x0000003f3f3ff290 */ /* 0x000ff6000fffe03f */
[----:B------:R-:W-:Y:S01]  /*33900*/  STL.64 [R1+0x140], R16 ;  /* 0x0001401001007387 */ /* 0x000fe20000100a00 */
[----:B------:R0:W-:Y:S03]  /*33910*/  STL.64 [R1+0x148], R18 ;  /* 0x0001481201007387 */ /* 0x0001e60000100a00 */
[----:B0-----:R-:W2:Y:S01]  /*33920*/  LDL.LU.64 R18, [R1+0x2348] ;  /* 0x0023480001127983 */ /* 0x001ea20000300a00 */
[----:B------:R-:W2:Y:S02]  /*33930*/  LDL.LU.64 R16, [R1+0x2340] ;  /* 0x0023400001107983 */ /* 0x000ea40000300a00 */
[----:B------:R0:W-:Y:S02]  /*33940*/  STL.64 [R1+0x22b8], R10 ;  /* 0x0022b80a01007387 */ /* 0x0001e40000100a00 */
[----:B0-----:R-:W3:Y:S01]  /*33950*/  LDL R10, [R1+0x68] ;  /* 0x00006800010a7983 */ /* 0x001ee20000100800 */
[----:B------:R-:W-:Y:S02]  /*33960*/  STL.64 [R1+0x1b0], R12 ;  /* 0x0001b00c01007387 */ /* 0x000fe40000100a00 */
[----:B------:R-:W-:Y:S02]  /*33970*/  STL.64 [R1+0x1b8], R14 ;  /* 0x0001b80e01007387 */ /* 0x000fe40000100a00 */
[----:B------:R-:W3:Y:S02]  /*33980*/  LDL R11, [R1+0x6c] ;  /* 0x00006c00010b7983 */ /* 0x000ee40000100800 */
[----:B---3--:R0:W-:Y:S04]  /*33990*/  STL.64 [R1+0x22d0], R10 ;  /* 0x0022d00a01007387 */ /* 0x0081e80000100a00 */
[----:B0-----:R-:W3:Y:S01]  /*339a0*/  LDL.64 R10, [R1+0x28] ;  /* 0x00002800010a7983 */ /* 0x001ee20000100a00 */
[----:B--2---:R-:W-:Y:S07]  /*339b0*/  HMMA.16816.F32.BF16 R12, R24, R20, R16 ;  /* 0x00000014180c723c */ /* 0x004fee0000041810 */
[----:B------:R-:W-:Y:S01]  /*339c0*/  MOV R18, R3 ;  /* 0x0000000300127202 */ /* 0x000fe20000000f00 */
[----:B------:R-:W-:Y:S01]  /*339d0*/  IMAD.MOV.U32 R19, RZ, RZ, R0 ;  /* 0x000000ffff137224 */ /* 0x000fe200078e0000 */
[----:B---3--:R-:W-:Y:S11]  /*339e0*/  STL.64 [R1+0x22e8], R10 ;  /* 0x0022e80a01007387 */ /* 0x008ff60000100a00 */
[----:B------:R-:W-:Y:S03]  /*339f0*/  @!UPT UIADD3 URZ, URZ, URZ, URZ ;  /* 0x0000003f3f3ff290 */ /* 0x000fe6000fffe03f */
[----:B------:R-:W-:Y:S02]  /*33a00*/  STL.64 [R1+0x1c0], R12 ;  /* 0x0001c00c01007387 */ /* 0x000fe40000100a00 */
[----:B------:R0:W-:Y:S02]  /*33a10*/  STL.64 [R1+0x1c8], R14 ;  /* 0x0001c80e01007387 */ /* 0x0001e40000100a00 */
[----:B------:R-:W2:Y:S01]  /*33a20*/  LDL.LU R16, [R1+0x260] ;  /* 0x0002600001107983 */ /* 0x000ea20000300800 */
[----:B------:R-:W2:Y:S01]  /*33a30*/  LDL.LU R17, [R1+0x264] ;  /* 0x0002640001117983 */ /* 0x000ea20000300800 */
[----:B------:R-:W3:Y:S02]  /*33a40*/  LDL.LU R3, [R1+0x233c] ;  /* 0x00233c0001037983 */ /* 0x000ee40000300800 */
[----:B------:R-:W4:Y:S02]  /*33a50*/  LDL.LU R0, [R1+0x2338] ;  /* 0x0023380001007983 */ /* 0x000f240000300800 */
[----:B------:R-:W2:Y:S01]  /*33a60*/  LDL.LU R20, [R1+0x2d0] ;  /* 0x0002d00001147983 */ /* 0x000ea20000300800 */
[----:B------:R-:W2:Y:S01]  /*33a70*/  LDL.LU R21, [R1+0x2d4] ;  /* 0x0002d40001157983 */ /* 0x000ea20000300800 */
[----:B------:R-:W2:Y:S02]  /*33a80*/  LDL.LU R22, [R1+0x2d8] ;  /* 0x0002d80001167983 */ /* 0x000ea40000300800 */
[----:B------:R-:W2:Y:S01]  /*33a90*/  LDL.LU R23, [R1+0x2dc] ;  /* 0x0002dc0001177983 */ /* 0x000ea20000300800 */
[----:B0-----:R-:W2:Y:S01]  /*33aa0*/  LDL.64 R14, [R1+0x58] ;  /* 0x00005800010e7983 */ /* 0x001ea20000100a00 */
[----:B------:R-:W2:Y:S03]  /*33ab0*/  LDL.LU.64 R10, [R1+0x38] ;  /* 0x00003800010a7983 */ /* 0x000ea60000300a00 */
[----:B--2---:R0:W-:Y:S01]  /*33ac0*/  STL.64 [R1+0x22f0], R10 ;  /* 0x0022f00a01007387 */ /* 0x0041e20000100a00 */
[----:B------:R-:W2:Y:S02]  /*33ad0*/  LDL.LU R8, [R1+0x2b0] ;  /* 0x0002b00001087983 */ /* 0x000ea40000300800 */
[----:B------:R-:W2:Y:S01]  /*33ae0*/  LDL.LU R9, [R1+0x2b4] ;  /* 0x0002b40001097983 */ /* 0x000ea20000300800 */
[----:B0-----:R-:W2:Y:S01]  /*33af0*/  LDL.LU R10, [R1+0x2b8] ;  /* 0x0002b800010a7983 */ /* 0x001ea20000300800 */
[----:B------:R-:W2:Y:S03]  /*33b00*/  LDL.LU R11, [R1+0x2bc] ;  /* 0x0002bc00010b7983 */ /* 0x000ea60000300800 */
[----:B--2---:R-:W-:Y:S01]  /*33b10*/  STL.64 [R1+0x2308], R10 ;  /* 0x0023080a01007387 */ /* 0x004fe20000100a00 */
[----:B------:R0:W-:Y:S03]  /*33b20*/  STL.64 [R1+0x2300], R8 ;  /* 0x0023000801007387 */ /* 0x0001e60000100a00 */
[----:B0-----:R-:W2:Y:S01]  /*33b30*/  LDL.LU R8, [R1+0x2c0] ;  /* 0x0002c00001087983 */ /* 0x001ea20000300800 */
[----:B------:R-:W2:Y:S02]  /*33b40*/  LDL.LU R9, [R1+0x2c4] ;  /* 0x0002c40001097983 */ /* 0x000ea40000300800 */
[----:B------:R-:W2:Y:S02]  /*33b50*/  LDL.LU R10, [R1+0x2c8] ;  /* 0x0002c800010a7983 */ /* 0x000ea40000300800 */
[----:B------:R-:W2:Y:S01]  /*33b60*/  LDL.LU R11, [R1+0x2cc] ;  /* 0x0002cc00010b7983 */ /* 0x000ea20000300800 */
[----:B------:R-:W-:Y:S01]  /*33b70*/  STL.64 [R1+0x22b0], R18 ;  /* 0x0022b01201007387 */ /* 0x000fe20000100a00 */
        /* <DEDUP_REMOVED lines=8> */
[----:B------:R-:W2:Y:S01]  /*33c00*/  LDL.LU R17, [R1+0x284] ;  /* 0x0002840001117983 */ /* 0x000ea20000300800 */
[----:B----4-:R-:W-:-:S02]  /*33c10*/  MOV R18, R0 ;  /* 0x0000000000127202 */ /* 0x010fc40000000f00 */
[----:B---3--:R-:W-:Y:S01]  /*33c20*/  MOV R19, R3 ;  /* 0x0000000300137202 */ /* 0x008fe20000000f00 */
[----:B------:R-:W3:Y:S01]  /*33c30*/  LDL.LU R0, [R1+0x2334] ;  /* 0x0023340001007983 */ /* 0x000ee20000300800 */
[----:B------:R-:W4:Y:S03]  /*33c40*/  LDL.LU R3, [R1+0x2330] ;  /* 0x0023300001037983 */ /* 0x000f260000300800 */
[----:B------:R-:W-:Y:S01]  /*33c50*/  STL.64 [R1+0x22e0], R18 ;  /* 0x0022e01201007387 */ /* 0x000fe20000100a00 */
[----:B------:R-:W-:Y:S03]  /*33c60*/  HMMA.16816.F32.BF16 R24, R24, R4, R20 ;  /* 0x000000041818723c */ /* 0x000fe60000041814 */
[----:B--2---:R0:W-:Y:S04]  /*33c70*/  STL.64 [R1+0x22d8], R16 ;  /* 0x0022d81001007387 */ /* 0x0041e80000100a00 */
[----:B0-----:R-:W2:Y:S01]  /*33c80*/  LDL.LU R16, [R1+0x290] ;  /* 0x0002900001107983 */ /* 0x001ea20000300800 */
[----:B------:R-:W2:Y:S02]  /*33c90*/  LDL.LU R17, [R1+0x294] ;  /* 0x0002940001117983 */ /* 0x000ea40000300800 */
[----:B------:R-:W2:Y:S02]  /*33ca0*/  LDL.LU R18, [R1+0x298] ;  /* 0x0002980001127983 */ /* 0x000ea40000300800 */
[----:B------:R-:W2:Y:S01]  /*33cb0*/  LDL.LU R19, [R1+0x29c] ;  /* 0x00029c0001137983 */ /* 0x000ea20000300800 */
[----:B------:R-:W2:Y:S01]  /*33cc0*/  LDL.LU.64 R22, [R1+0x2328] ;  /* 0x0023280001167983 */ /* 0x000ea20000300a00 */
[----:B------:R-:W2:Y:S09]  /*33cd0*/  LDL.LU.64 R20, [R1+0x2320] ;  /* 0x0023200001147983 */ /* 0x000eb20000300a00 */
[----:B------:R-:W-:Y:S02]  /*33ce0*/  STL.64 [R1+0x2158], R26 ;  /* 0x0021581a01007387 */ /* 0x000fe40000100a00 */
[----:B------:R0:W-:Y:S01]  /*33cf0*/  STL.64 [R1+0x2150], R24 ;  /* 0x0021501801007387 */ /* 0x0001e20000100a00 */
[----:B------:R-:W-:Y:S01]  /*33d00*/  MOV R5, R14 ;  /* 0x0000000e00057202 */ /* 0x000fe20000000f00 */
[----:B------:R-:W-:Y:S01]  /*33d10*/  IMAD.MOV.U32 R4, RZ, RZ, R15 ;  /* 0x000000ffff047224 */ /* 0x000fe200078e000f */
[----:B0-----:R-:W-:Y:S01]  /*33d20*/  MOV R24, R28 ;  /* 0x0000001c00187202 */ /* 0x001fe20000000f00 */
[----:B-----5:R-:W-:Y:S01]  /*33d30*/  IMAD.MOV.U32 R25, RZ, RZ, R29 ;  /* 0x000000ffff197224 */ /* 0x020fe200078e001d */
[----:B------:R-:W5:Y:S01]  /*33d40*/  LDL.LU R28, [R1+0x231c] ;  /* 0x00231c00011c7983 */ /* 0x000f620000300800 */
[----:B------:R-:W3:Y:S01]  /*33d50*/  LDL.LU R29, [R1+0x2318] ;  /* 0x00231800011d7983 */ /* 0x000ee20000300800 */
[----:B------:R-:W-:-:S02]  /*33d60*/  MOV R26, R6 ;  /* 0x00000006001a7202 */ /* 0x000fc40000000f00 */
[----:B------:R-:W-:Y:S01]  /*33d70*/  MOV R27, R7 ;  /* 0x00000007001b7202 */ /* 0x000fe20000000f00 */
[----:B------:R-:W3:Y:S01]  /*33d80*/  LDL.LU R6, [R1+0x2314] ;  /* 0x0023140001067983 */ /* 0x000ee20000300800 */
[----:B------:R-:W3:Y:S01]  /*33d90*/  LDL.LU R7, [R1+0x2310] ;  /* 0x0023100001077983 */ /* 0x000ee20000300800 */
[C---:B--2---:R-:W-:Y:S11]  /*33da0*/  HMMA.16816.F32.BF16 R8, R20.reuse, R14, R8 ;  /* 0x0000000e1408723c */ /* 0x044ff60000041808 */
[----:B------:R-:W-:Y:S11]  /*33db0*/  @!UPT UIADD3 URZ, URZ, URZ, URZ ;  /* 0x0000003f3f3ff290 */ /* 0x000ff6000fffe03f */
[----:B------:R-:W-:Y:S01]  /*33dc0*/  @!UPT UIADD3 URZ, URZ, URZ, URZ ;  /* 0x0000003f3f3ff290 */ /* 0x000fe2000fffe03f */
[----:B------:R-:W-:Y:S01]  /*33dd0*/  STL.64 [R1+0x1f0], R8 ;  /* 0x0001f00801007387 */ /* 0x000fe20000100a00 */
[----:B------:R0:W-:Y:S03]  /*33de0*/  STL.64 [R1+0x1f8], R10 ;  /* 0x0001f80a01007387 */ /* 0x0001e60000100a00 */
[----:B0-----:R-:W2:Y:S01]  /*33df0*/  LDL.LU.64 R10, [R1+0x2308] ;  /* 0x00230800010a7983 */ /* 0x001ea20000300a00 */
        /* <DEDUP_REMOVED lines=8> */
[----:B------:R4:W-:Y:S01]  /*33e80*/  STL.64 [R1+0x2278], R14 ;  /* 0x0022780e01007387 */ /* 0x0009e20000100a00 */
[----:B---3--:R-:W-:Y:S02]  /*33e90*/  MOV R12, R29 ;  /* 0x0000001d000c7202 */ /* 0x008fe40000000f00 */
[----:B-----5:R-:W-:Y:S02]  /*33ea0*/  MOV R13, R28 ;  /* 0x0000001c000d7202 */ /* 0x020fe40000000f00 */
[----:B----4-:R-:W-:Y:S01]  /*33eb0*/  MOV R14, R3 ;  /* 0x00000003000e7202 */ /* 0x010fe20000000f00 */
[----:B------:R-:W-:-:S07]  /*33ec0*/  IMAD.MOV.U32 R15, RZ, RZ, R0 ;  /* 0x000000ffff0f7224 */ /* 0x000fce00078e0000 */
[C---:B--2---:R-:W-:Y:S01]  /*33ed0*/  HMMA.16816.F32.BF16 R12, R20.reuse, R10, R12 ;  /* 0x0000000a140c723c */ /* 0x044fe2000004180c */
[----:B------:R-:W-:Y:S11]  /*33ee0*/  MOV R0, R11 ;  /* 0x0000000b00007202 */ /* 0x000ff60000000f00 */
[----:B------:R-:W-:Y:S11]  /*33ef0*/  @!UPT UIADD3 URZ, URZ, URZ, URZ ;  /* 0x0000003f3f3ff290 */ /* 0x000ff6000fffe03f */
[----:B------:R0:W-:Y:S01]  /*33f00*/  STL.64 [R1+0x2a0], R12 ;  /* 0x0002a00c01007387 */ /* 0x0001e20000100a00 */
[----:B------:R-:W-:Y:S01]  /*33f10*/  STL.64 [R1+0x2a8], R14 ;  /* 0x0002a80e01007387 */ /* 0x000fe20000100a00 */
[----:B0-----:R-:W-:Y:S02]  /*33f20*/  MOV R12, R10 ;  /* 0x0000000a000c7202 */ /* 0x001fe40000000f00 */
[----:B------:R-:W2:Y:S02]  /*33f30*/  LDL.LU.64 R10, [R1+0x22e8] ;  /* 0x0022e800010a7983 */ /* 0x000ea40000300a00 */
[C---:B--2---:R-:W-:Y:S01]  /*33f40*/  HMMA.16816.F32.BF16 R16, R20.reuse, R10, R16 ;  /* 0x0000000a1410723c */ /* 0x044fe20000041810 */
[----:B------:R-:W-:Y:S01]  /*33f50*/  MOV R2, R10 ;  /* 0x0000000a00027202 */ /* 0x000fe20000000f00 */
[----:B------:R-:W-:Y:S11]  /*33f60*/  IMAD.MOV.U32 R13, RZ, RZ, R11 ;  /* 0x000000ffff0d7224 */ /* 0x000ff600078e000b */
[----:B------:R-:W-:Y:S10]  /*33f70*/  @!UPT UIADD3 URZ, URZ, URZ, URZ ;  /* 0x0000003f3f3ff290 */ /* 0x000ff4000fffe03f */
[----:B------:R-:W-:Y:S01]  /*33f80*/  STL.64 [R1+0x290], R16 ;  /* 0x0002901001007387 */ /* 0x000fe20000100a00 */
[----:B------:R0:W-:Y:S03]  /*33f90*/  STL.64 [R1+0x298], R18 ;  /* 0x0002981201007387 */ /* 0x0001e60000100a00 */
[----:B0-----:R-:W2:Y:S01]  /*33fa0*/  LDL.LU.64 R18, [R1+0x22e0] ;  /* 0x0022e00001127983 */ /* 0x001ea20000300a00 */
[----:B------:R-:W2:Y:S02]  /*33fb0*/  LDL.LU.64 R16, [R1+0x22d8] ;  /* 0x0022d80001107983 */ /* 0x000ea40000300a00 */
[----:B------:R-:W2:Y:S02]  /*33fc0*/  LDL.LU.64 R10, [R1+0x22d0] ;  /* 0x0022d000010a7983 */ /* 0x000ea40000300a00 */
[C---:B--2---:R-:W-:Y:S01]  /*33fd0*/  HMMA.16816.F32.BF16 R8, R20.reuse, R10, R16 ;  /* 0x0000000a1408723c */ /* 0x044fe20000041810 */
[----:B------:R-:W2:Y:S01]  /*33fe0*/  LDL.LU.64 R18, [R1+0x22c8] ;  /* 0x0022c80001127983 */ /* 0x000ea20000300a00 */
[----:B------:R-:W2:Y:S11]  /*33ff0*/  LDL.LU.64 R16, [R1+0x22c0] ;  /* 0x0022c00001107983 */ /* 0x000eb60000300a00 */
[----:B------:R-:W-:Y:S10]  /*34000*/  @!UPT UIADD3 URZ, URZ, URZ, URZ ;  /* 0x0000003f3f3ff290 */ /* 0x000ff4000fffe03f */
[----:B------:R-:W-:Y:S01]  /*34010*/  STL.64 [R1+0x280], R8 ;  /* 0x0002800801007387 */ /* 0x000fe20000100a00 */
[----:B------:R0:W-:Y:S03]  /*34020*/  STL.64 [R1+0x288], R10 ;  /* 0x0002880a01007387 */ /* 0x0001e60000100a00 */
[----:B0-----:R-:W2:Y:S02]  /*34030*/  LDL.LU.64 R10, [R1+0x22b8] ;  /* 0x0022b800010a7983 */ /* 0x001ea40000300a00 */
[----:B--2---:R-:W-:Y:S11]  /*34040*/  HMMA.16816.F32.BF16 R16, R20, R10, R16 ;  /* 0x0000000a1410723c */ /* 0x004ff60000041810 */
[----:B------:R-:W-:Y:S11]  /*34050*/  @!UPT UIADD3 URZ, URZ, URZ, URZ ;  /* 0x0000003f3f3ff290 */ /* 0x000ff6000fffe03f */
[----:B------:R-:W-:Y:S01]  /*34060*/  @!UPT UIADD3 URZ, URZ, URZ, URZ ;  /* 0x0000003f3f3ff290 */ /* 0x000fe2000fffe03f */
[----:B------:R0:W-:Y:S01]  /*34070*/  STL [R1+0x2d0], R16 ;  /* 0x0002d01001007387 */ /* 0x0001e20000100800 */
[----:B------:R-:W-:Y:S02]  /*34080*/  MOV R28, R18 ;  /* 0x00000012001c7202 */ /* 0x000fe40000000f00 */
[----:B------:R-:W-:Y:S02]  /*34090*/  MOV R3, R19 ;  /* 0x0000001300037202 */ /* 0x000fe40000000f00 */
[----:B------:R-:W-:Y:S01]  /*340a0*/  MOV R29, R17 ;  /* 0x00000011001d7202 */ /* 0x000fe20000000f00 */
[----:B------:R-:W2:Y:S04]  /*340b0*/  LDL.LU.64 R18, [R1+0x22b0] ;  /* 0x0022b00001127983 */ /* 0x000ea80000300a00 */
[----:B0-----:R-:W2:Y:S01]  /*340c0*/  LDL.LU.64 R16, [R1+0x22a8] ;  /* 0x0022a80001107983 */ /* 0x001ea20000300a00 */
[----:B------:R0:W-:Y:S03]  /*340d0*/  STL.64 [R1+0x2250], R10 ;  /* 0x0022500a01007387 */ /* 0x0001e60000100a00 */
[----:B0-----:R-:W2:Y:S04]  /*340e0*/  LDL R10, [R1+0x8] ;  /* 0x00000800010a7983 */ /* 0x001ea80000100800 */
[----:B------:R-:W2:Y:S01]  /*340f0*/  LDL R11, [R1+0xc] ;  /* 0x00000c00010b7983 */ /* 0x000ea20000100800 */
[----:B------:R0:W-:Y:S03]  /*34100*/  STL [R1+0x2120], R3 ;  /* 0x0021200301007387 */ /* 0x0001e60000100800 */
[----:B0-----:R-:W3:Y:S01]  /*34110*/  LDL R3, [R1+0x3b0] ;  /* 0x0003b00001037983 */ /* 0x001ee20000100800 */
[----:B------:R-:W-:Y:S02]  /*34120*/  STL [R1+0x20f8], R28 ;  /* 0x0020f81c01007387 */ /* 0x000fe40000100800 */
[----:B------:R-:W-:Y:S01]  /*34130*/  STL [R1+0x20f4], R29 ;  /* 0x0020f41d01007387 */ /* 0x000fe20000100800 */
[----:B------:R-:W-:-:S02]  /*34140*/  MOV R15, R4 ;  /* 0x00000004000f7202 */ /* 0x000fc40000000f00 */
[----:B------:R-:W-:Y:S01]  /*34150*/  MOV R14, R5 ;  /* 0x00000005000e7202 */ /* 0x000fe20000000f00 */
[C---:B--2---:R-:W-:Y:S01]  /*34160*/  HMMA.16816.F32.BF16 R8, R20.reuse, R10, R16 ;  /* 0x0000000a1408723c */ /* 0x044fe20000041810 */
[----:B------:R-:W2:Y:S01]  /*34170*/  LDL.LU.64 R18, [R1+0x22a0] ;  /* 0x0022a00001127983 */ /* 0x000ea20000300a00 */
[----:B------:R-:W2:Y:S11]  /*34180*/  LDL.LU.64 R16, [R1+0x2298] ;  /* 0x0022980001107983 */ /* 0x000eb60000300a00 */
[----:B------:R-:W-:Y:S10]  /*34190*/  @!UPT UIADD3 URZ, URZ, URZ, URZ ;  /* 0x0000003f3f3ff290 */ /* 0x000ff4000fffe03f */
[----:B------:R-:W-:Y:S01]  /*341a0*/  STL.64 [R1+0x2f0], R8 ;  /* 0x0002f00801007387 */ /* 0x000fe20000100a00 */
[----:B------:R0:W-:Y:S02]  /*341b0*/  STL.64 [R1+0x2f8], R10 ;  /* 0x0002f80a01007387 */ /* 0x0001e40000100a00 */
[----:B0-----:R-:W-:Y:S11]  /*341c0*/  HMMA.16816.F32.BF16 R8, R20, R6, R24 ;  /* 0x000000061408723c */ /* 0x001ff60000041818 */
[----:B------:R-:W-:Y:S11]  /*341d0*/  @!UPT UIADD3 URZ, URZ, URZ, URZ ;  /* 0x0000003f3f3ff290 */ /* 0x000ff6000fffe03f */
[----:B------:R-:W-:Y:S01]  /*341e0*/  @!UPT UIADD3 URZ, URZ, URZ, URZ ;  /* 0x0000003f3f3ff290 */ /* 0x000fe2000fffe03f */
[----:B------:R-:W-:Y:S01]  /*341f0*/  STL.64 [R1+0x2e0], R8 ;  /* 0x0002e00801007387 */ /* 0x000fe20000100a00 */
[----:B------:R-:W-:Y:S02]  /*34200*/  STL [R1+0x2e8], R10 ;  /* 0x0002e80a01007387 */ /* 0x000fe40000100800 */
[----:B------:R0:W-:Y:S02]  /*34210*/  STL.64 [R1+0x2230], R6 ;  /* 0x0022300601007387 */ /* 0x0001e40000100a00 */
[----:B------:R-:W4:Y:S01]  /*34220*/  LDL.LU R4, [R1+0x1a0] ;  /* 0x0001a00001047983 */ /* 0x000f220000300800 */
[----:B------:R-:W4:Y:S04]  /*34230*/  LDL.LU R5, [R1+0x1a4] ;  /* 0x0001a40001057983 */ /* 0x000f280000300800 */
[----:B0-----:R-:W5:Y:S01]  /*34240*/  LDL.LU R6, [R1+0x1a8] ;  /* 0x0001a80001067983 */ /* 0x001f620000300800 */
[----:B------:R-:W5:Y:S02]  /*34250*/  LDL.LU R7, [R1+0x1ac] ;  /* 0x0001ac0001077983 */ /* 0x000f640000300800 */
[----:B------:R-:W-:Y:S01]  /*34260*/  IMAD.MOV.U32 R22, RZ, RZ, R11 ;  /* 0x000000ffff167224 */ /* 0x000fe200078e000b */
[----:B-----5:R-:W-:Y:S01]  /*34270*/  STL.64 [R1+0x2288], R6 ;  /* 0x0022880601007387 */ /* 0x020fe20000100a00 */
[----:B----4-:R0:W-:Y:S03]  /*34280*/  STL.64 [R1+0x2280], R4 ;  /* 0x0022800401007387 */ /* 0x0101e60000100a00 */
[----:B0-----:R-:W2:Y:S01]  /*34290*/  LDL.LU R4, [R1+0x1d0] ;  /* 0x0001d00001047983 */ /* 0x001ea20000300800 */
[----:B------:R-:W2:Y:S02]  /*342a0*/  LDL.LU R5, [R1+0x1d4] ;  /* 0x0001d40001057983 */ /* 0x000ea40000300800 */
[----:B------:R-:W2:Y:S02]  /*342b0*/  LDL.LU R6, [R1+0x1d8] ;  /* 0x0001d80001067983 */ /* 0x000ea40000300800 */
[----:B------:R-:W2:Y:S01]  /*342c0*/  LDL.LU R7, [R1+0x1dc] ;  /* 0x0001dc0001077983 */ /* 0x000ea20000300800 */
[----:B------:R-:W4:Y:S01]  /*342d0*/  LDL.LU R24, [R1+0xd0] ;  /* 0x0000d00001187983 */ /* 0x000f220000300800 */
[----:B------:R-:W4:Y:S02]  /*342e0*/  LDL.LU R25, [R1+0xd4] ;  /* 0x0000d40001197983 */ /* 0x000f240000300800 */
[----:B------:R-:W5:Y:S02]  /*342f0*/  LDL.LU R26, [R1+0xd8] ;  /* 0x0000d800011a7983 */ /* 0x000f640000300800 */
[----:B------:R-:W5:Y:S01]  /*34300*/  LDL.LU R27, [R1+0xdc] ;  /* 0x0000dc00011b7983 */ /* 0x000f620000300800 */
[----:B------:R-:W2:Y:S01]  /*34310*/  LDL.LU R8, [R1+0x170] ;  /* 0x0001700001087983 */ /* 0x000ea20000300800 */
[----:B------:R-:W2:Y:S02]  /*34320*/  LDL.LU R9, [R1+0x174] ;  /* 0x0001740001097983 */ /* 0x000ea40000300800 */
[----:B------:R-:W2:Y:S02]  /*34330*/  LDL.LU R10, [R1+0x178] ;  /* 0x00017800010a7983 */ /* 0x000ea40000300800 */
[----:B------:R-:W2:Y:S02]  /*34340*/  LDL.LU R11, [R1+0x17c] ;  /* 0x00017c00010b7983 */ /* 0x000ea40000300800 */
[----:B--2---:R0:W-:Y:S01]  /*34350*/  STL.64 [R1+0x2260], R10 ;  /* 0x0022600a01007387 */ /* 0x0041e20000100a00 */
[----:B------:R1:W-:Y:S01]  /*34360*/  STL.64 [R1+0x2258], R8 ;  /* 0x0022580801007387 */ /* 0x0003e20000100a00 */
[----:B0-----:R-:W-:Y:S01]  /*34370*/  MOV R10, R2 ;  /* 0x00000002000a7202 */ /* 0x001fe20000000f00 */
[----:B------:R-:W-:Y:S01]  /*34380*/  IMAD.MOV.U32 R11, RZ, RZ, R13 ;  /* 0x000000ffff0b7224 */ /* 0x000fe200078e000d */
[----:B------:R-:W2:Y:S04]  /*34390*/  LDL.LU R2, [R1+0x2290] ;  /* 0x0022900001027983 */ /* 0x000ea80000300800 */
[----:B------:R0:W-:Y:S01]  /*343a0*/  STL.64 [R1+0x2270], R10 ;  /* 0x0022700a01007387 */ /* 0x0001e20000100a00 */
[----:B-1----:R-:W2:Y:S02]  /*343b0*/  LDL.LU R8, [R1+0x190] ;  /* 0x0001900001087983 */ /* 0x002ea40000300800 */
[----:B------:R-:W2:Y:S01]  /*343c0*/  LDL.LU R9, [R1+0x194] ;  /* 0x0001940001097983 */ /* 0x000ea20000300800 */
[----:B0-----:R-:W2:Y:S01]  /*343d0*/  LDL.LU R10, [R1+0x198] ;  /* 0x00019800010a7983 */ /* 0x001ea20000300800 */
[----:B------:R-:W2:Y:S02]  /*343e0*/  LDL.LU R11, [R1+0x19c] ;  /* 0x00019c00010b7983 */ /* 0x000ea40000300800 */
[----:B-----5:R0:W-:Y:S02]  /*343f0*/  STL.64 [R1+0x21e0], R26 ;  /* 0x0021e01a01007387 */ /* 0x0201e40000100a00 */
[----:B----4-:R1:W-:Y:S01]  /*34400*/  STL.64 [R1+0x21d8], R24 ;  /* 0x0021d81801007387 */ /* 0x0103e20000100a00 */
[----:B0-----:R-:W4:Y:S04]  /*34410*/  LDL.LU.64 R26, [R1+0x68] ;  /* 0x00006800011a7983 */ /* 0x001f280000300a00 */
[----:B----4-:R0:W-:Y:S01]  /*34420*/  STL.64 [R1+0x2268], R26 ;  /* 0x0022681a01007387 */ /* 0x0101e20000100a00 */
[----:B-1----:R-:W4:Y:S02]  /*34430*/  LDL.LU R24, [R1+0x180] ;  /* 0x0001800001187983 */ /* 0x002f240000300800 */
[----:B------:R-:W4:Y:S01]  /*34440*/  LDL.LU R25, [R1+0x184] ;  /* 0x0001840001197983 */ /* 0x000f220000300800 */
[----:B0-----:R-:W4:Y:S01]  /*34450*/  LDL.LU R26, [R1+0x188] ;  /* 0x00018800011a7983 */ /* 0x001f220000300800 */
[----:B------:R-:W4:Y:S02]  /*34460*/  LDL.LU R27, [R1+0x18c] ;  /* 0x00018c00011b7983 */ /* 0x000f240000300800 */
[----:B------:R-:W5:Y:S02]  /*34470*/  LDL R23, [R1+0x3e0] ;  /* 0x0003e00001177983 */ /* 0x000f640000100800 */
[----:B-----5:R0:W-:Y:S02]  /*34480*/  STL.64 [R1+0x2180], R22 ;  /* 0x0021801601007387 */ /* 0x0201e40000100a00 */
[----:B0-----:R-:W-:-:S02]  /*34490*/  MOV R22, R12 ;  /* 0x0000000c00167202 */ /* 0x001fc40000000f00 */
[C---:B------:R-:W-:Y:S01]  /*344a0*/  HMMA.16816.F32.BF16 R12, R16.reuse, R14, R4 ;  /* 0x0000000e100c723c */ /* 0x040fe20000041804 */
[----:B------:R-:W5:Y:S01]  /*344b0*/  LDL.LU.64 R6, [R1+0x2288] ;  /* 0x0022880001067983 */ /* 0x000f620000300a00 */
[----:B------:R-:W5:Y:S11]  /*344c0*/  LDL.LU.64 R4, [R1+0x2280] ;  /* 0x0022800001047983 */ /* 0x000f760000300a00 */
[----:B------:R-:W-:Y:S10]  /*344d0*/  @!UPT UIADD3 URZ, URZ, URZ, URZ ;  /* 0x0000003f3f3ff290 */ /* 0x000ff4000fffe03f */
[----:B------:R-:W-:Y:S01]  /*344e0*/  STL [R1+0x354], R13 ;  /* 0x0003540d01007387 */ /* 0x000fe20000100800 */
[----:B------:R0:W-:Y:S03]  /*344f0*/  STL.64 [R1+0x358], R14 ;  /* 0x0003580e01007387 */ /* 0x0001e60000100a00 */
[----:B0-----:R-:W5:Y:S01]  /*34500*/  LDL.LU.64 R14, [R1+0x2278] ;  /* 0x00227800010e7983 */ /* 0x001f620000300a00 */
[----:B------:R-:W-:Y:S01]  /*34510*/  MOV R23, R0 ;  /* 0x0000000000177202 */ /* 0x000fe20000000f00 */
[----:B------:R-:W-:Y:S02]  /*34520*/  MOV R0, R12 ;  /* 0x0000000c00007202 */ /* 0x000fe40000000f00 */
[C---:B-----5:R-:W-:Y:S01]  /*34530*/  HMMA.16816.F32.BF16 R12, R16.reuse, R14, R4 ;  /* 0x0000000e100c723c */ /* 0x060fe20000041804 */
[----:B------:R-:W5:Y:S07]  /*34540*/  LDL.LU.64 R6, [R1+0x8] ;  /* 0x0000080001067983 */ /* 0x000f6e0000300a00 */
[----:B--2---:R-:W-:Y:S01]  /*34550*/  HMMA.16816.F32.BF16 R8, R16, R22, R8 ;  /* 0x000000161008723c */ /* 0x004fe20000041808 */
[----:B-----5:R0:W-:Y:S11]  /*34560*/  STL.64 [R1+0x2248], R6 ;  /* 0x0022480601007387 */ /* 0x0201f60000100a00 */
[----:B------:R-:W-:Y:S03]  /*34570*/  @!UPT UIADD3 URZ, URZ, URZ, URZ ;  /* 0x0000003f3f3ff290 */ /* 0x000fe6000fffe03f */
[----:B------:R1:W-:Y:S02]  /*34580*/  STL.64 [R1+0x340], R12 ;  /* 0x0003400c01007387 */ /* 0x0003e40000100a00 */
[----:B------:R2:W-:Y:S02]  /*34590*/  STL.64 [R1+0x348], R14 ;  /* 0x0003480e01007387 */ /* 0x0005e40000100a00 */
[----:B------:R-:W5:Y:S01]  /*345a0*/  LDL.LU R4, [R1+0x160] ;  /* 0x0001600001047983 */ /* 0x000f620000300800 */
[----:B------:R-:W5:Y:S04]  /*345b0*/  LDL.LU R5, [R1+0x164] ;  /* 0x0001640001057983 */ /* 0x000f680000300800 */
[----:B0-----:R-:W5:Y:S01]  /*345c0*/  LDL.LU R6, [R1+0x168] ;  /* 0x0001680001067983 */ /* 0x001f620000300800 */
[----:B------:R-:W5:Y:S02]  /*345d0*/  LDL.LU R7, [R1+0x16c] ;  /* 0x00016c0001077983 */ /* 0x000f640000300800 */
[----:B-1----:R-:W3:Y:S02]  /*345e0*/  LDL.LU R12, [R1+0x130] ;  /* 0x00013000010c7983 */ /* 0x002ee40000300800 */
[----:B------:R-:W3:Y:S01]  /*345f0*/  LDL.LU R13, [R1+0x134] ;  /* 0x00013400010d7983 */ /* 0x000ee20000300800 */
[----:B--2---:R-:W2:Y:S01]  /*34600*/  LDL.LU R14, [R1+0x138] ;  /* 0x00013800010e7983 */ /* 0x004ea20000300800 */
[----:B------:R-:W2:Y:S03]  /*34610*/  LDL.LU R15, [R1+0x13c] ;  /* 0x00013c00010f7983 */ /* 0x000ea60000300800 */
[----:B--2---:R-:W-:Y:S01]  /*34620*/  STL.64 [R1+0x2240], R14 ;  /* 0x0022400e01007387 */ /* 0x004fe20000100a00 */
[----:B---3--:R0:W-:Y:S03]  /*34630*/  STL.64 [R1+0x2238], R12 ;  /* 0x0022380c01007387 */ /* 0x0081e60000100a00 */
[----:B0-----:R-:W2:Y:S01]  /*34640*/  LDL.LU R12, [R1+0x150] ;  /* 0x00015000010c7983 */ /* 0x001ea20000300800 */
[----:B------:R-:W2:Y:S02]  /*34650*/  LDL.LU R13, [R1+0x154] ;  /* 0x00015400010d7983 */ /* 0x000ea40000300800 */
[----:B------:R-:W2:Y:S02]  /*34660*/  LDL.LU R14, [R1+0x158] ;  /* 0x00015800010e7983 */ /* 0x000ea40000300800 */
[----:B------:R-:W-:Y:S01]  /*34670*/  IMAD.MOV.U32 R15, RZ, RZ, R2 ;  /* 0x000000ffff0f7224 */ /* 0x000fe200078e0002 */
[----:B------:R-:W-:Y:S01]  /*34680*/  STL.64 [R1+0x330], R8 ;  /* 0x0003300801007387 */ /* 0x000fe20000100a00 */
[----:B------:R0:W-:Y:S01]  /*34690*/  STL [R1+0x338], R10 ;  /* 0x0003380a01007387 */ /* 0x0001e20000100800 */
[----:B------:R-:W-:-:S02]  /*346a0*/  MOV R2, R11 ;  /* 0x0000000b00027202 */ /* 0x000fc40000000f00 */
[----:B0-----:R-:W4:Y:S01]  /*346b0*/  LDL.LU.64 R10, [R1+0x2270] ;  /* 0x00227000010a7983 */ /* 0x001f220000300a00 */
[----:B------:R0:W-:Y:S03]  /*346c0*/  STL.64 [R1+0x2200], R22 ;  /* 0x0022001601007387 */ /* 0x0001e60000100a00 */
[----:B0-----:R-:W3:Y:S01]  /*346d0*/  LDL.LU.64 R22, [R1+0x48] ;  /* 0x0000480001167983 */ /* 0x001ee20000300a00 */
[C---:B----4-:R-:W-:Y:S03]  /*346e0*/  HMMA.16816.F32.BF16 R8, R16.reuse, R10, R24 ;  /* 0x0000000a1008723c */ /* 0x050fe60000041818 */
[----:B---3--:R0:W-:Y:S04]  /*346f0*/  STL.64 [R1+0x2218], R22 ;  /* 0x0022181601007387 */ /* 0x0081e80000100a00 */
[----:B0-----:R-:W3:Y:S01]  /*34700*/  LDL.LU.64 R22, [R1+0x58] ;  /* 0x0000580001167983 */ /* 0x001ee20000300a00 */
[----:B------:R-:W4:Y:S11]  /*34710*/  LDL.LU.64 R26, [R1+0x2268] ;  /* 0x00226800011a7983 */ /* 0x000f360000300a00 */
[----:B------:R-:W-:Y:S04]  /*34720*/  @!UPT UIADD3 URZ, URZ, URZ, URZ ;  /* 0x0000003f3f3ff290 */ /* 0x000fe8000fffe03f */
[----:B------:R-:W-:Y:S02]  /*34730*/  STL.64 [R1+0x320], R8 ;  /* 0x0003200801007387 */ /* 0x000fe40000100a00 */
[----:B------:R0:W-:Y:S02]  /*34740*/  STL.64 [R1+0x328], R10 ;  /* 0x0003280a01007387 */ /* 0x0001e40000100a00 */
[----:B0-----:R-:W4:Y:S01]  /*34750*/  LDL.LU.64 R10, [R1+0x2260] ;  /* 0x00226000010a7983 */ /* 0x001f220000300a00 */
[----:B------:R-:W4:Y:S02]  /*34760*/  LDL.LU.64 R8, [R1+0x2258] ;  /* 0x0022580001087983 */ /* 0x000f240000300a00 */
[C---:B----4-:R-:W-:Y:S11]  /*34770*/  HMMA.16816.F32.BF16 R8, R16.reuse, R26, R8 ;  /* 0x0000001a1008723c */ /* 0x050ff60000041808 */
[----:B------:R-:W-:Y:S11]  /*34780*/  @!UPT UIADD3 URZ, URZ, URZ, URZ ;  /* 0x0000003f3f3ff290 */ /* 0x000ff6000fffe03f */
[----:B------:R-:W-:Y:S01]  /*34790*/  @!UPT UIADD3 URZ, URZ, URZ, URZ ;  /* 0x0000003f3f3ff290 */ /* 0x000fe2000fffe03f */
[----:B------:R-:W-:Y:S01]  /*347a0*/  STL.64 [R1+0x310], R8 ;  /* 0x0003100801007387 */ /* 0x000fe20000100a00 */
[----:B------:R0:W-:Y:S03]  /*347b0*/  STL.64 [R1+0x318], R10 ;  /* 0x0003180a01007387 */ /* 0x0001e60000100a00 */
[----:B0-----:R-:W5:Y:S01]  /*347c0*/  LDL.LU.64 R10, [R1+0x2250] ;  /* 0x00225000010a7983 */ /* 0x001f620000300a00 */
[----:B------:R0:W-:Y:S03]  /*347d0*/  STL.64 [R1+0x21e8], R26 ;  /* 0x0021e81a01007387 */ /* 0x0001e60000100a00 */
[----:B0-----:R-:W4:Y:S04]  /*347e0*/  LDL.LU.64 R26, [R1+0x28] ;  /* 0x00002800011a7983 */ /* 0x001f280000300a00 */
[----:B----4-:R0:W-:Y:S01]  /*347f0*/  STL.64 [R1+0x21f8], R26 ;  /* 0x0021f81a01007387 */ /* 0x0101e20000100a00 */
[----:B------:R-:W4:Y:S02]  /*34800*/  LDL.LU R24, [R1+0x100] ;  /* 0x0001000001187983 */ /* 0x000f240000300800 */
[----:B------:R-:W4:Y:S01]  /*34810*/  LDL.LU R25, [R1+0x104] ;  /* 0x0001040001197983 */ /* 0x000f220000300800 */
[----:B0-----:R-:W2:Y:S01]  /*34820*/  LDL.LU R26, [R1+0x108] ;  /* 0x00010800011a7983 */ /* 0x001ea20000300800 */
[----:B------:R-:W2:Y:S01]  /*34830*/  LDL.LU R27, [R1+0x10c] ;  /* 0x00010c00011b7983 */ /* 0x000ea20000300800 */
[C---:B-----5:R-:W-:Y:S02]  /*34840*/  HMMA.16816.F32.BF16 R4, R16.reuse, R10, R4 ;  /* 0x0000000a1004723c */ /* 0x060fe40000041804 */
[----:B--2---:R-:W-:Y:S01]  /*34850*/  STL.64 [R1+0x2210], R26 ;  /* 0x0022101a01007387 */ /* 0x004fe20000100a00 */
[----:B----4-:R0:W-:Y:S03]  /*34860*/  STL.64 [R1+0x2208], R24 ;  /* 0x0022081801007387 */ /* 0x0101e60000100a00 */
[----:B0-----:R-:W2:Y:S01]  /*34870*/  LDL.LU R24, [R1+0x110] ;  /* 0x0001100001187983 */ /* 0x001ea20000300800 */
[----:B------:R-:W2:Y:S02]  /*34880*/  LDL.LU R25, [R1+0x114] ;  /* 0x0001140001197983 */ /* 0x000ea40000300800 */
[----:B------:R-:W2:Y:S02]  /*34890*/  LDL.LU R26, [R1+0x118] ;  /* 0x00011800011a7983 */ /* 0x000ea40000300800 */
[----:B------:R-:W2:Y:S11]  /*348a0*/  LDL.LU R27, [R1+0x11c] ;  /* 0x00011c00011b7983 */ /* 0x000eb60000300800 */
[----:B------:R-:W-:Y:S01]  /*348b0*/  @!UPT UIADD3 URZ, URZ, URZ, URZ ;  /* 0x0000003f3f3ff290 */ /* 0x000fe2000fffe03f */
[----:B------:R-:W-:Y:S01]  /*348c0*/  STL.64 [R1+0x1d0], R4 ;  /* 0x0001d00401007387 */ /* 0x000fe20000100a00 */
[----:B------:R0:W-:Y:S03]  /*348d0*/  STL.64 [R1+0x1d8], R6 ;  /* 0x0001d80601007387 */ /* 0x0001e60000100a00 */
[----:B0-----:R-:W4:Y:S01]  /*348e0*/  LDL.LU.64 R6, [R1+0x2248] ;  /* 0x0022480001067983 */ /* 0x001f220000300a00 */
[----:B------:R0:W-:Y:S02]  /*348f0*/  STL.64 [R1+0x21f0], R10 ;  /* 0x0021f00a01007387 */ /* 0x0001e40000100a00 */
[----:B------:R-:W5:Y:S02]  /*34900*/  LDL.LU R8, [R1+0xf0] ;  /* 0x0000f00001087983 */ /* 0x000f640000300800 */
[----:B------:R-:W5:Y:S01]  /*34910*/  LDL.LU R9, [R1+0xf4] ;  /* 0x0000f40001097983 */ /* 0x000f620000300800 */
[----:B0-----:R-:W5:Y:S01]  /*34920*/  LDL.LU R10, [R1+0xf8] ;  /* 0x0000f800010a7983 */ /* 0x001f620000300800 */
[----:B------:R-:W5:Y:S01]  /*34930*/  LDL.LU R11, [R1+0xfc] ;  /* 0x0000fc00010b7983 */ /* 0x000f620000300800 */
[----:B----4-:R-:W-:Y:S01]  /*34940*/  HMMA.16816.F32.BF16 R12, R16, R6, R12 ;  /* 0x00000006100c723c */ /* 0x010fe2000004180c */
[----:B------:R-:W-:-:S02]  /*34950*/  MOV R21, R6 ;  /* 0x0000000600157202 */ /* 0x000fc40000000f00 */
[----:B------:R-:W-:Y:S11]  /*34960*/  MOV R20, R7 ;  /* 0x0000000700147202 */ /* 0x000ff60000000f00 */
[----:B------:R-:W-:Y:S09]  /*34970*/  @!UPT UIADD3 URZ, URZ, URZ, URZ ;  /* 0x0000003f3f3ff290 */ /* 0x000ff2000fffe03f */
[----:B------:R-:W-:Y:S01]  /*34980*/  STL.64 [R1+0x300], R12 ;  /* 0x0003000c01007387 */ /* 0x000fe20000100a00 */
[----:B------:R0:W-:Y:S03]  /*34990*/  STL.64 [R1+0x308], R14 ;  /* 0x0003080e01007387 */ /* 0x0001e60000100a00 */
[----:B0-----:R-:W4:Y:S01]  /*349a0*/  LDL.LU.64 R14, [R1+0x2240] ;  /* 0x00224000010e7983 */ /* 0x001f220000300a00 */
[----:B------:R-:W4:Y:S02]  /*349b0*/  LDL.LU.64 R12, [R1+0x2238] ;  /* 0x00223800010c7983 */ /* 0x000f240000300a00 */
[----:B------:R-:W4:Y:S02]  /*349c0*/  LDL.LU.64 R6, [R1+0x2230] ;  /* 0x0022300001067983 */ /* 0x000f240000300a00 */
[----:B----4-:R-:W-:Y:S01]  /*349d0*/  HMMA.16816.F32.BF16 R16, R16, R6, R12 ;  /* 0x000000061010723c */ /* 0x010fe2000004180c */
[----:B------:R-:W3:Y:S01]  /*349e0*/  LDL.LU.64 R14, [R1+0x2228] ;  /* 0x00222800010e7983 */ /* 0x000ee20000300a00 */
[----:B------:R-:W3:Y:S02]  /*349f0*/  LDL.LU.64 R12, [R1+0x2220] ;  /* 0x00222000010c7983 */ /* 0x000ee40000300a00 */
[----:B------:R0:W-:Y:S02]  /*34a00*/  STL.64 [R1+0x21d0], R6 ;  /* 0x0021d00601007387 */ /* 0x0001e40000100a00 */
[----:B------:R-:W3:Y:S11]  /*34a10*/  LDL.LU R4, [R1+0x120] ;  /* 0x0001200001047983 */ /* 0x000ef60000300800 */
[----:B------:R-:W-:Y:S06]  /*34a20*/  @!UPT UIADD3 URZ, URZ, URZ, URZ ;  /* 0x0000003f3f3ff290 */ /* 0x000fec000fffe03f */
[----:B------:R-:W-:Y:S01]  /*34a30*/  STL.64 [R1+0x2c0], R16 ;  /* 0x0002c01001007387 */ /* 0x000fe20000100a00 */
[----:B------:R-:W-:Y:S02]  /*34a40*/  STL.64 [R1+0x2c8], R18 ;  /* 0x0002c81201007387 */ /* 0x000fe40000100a00 */
[----:B------:R-:W3:Y:S02]  /*34a50*/  LDL.LU R5, [R1+0x124] ;  /* 0x0001240001057983 */ /* 0x000ee40000300800 */
[----:B0-----:R-:W3:Y:S01]  /*34a60*/  LDL.LU R6, [R1+0x128] ;  /* 0x0001280001067983 */ /* 0x001ee20000300800 */
[----:B------:R-:W3:Y:S02]  /*34a70*/  LDL.LU R7, [R1+0x12c] ;  /* 0x00012c0001077983 */ /* 0x000ee40000300800 */
[C---:B---3--:R-:W-:Y:S11]  /*34a80*/  HMMA.16816.F32.BF16 R4, R12.reuse, R22, R4 ;  /* 0x000000160c04723c */ /* 0x048ff60000041804 */
[----:B------:R-:W-:Y:S11]  /*34a90*/  @!UPT UIADD3 URZ, URZ, URZ, URZ ;  /* 0x0000003f3f3ff290 */ /* 0x000ff6000fffe03f */
[----:B------:R-:W-:Y:S01]  /*34aa0*/  @!UPT UIADD3 URZ, URZ, URZ, URZ ;  /* 0x0000003f3f3ff290 */ /* 0x000fe2000fffe03f */
[----:B------:R0:W-:Y:S01]  /*34ab0*/  STL.64 [R1+0x270], R4 ;  /* 0x0002700401007387 */ /* 0x0001e20000100a00 */
[----:B------:R1:W-:Y:S01]  /*34ac0*/  STL.64 [R1+0x278], R6 ;  /* 0x0002780601007387 */ /* 0x0003e20000100a00 */
[----:B0-----:R-:W-:Y:S02]  /*34ad0*/  MOV R5, R22 ;  /* 0x0000001600057202 */ /* 0x001fe40000000f00 */
[----:B------:R-:W-:Y:S02]  /*34ae0*/  MOV R4, R23 ;  /* 0x0000001700047202 */ /* 0x000fe40000000f00 */
[----:B------:R-:W2:Y:S02]  /*34af0*/  LDL.LU.64 R22, [R1+0x2218] ;  /* 0x0022180001167983 */ /* 0x000ea40000300a00 */
[C---:B--2---:R-:W-:Y:S01]  /*34b00*/  HMMA.16816.F32.BF16 R24, R12.reuse, R22, R24 ;  /* 0x000000160c18723c */ /* 0x044fe20000041818 */
[----:B-1----:R-:W-:Y:S01]  /*34b10*/  IMAD.MOV.U32 R7, RZ, RZ, R22 ;  /* 0x000000ffff077224 */ /* 0x002fe200078e0016 */
[----:B------:R-:W-:Y:S11]  /*34b20*/  MOV R6, R23 ;  /* 0x0000001700067202 */ /* 0x000ff60000000f00 */
[----:B------:R-:W-:Y:S10]  /*34b30*/  @!UPT UIADD3 URZ, URZ, URZ, URZ ;  /* 0x0000003f3f3ff290 */ /* 0x000ff4000fffe03f */
        /* <DEDUP_REMOVED lines=10> */
[----:B0-----:R-:W5:Y:S01]  /*34be0*/  LDL.LU.64 R26, [R1+0x21f8] ;  /* 0x0021f800011a7983 */ /* 0x001f620000300a00 */
[----:B------:R0:W-:Y:S01]  /*34bf0*/  STL.64 [R1+0x2190], R22 ;  /* 0x0021901601007387 */ /* 0x0001e20000100a00 */
[----:B------:R-:W-:Y:S01]  /*34c00*/  MOV R19, R20 ;  /* 0x0000001400137202 */ /* 0x000fe20000000f00 */
[----:B------:R-:W-:Y:S01]  /*34c10*/  IMAD.MOV.U32 R18, RZ, RZ, R21 ;  /* 0x000000ffff127224 */ /* 0x000fe200078e0015 */
[----:B0-----:R-:W-:Y:S02]  /*34c20*/  MOV R22, R7 ;  /* 0x0000000700167202 */ /* 0x001fe40000000f00 */
[----:B------:R-:W-:-:S05]  /*34c30*/  MOV R23, R6 ;  /* 0x0000000600177202 */ /* 0x000fca0000000f00 */
[----:B------:R0:W-:Y:S01]  /*34c40*/  STL.64 [R1+0x21a8], R22 ;  /* 0x0021a81601007387 */ /* 0x0001e20000100a00 */
[----:B------:R-:W2:Y:S02]  /*34c50*/  LDL.LU R20, [R1+0xe0] ;  /* 0x0000e00001147983 */ /* 0x000ea40000300800 */
[----:B------:R-:W2:Y:S01]  /*34c60*/  LDL.LU R21, [R1+0xe4] ;  /* 0x0000e40001157983 */ /* 0x000ea20000300800 */
[----:B0-----:R-:W2:Y:S01]  /*34c70*/  LDL.LU R22, [R1+0xe8] ;  /* 0x0000e80001167983 */ /* 0x001ea20000300800 */
[----:B------:R-:W2:Y:S01]  /*34c80*/  LDL.LU R23, [R1+0xec] ;  /* 0x0000ec0001177983 */ /* 0x000ea20000300800 */
[C---:B-----5:R-:W-:Y:S01]  /*34c90*/  HMMA.16816.F32.BF16 R8, R12.reuse, R26, R8 ;  /* 0x0000001a0c08723c */ /* 0x060fe20000041808 */
[----:B------:R-:W-:Y:S01]  /*34ca0*/  IMAD.MOV.U32 R17, RZ, RZ, R26 ;  /* 0x000000ffff117224 */ /* 0x000fe200078e001a */
[----:B------:R-:W-:Y:S11]  /*34cb0*/  MOV R16, R27 ;  /* 0x0000001b00107202 */ /* 0x000ff60000000f00 */
[----:B------:R-:W-:Y:S10]  /*34cc0*/  @!UPT UIADD3 URZ, URZ, URZ, URZ ;  /* 0x0000003f3f3ff290 */ /* 0x000ff4000fffe03f */
[----:B------:R-:W-:Y:S01]  /*34cd0*/  STL.64 [R1+0x240], R8 ;  /* 0x0002400801007387 */ /* 0x000fe20000100a00 */
[----:B------:R0:W-:Y:S03]  /*34ce0*/  STL.64 [R1+0x248], R10 ;  /* 0x0002480a01007387 */ /* 0x0001e60000100a00 */
[----:B0-----:R-:W3:Y:S01]  /*34cf0*/  LDL.LU.64 R10, [R1+0x21f0] ;  /* 0x0021f000010a7983 */ /* 0x001ee20000300a00 */
[----:B------:R-:W2:Y:S02]  /*34d00*/  LDL.LU.64 R26, [R1+0x21e8] ;  /* 0x0021e800011a7983 */ /* 0x000ea40000300a00 */
[----:B--2---:R-:W-:Y:S11]  /*34d10*/  HMMA.16816.F32.BF16 R20, R12, R26, R20 ;  /* 0x0000001a0c14723c */ /* 0x004ff60000041814 */
[----:B------:R-:W-:Y:S11]  /*34d20*/  @!UPT UIADD3 URZ, URZ, URZ, URZ ;  /* 0x0000003f3f3ff290 */ /* 0x000ff6000fffe03f */
[----:B------:R-:W-:Y:S01]  /*34d30*/  @!UPT UIADD3 URZ, URZ, URZ, URZ ;  /* 0x0000003f3f3ff290 */ /* 0x000fe2000fffe03f */
[----:B------:R0:W-:Y:S01]  /*34d40*/  STL.64 [R1+0x230], R20 ;  /* 0x0002301401007387 */ /* 0x0001e20000100a00 */
[----:B------:R1:W-:Y:S01]  /*34d50*/  STL.64 [R1+0x238], R22 ;  /* 0x0002381601007387 */ /* 0x0003e20000100a00 */
[----:B0-----:R-:W-:Y:S02]  /*34d60*/  MOV R21, R26 ;  /* 0x0000001a00157202 */ /* 0x001fe40000000f00 */
[----:B------:R-:W-:Y:S02]  /*34d70*/  MOV R20, R27 ;  /* 0x0000001b00147202 */ /* 0x000fe40000000f00 */
[----:B------:R-:W2:Y:S01]  /*34d80*/  LDL.LU.64 R26, [R1+0x21e0] ;  /* 0x0021e000011a7983 */ /* 0x000ea20000300a00 */
[----:B------:R-:W2:Y:S02]  /*34d90*/  LDL.LU.64 R24, [R1+0x21d8] ;  /* 0x0021d80001187983 */ /* 0x000ea40000300a00 */
[----:B---3--:R-:W-:Y:S01]  /*34da0*/  IMAD.MOV.U32 R29, RZ, RZ, R10 ;  /* 0x000000ffff1d7224 */ /* 0x008fe200078e000a */
[----:B------:R-:W-:-:S02]  /*34db0*/  MOV R28, R11 ;  /* 0x0000000b001c7202 */ /* 0x000fc40000000f00 */
[----:B-1----:R-:W-:Y:S02]  /*34dc0*/  MOV R23, R4 ;  /* 0x0000000400177202 */ /* 0x002fe40000000f00 */
[----:B------:R-:W-:Y:S01]  /*34dd0*/  MOV R22, R5 ;  /* 0x0000000500167202 */ /* 0x000fe20000000f00 */
[----:B--2---:R-:W-:Y:S11]  /*34de0*/  HMMA.16816.F32.BF16 R24, R12, R10, R24 ;  /* 0x0000000a0c18723c */ /* 0x004ff60000041818 */
[----:B------:R-:W-:Y:S11]  /*34df0*/  @!UPT UIADD3 URZ, URZ, URZ, URZ ;  /* 0x0000003f3f3ff290 */ /* 0x000ff6000fffe03f */
[----:B------:R-:W-:Y:S01]  /*34e00*/  @!UPT UIADD3 URZ, URZ, URZ, URZ ;  /* 0x0000003f3f3ff290 */ /* 0x000fe2000fffe03f */
[----:B------:R0:W-:Y:S01]  /*34e10*/  STL.64 [R1+0x220], R24 ;  /* 0x0002201801007387 */ /* 0x0001e20000100a00 */
[----:B------:R1:W-:Y:S02]  /*34e20*/  STL.64 [R1+0x228], R26 ;  /* 0x0002281a01007387 */ /* 0x0003e40000100a00 */
[----:B------:R-:W2:Y:S02]  /*34e30*/  LDL.LU R8, [R1+0xb0] ;  /* 0x0000b00001087983 */ /* 0x000ea40000300800 */
[----:B------:R-:W2:Y:S01]  /*34e40*/  LDL.LU R9, [R1+0xb4] ;  /* 0x0000b40001097983 */ /* 0x000ea20000300800 */
[----:B------:R-:W2:Y:S01]  /*34e50*/  LDL.LU R10, [R1+0xb8] ;  /* 0x0000b800010a7983 */ /* 0x000ea20000300800 */
[----:B------:R-:W2:Y:S02]  /*34e60*/  LDL.LU R11, [R1+0xbc] ;  /* 0x0000bc00010b7983 */ /* 0x000ea40000300800 */
[----:B------:R-:W3:Y:S02]  /*34e70*/  LDL.LU R4, [R1+0xc0] ;  /* 0x0000c00001047983 */ /* 0x000ee40000300800 */
[----:B------:R-:W3:Y:S01]  /*34e80*/  LDL.LU R5, [R1+0xc4] ;  /* 0x0000c40001057983 */ /* 0x000ee20000300800 */
[----:B------:R-:W3:Y:S01]  /*34e90*/  LDL.LU R6, [R1+0xc8] ;  /* 0x0000c80001067983 */ /* 0x000ee20000300800 */
[----:B------:R-:W3:Y:S03]  /*34ea0*/  LDL.LU R7, [R1+0xcc] ;  /* 0x0000cc0001077983 */ /* 0x000ee60000300800 */
[----:B0-----:R-:W4:Y:S01]  /*34eb0*/  LDL.LU R24, [R1+0x1c0] ;  /* 0x0001c00001187983 */ /* 0x001f220000300800 */
[----:B------:R-:W4:Y:S02]  /*34ec0*/  LDL.LU R25, [R1+0x1c4] ;  /* 0x0001c40001197983 */ /* 0x000f240000300800 */
[----:B-1----:R-:W5:Y:S02]  /*34ed0*/  LDL.LU R26, [R1+0x1c8] ;  /* 0x0001c800011a7983 */ /* 0x002f640000300800 */
[----:B------:R-:W5:Y:S02]  /*34ee0*/  LDL.LU R27, [R1+0x1cc] ;  /* 0x0001cc00011b7983 */ /* 0x000f640000300800 */
[----:B-----5:R0:W-:Y:S01]  /*34ef0*/  STL.64 [R1+0x2168], R26 ;  /* 0x0021681a01007387 */ /* 0x0201e20000100a00 */
[----:B----4-:R-:W-:Y:S02]  /*34f00*/  STL.64 [R1+0x2160], R24 ;  /* 0x0021601801007387 */ /* 0x010fe40000100a00 */
[----:B0-----:R-:W-:Y:S01]  /*34f10*/  IMAD.MOV.U32 R26, RZ, RZ, R29 ;  /* 0x000000ffff1a7224 */ /* 0x001fe200078e001d */
[----:B------:R-:W-:-:S05]  /*34f20*/  MOV R27, R28 ;  /* 0x0000001c001b7202 */ /* 0x000fca0000000f00 */
[----:B------:R0:W-:Y:S02]  /*34f30*/  STL.64 [R1+0x2170], R26 ;  /* 0x0021701a01007387 */ /* 0x0001e40000100a00 */
[----:B0-----:R-:W-:Y:S02]  /*34f40*/  MOV R26, R21 ;  /* 0x00000015001a7202 */ /* 0x001fe40000000f00 */
[----:B------:R-:W-:-:S05]  /*34f50*/  MOV R27, R20 ;  /* 0x00000014001b7202 */ /* 0x000fca0000000f00 */
[----:B------:R0:W-:Y:S02]  /*34f60*/  STL.64 [R1+0x2178], R26 ;  /* 0x0021781a01007387 */ /* 0x0001e40000100a00 */
[----:B0-----:R-:W-:Y:S01]  /*34f70*/  IMAD.MOV.U32 R26, RZ, RZ, R17 ;  /* 0x000000ffff1a7224 */ /* 0x001fe200078e0011 */
[----:B------:R-:W-:-:S05]  /*34f80*/  MOV R27, R16 ;  /* 0x00000010001b7202 */ /* 0x000fca0000000f00 */
[----:B------:R0:W-:Y:S01]  /*34f90*/  STL.64 [R1+0x2188], R26 ;  /* 0x0021881a01007387 */ /* 0x0001e20000100a00 */
[----:B------:R-:W4:Y:S02]  /*34fa0*/  LDL.LU R24, [R1+0x80] ;  /* 0x0000800001187983 */ /* 0x000f240000300800 */
[----:B------:R-:W4:Y:S01]  /*34fb0*/  LDL.LU R25, [R1+0x84] ;  /* 0x0000840001197983 */ /* 0x000f220000300800 */
[----:B0-----:R-:W5:Y:S01]  /*34fc0*/  LDL.LU R26, [R1+0x88] ;  /* 0x00008800011a7983 */ /* 0x001f620000300800 */
[----:B------:R-:W5:Y:S01]  /*34fd0*/  LDL.LU R27, [R1+0x8c] ;  /* 0x00008c00011b7983 */ /* 0x000f620000300800 */
[C---:B---3--:R-:W-:Y:S02]  /*34fe0*/  HMMA.16816.F32.BF16 R4, R12.reuse, R18, R4 ;  /* 0x000000120c04723c */ /* 0x048fe40000041804 */
[----:B-----5:R-:W-:Y:S01]  /*34ff0*/  STL.64 [R1+0x21a0], R26 ;  /* 0x0021a01a01007387 */ /* 0x020fe20000100a00 */
[----:B----4-:R0:W-:Y:S03]  /*35000*/  STL.64 [R1+0x2198], R24 ;  /* 0x0021981801007387 */ /* 0x0101e60000100a00 */
[----:B0-----:R-:W3:Y:S01]  /*35010*/  LDL.LU R24, [R1+0x90] ;  /* 0x0000900001187983 */ /* 0x001ee20000300800 */
[----:B------:R-:W3:Y:S02]  /*35020*/  LDL.LU R25, [R1+0x94] ;  /* 0x0000940001197983 */ /* 0x000ee40000300800 */
[----:B------:R-:W4:Y:S02]  /*35030*/  LDL.LU R26, [R1+0x98] ;  /* 0x00009800011a7983 */ /* 0x000f240000300800 */
[----:B------:R-:W4:Y:S02]  /*35040*/  LDL.LU R27, [R1+0x9c] ;  /* 0x00009c00011b7983 */ /* 0x000f240000300800 */
[----:B----4-:R-:W-:Y:S01]  /*35050*/  STL.64 [R1+0x21b8], R26 ;  /* 0x0021b81a01007387 */ /* 0x010fe20000100a00 */
[----:B---3--:R0:W-:Y:S03]  /*35060*/  STL.64 [R1+0x21b0], R24 ;  /* 0x0021b01801007387 */ /* 0x0081e60000100a00 */
[----:B0-----:R-:W3:Y:S01]  /*35070*/  LDL.LU R24, [R1+0xa0] ;  /* 0x0000a00001187983 */ /* 0x001ee20000300800 */
[----:B------:R-:W3:Y:S02]  /*35080*/  LDL.LU R25, [R1+0xa4] ;  /* 0x0000a40001197983 */ /* 0x000ee40000300800 */
[----:B------:R-:W3:Y:S02]  /*35090*/  LDL.LU R26, [R1+0xa8] ;  /* 0x0000a800011a7983 */ /* 0x000ee40000300800 */
[----:B------:R-:W3:Y:S01]  /*350a0*/  LDL.LU R27, [R1+0xac] ;  /* 0x0000ac00011b7983 */ /* 0x000ee20000300800 */
[----:B------:R-:W-:Y:S01]  /*350b0*/  STL.64 [R1+0x210], R4 ;  /* 0x0002100401007387 */ /* 0x000fe20000100a00 */
[----:B------:R0:W-:Y:S03]  /*350c0*/  STL.64 [R1+0x218], R6 ;  /* 0x0002180601007387 */ /* 0x0001e60000100a00 */
[----:B0-----:R-:W2:Y:S02]  /*350d0*/  LDL.LU.64 R6, [R1+0x21d0] ;  /* 0x0021d00001067983 */ /* 0x001ea40000300a00 */
[----:B--2---:R-:W-:Y:S02]  /*350e0*/  HMMA.16816.F32.BF16 R12, R12, R6, R8 ;  /* 0x000000060c0c723c */ /* 0x004fe40000041808 */
[----:B------:R-:W3:Y:S01]  /*350f0*/  LDL.LU.64 R10, [R1+0x21c8] ;  /* 0x0021c800010a7983 */ /* 0x000ee20000300a00 */
[----:B------:R-:W3:Y:S11]  /*35100*/  LDL.LU.64 R8, [R1+0x21c0] ;  /* 0x0021c00001087983 */ /* 0x000ef60000300a00 */
[----:B------:R-:W-:Y:S09]  /*35110*/  @!UPT UIADD3 URZ, URZ, URZ, URZ ;  /* 0x0000003f3f3ff290 */ /* 0x000ff2000fffe03f */
        /* <DEDUP_REMOVED lines=20> */
[C---:B---3--:R-:W-:Y:S02]  /*35260*/  HMMA.16816.F32.BF16 R20, R8.reuse, R22, R24 ;  /* 0x000000160814723c */ /* 0x048fe40000041818 */
[----:B------:R-:W2:Y:S11]  /*35270*/  LDL.LU.64 R26, [R1+0x2188] ;  /* 0x00218800011a7983 */ /* 0x000eb60000300a00 */
[----:B------:R-:W-:Y:S10]  /*35280*/  @!UPT UIADD3 URZ, URZ, URZ, URZ ;  /* 0x0000003f3f3ff290 */ /* 0x000ff4000fffe03f */
[----:B------:R-:W-:Y:S01]  /*35290*/  STL.64 [R1+0x190], R20 ;  /* 0x0001901401007387 */ /* 0x000fe20000100a00 */
[----:B------:R0:W-:Y:S03]  /*352a0*/  STL.64 [R1+0x198], R22 ;  /* 0x0001981601007387 */ /* 0x0001e60000100a00 */
[----:B0-----:R-:W3:Y:S01]  /*352b0*/  LDL.LU.64 R22, [R1+0x2180] ;  /* 0x0021800001167983 */ /* 0x001ee20000300a00 */
[----:B--2---:R-:W-:Y:S03]  /*352c0*/  HMMA.16816.F32.BF16 R24, R8, R26, R12 ;  /* 0x0000001a0818723c */ /* 0x004fe6000004180c */
[----:B---3--:R-:W0:Y:S04]  /*352d0*/  LDSM.16.M88.4 R12, [R23+0x18080] ;  /* 0x01808000170c783b */ /* 0x008e280000000200 */
[----:B0-----:R-:W-:Y:S11]  /*352e0*/  STL.64 [R1+0x2148], R14 ;  /* 0x0021480e01007387 */ /* 0x001ff60000100a00 */
[----:B------:R-:W-:Y:S05]  /*352f0*/  @!UPT UIADD3 URZ, URZ, URZ, URZ ;  /* 0x0000003f3f3ff290 */ /* 0x000fea000fffe03f */
[----:B------:R-:W-:Y:S02]  /*35300*/  STL.64 [R1+0x180], R24 ;  /* 0x0001801801007387 */ /* 0x000fe40000100a00 */
[----:B------:R-:W-:Y:S02]  /*35310*/  STL.64 [R1+0x188], R26 ;  /* 0x0001881a01007387 */ /* 0x000fe40000100a00 */
[----:B------:R-:W0:Y:S04]  /*35320*/  LDSM.16.M88.4 R24, [R3+0x80] ;  /* 0x000080000318783b */ /* 0x000e280000000200 */
[----:B------:R1:W-:Y:S04]  /*35330*/  STL.64 [R1+0x2140], R12 ;  /* 0x0021400c01007387 */ /* 0x0003e80000100a00 */
[----:B-1----:R-:W2:Y:S01]  /*35340*/  LDL.LU R12, [R1+0x1b0] ;  /* 0x0001b000010c7983 */ /* 0x002ea20000300800 */
[----:B------:R-:W2:Y:S02]  /*35350*/  LDL.LU R13, [R1+0x1b4] ;  /* 0x0001b400010d7983 */ /* 0x000ea40000300800 */
[----:B------:R-:W2:Y:S02]  /*35360*/  LDL.LU R14, [R1+0x1b8] ;  /* 0x0001b800010e7983 */ /* 0x000ea40000300800 */
[----:B------:R-:W2:Y:S01]  /*35370*/  LDL.LU R15, [R1+0x1bc] ;  /* 0x0001bc00010f7983 */ /* 0x000ea20000300800 */
[----:B------:R1:W-:Y:S01]  /*35380*/  STL.64 [R1+0x2128], R22 ;  /* 0x0021281601007387 */ /* 0x0003e20000100a00 */
[----:B------:R-:W3:Y:S02]  /*35390*/  LDL.LU R20, [R1+0x140] ;  /* 0x0001400001147983 */ /* 0x000ee40000300800 */
[----:B------:R-:W3:Y:S01]  /*353a0*/  LDL.LU R21, [R1+0x144] ;  /* 0x0001440001157983 */ /* 0x000ee20000300800 */
[----:B-1----:R-:W3:Y:S01]  /*353b0*/  LDL.LU R22, [R1+0x148] ;  /* 0x0001480001167983 */ /* 0x002ee20000300800 */
[----:B------:R-:W3:Y:S03]  /*353c0*/  LDL.LU R23, [R1+0x14c] ;  /* 0x00014c0001177983 */ /* 0x000ee60000300800 */
[----:B0-----:R-:W-:Y:S01]  /*353d0*/  STL.64 [R1+0xe0], R24 ;  /* 0x0000e01801007387 */ /* 0x001fe20000100a00 */
[----:B------:R0:W-:Y:S03]  /*353e0*/  STL.64 [R1+0xe8], R26 ;  /* 0x0000e81a01007387 */ /* 0x0001e60000100a00 */
[----:B0-----:R-:W3:Y:S01]  /*353f0*/  LDL.LU.64 R26, [R1+0x2178] ;  /* 0x00217800011a7983 */ /* 0x001ee20000300a00 */
[----:B------:R-:W-:-:S02]  /*35400*/  MOV R5, R24 ;  /* 0x0000001800057202 */ /* 0x000fc40000000f00 */
[----:B------:R-:W-:Y:S02]  /*35410*/  MOV R4, R25 ;  /* 0x0000001900047202 */ /* 0x000fe40000000f00 */
[C---:B---3--:R-:W-:Y:S01]  /*35420*/  HMMA.16816.F32.BF16 R24, R8.reuse, R26, R20 ;  /* 0x0000001a0818723c */ /* 0x048fe20000041814 */
[----:B------:R-:W3:Y:S11]  /*35430*/  LDL.LU R20, [R1+0x2b0] ;  /* 0x0002b00001147983 */ /* 0x000ef60000300800 */
[----:B------:R-:W-:Y:S11]  /*35440*/  @!UPT UIADD3 URZ, URZ, URZ, URZ ;  /* 0x0000003f3f3ff290 */ /* 0x000ff6000fffe03f */
[----:B------:R-:W-:Y:S01]  /*35450*/  STL.64 [R1+0x170], R24 ;  /* 0x0001701801007387 */ /* 0x000fe20000100a00 */
[----:B------:R-:W-:Y:S02]  /*35460*/  STL.64 [R1+0x178], R26 ;  /* 0x0001781a01007387 */ /* 0x000fe40000100a00 */
[----:B------:R-:W3:Y:S02]  /*35470*/  LDL.LU R21, [R1+0x2b4] ;  /* 0x0002b40001157983 */ /* 0x000ee40000300800 */
[----:B------:R-:W4:Y:S01]  /*35480*/  LDL.LU R22, [R1+0x2b8] ;  /* 0x0002b80001167983 */ /* 0x000f220000300800 */
[----:B------:R-:W4:Y:S04]  /*35490*/  LDL.LU R23, [R1+0x2bc] ;  /* 0x0002bc0001177983 */ /* 0x000f280000300800 */
[----:B------:R-:W0:Y:S04]  /*354a0*/  LDSM.16.M88.4 R24, [R3+0x2080] ;  /* 0x002080000318783b */ /* 0x000e280000000200 */
[----:B----4-:R-:W-:Y:S01]  /*354b0*/  STL.64 [R1+0x2138], R22 ;  /* 0x0021381601007387 */ /* 0x010fe20000100a00 */
[----:B---3--:R1:W-:Y:S03]  /*354c0*/  STL.64 [R1+0x2130], R20 ;  /* 0x0021301401007387 */ /* 0x0083e60000100a00 */
[----:B-1----:R-:W3:Y:S01]  /*354d0*/  LDL.LU R20, [R1+0x1f0] ;  /* 0x0001f00001147983 */ /* 0x002ee20000300800 */
[----:B------:R-:W3:Y:S02]  /*354e0*/  LDL.LU R21, [R1+0x1f4] ;  /* 0x0001f40001157983 */ /* 0x000ee40000300800 */
[----:B------:R-:W3:Y:S02]  /*354f0*/  LDL.LU R22, [R1+0x1f8] ;  /* 0x0001f80001167983 */ /* 0x000ee40000300800 */
[----:B------:R-:W3:Y:S01]  /*35500*/  LDL.LU R23, [R1+0x1fc] ;  /* 0x0001fc0001177983 */ /* 0x000ee20000300800 */
[----:B0-----:R-:W-:Y:S01]  /*35510*/  STL.64 [R1+0xd0], R24 ;  /* 0x0000d01801007387 */ /* 0x001fe20000100a00 */
[----:B------:R0:W-:Y:S03]  /*35520*/  STL.64 [R1+0xd8], R26 ;  /* 0x0000d81a01007387 */ /* 0x0001e60000100a00 */
[----:B0-----:R-:W2:Y:S02]  /*35530*/  LDL.LU.64 R26, [R1+0x2170] ;  /* 0x00217000011a7983 */ /* 0x001ea40000300a00 */
[C---:B--2---:R-:W-:Y:S02]  /*35540*/  HMMA.16816.F32.BF16 R12, R8.reuse, R26, R12 ;  /* 0x0000001a080c723c */ /* 0x044fe4000004180c */
[----:B------:R-:W0:Y:S11]  /*35550*/  LDSM.16.M88.4 R24, [R3+0x4080] ;  /* 0x004080000318783b */ /* 0x000e360000000200 */
[----:B------:R-:W-:Y:S10]  /*35560*/  @!UPT UIADD3 URZ, URZ, URZ, URZ ;  /* 0x0000003f3f3ff290 */ /* 0x000ff4000fffe03f */
[----:B------:R1:W-:Y:S01]  /*35570*/  STL.64 [R1+0x160], R12 ;  /* 0x0001600c01007387 */ /* 0x0003e20000100a00 */
[----:B------:R-:W-:Y:S03]  /*35580*/  STL.64 [R1+0x168], R14 ;  /* 0x0001680e01007387 */ /* 0x000fe60000100a00 */
[----:B0-----:R-:W-:Y:S01]  /*35590*/  STL.64 [R1+0xc0], R24 ;  /* 0x0000c01801007387 */ /* 0x001fe20000100a00 */
[----:B-1----:R-:W-:Y:S02]  /*355a0*/  IMAD.MOV.U32 R13, RZ, RZ, R24 ;  /* 0x000000ffff0d7224 */ /* 0x002fe400078e0018 */
[----:B------:R-:W-:Y:S01]  /*355b0*/  STL.64 [R1+0xc8], R26 ;  /* 0x0000c81a01007387 */ /* 0x000fe20000100a00 */
[----:B------:R-:W-:Y:S02]  /*355c0*/  MOV R12, R25 ;  /* 0x00000019000c7202 */ /* 0x000fe40000000f00 */
[----:B------:R-:W0:Y:S04]  /*355d0*/  LDSM.16.M88.4 R24, [R3+0x6080] ;  /* 0x006080000318783b */ /* 0x000e280000000200 */
[----:B0-----:R-:W-:Y:S01]  /*355e0*/  STL.64 [R1+0xb0], R24 ;  /* 0x0000b01801007387 */ /* 0x001fe20000100a00 */
[----:B------:R0:W-:Y:S03]  /*355f0*/  STL.64 [R1+0xb8], R26 ;  /* 0x0000b81a01007387 */ /* 0x0001e60000100a00 */
[----:B0-----:R-:W2:Y:S01]  /*35600*/  LDL.LU.64 R26, [R1+0x2168] ;  /* 0x00216800011a7983 */ /* 0x001ea20000300a00 */
[----:B------:R-:W2:Y:S02]  /*35610*/  LDL.LU.64 R24, [R1+0x2160] ;  /* 0x0021600001187983 */ /* 0x000ea40000300a00 */
[C---:B--2---:R-:W-:Y:S01]  /*35620*/  HMMA.16816.F32.BF16 R16, R8.reuse, R18, R24 ;  /* 0x000000120810723c */ /* 0x044fe20000041818 */
[----:B------:R-:W2:Y:S01]  /*35630*/  LDL.LU.64 R26, [R1+0x2158] ;  /* 0x00215800011a7983 */ /* 0x000ea20000300a00 */
[----:B------:R-:W2:Y:S11]  /*35640*/  LDL.LU.64 R24, [R1+0x2150] ;  /* 0x0021500001187983 */ /* 0x000eb60000300a00 */
[----:B------:R-:W-:Y:S10]  /*35650*/  @!UPT UIADD3 URZ, URZ, URZ, URZ ;  /* 0x0000003f3f3ff290 */ /* 0x000ff4000fffe03f */
[----:B------:R-:W-:Y:S01]  /*35660*/  STL.64 [R1+0x150], R16 ;  /* 0x0001501001007387 */ /* 0x000fe20000100a00 */
[----:B------:R-:W-:Y:S02]  /*35670*/  STL.64 [R1+0x158], R18 ;  /* 0x0001581201007387 */ /* 0x000fe40000100a00 */
[----:B------:R-:W-:Y:S01]  /*35680*/  LDSM.16.M88.4 R16, [R3+0x8080] ;  /* 0x008080000310783b */ /* 0x000fe20000000200 */
[----:B--2---:R-:W-:Y:S07]  /*35690*/  HMMA.16816.F32.BF16 R8, R8, R6, R24 ;  /* 0x000000060808723c */ /* 0x004fee0000041818 */
[----:B------:R-:W-:-:S02]  /*356a0*/  MOV R24, R5 ;  /* 0x0000000500187202 */ /* 0x000fc40000000f00 */
[----:B------:R-:W-:Y:S11]  /*356b0*/  MOV R25, R4 ;  /* 0x0000000400197202 */ /* 0x000ff60000000f00 */
[----:B------:R-:W-:Y:S03]  /*356c0*/  @!UPT UIADD3 URZ, URZ, URZ, URZ ;  /* 0x0000003f3f3ff290 */ /* 0x000fe6000fffe03f */
[----:B------:R0:W-:Y:S01]  /*356d0*/  STL.64 [R1+0x140], R8 ;  /* 0x0001400801007387 */ /* 0x0001e20000100a00 */
[----:B------:R-:W-:Y:S02]  /*356e0*/  STL.64 [R1+0x148], R10 ;  /* 0x0001480a01007387 */ /* 0x000fe40000100a00 */
[----:B------:R-:W2:Y:S01]  /*356f0*/  LDL.64 R4, [R1+0xb0] ;  /* 0x0000b00001047983 */ /* 0x000ea20000100a00 */
[----:B0-----:R-:W4:Y:S04]  /*35700*/  LDL.64 R8, [R1+0xd0] ;  /* 0x0000d00001087983 */ /* 0x001f280000100a00 */
[----:B--2---:R0:W-:Y:S02]  /*35710*/  STL.64 [R1+0x2108], R4 ;  /* 0x0021080401007387 */ /* 0x0041e40000100a00 */
[----:B0-----:R-:W-:Y:S01]  /*35720*/  IMAD.MOV.U32 R4, RZ, RZ, R13 ;  /* 0x000000ffff047224 */ /* 0x001fe200078e000d */
[----:B------:R-:W-:-:S02]  /*35730*/  MOV R5, R12 ;  /* 0x0000000c00057202 */ /* 0x000fc40000000f00 */
[----:B------:R-:W0:Y:S04]  /*35740*/  LDSM.16.M88.4 R12, [R3+0xa080] ;  /* 0x00a08000030c783b */ /* 0x000e280000000200 */
[----:B0-----:R-:W-:Y:S01]  /*35750*/  STL.64 [R1+0x90], R12 ;  /* 0x0000900c01007387 */ /* 0x001fe20000100a00 */
[----:B------:R0:W-:Y:S01]  /*35760*/  STL.64 [R1+0x98], R14 ;  /* 0x0000980e01007387 */ /* 0x0001e20000100a00 */
[----:B------:R-:W-:Y:S02]  /*35770*/  MOV R28, R12 ;  /* 0x0000000c001c7202 */ /* 0x000fe40000000f00 */
[----:B------:R-:W-:Y:S01]  /*35780*/  MOV R29, R13 ;  /* 0x0000000d001d7202 */ /* 0x000fe20000000f00 */
[----:B0-----:R-:W3:Y:S01]  /*35790*/  LDL.LU.64 R14, [R1+0x2148] ;  /* 0x00214800010e7983 */ /* 0x001ee20000300a00 */
[----:B------:R-:W3:Y:S02]  /*357a0*/  LDL.LU.64 R12, [R1+0x2140] ;  /* 0x00214000010c7983 */ /* 0x000ee40000300a00 */
[C---:B---3--:R-:W-:Y:S01]  /*357b0*/  HMMA.16816.F32.BF16 R24, R12.reuse, R24, R20 ;  /* 0x000000180c18723c */ /* 0x048fe20000041814 */
[----:B------:R-:W4:Y:S01]  /*357c0*/  LDL.LU.64 R22, [R1+0x2138] ;  /* 0x0021380001167983 */ /* 0x000f220000300a00 */
[----:B------:R-:W4:Y:S02]  /*357d0*/  LDL.LU.64 R20, [R1+0x2130] ;  /* 0x0021300001147983 */ /* 0x000f240000300a00 */
[----:B------:R-:W-:Y:S02]  /*357e0*/  STL.64 [R1+0xa0], R16 ;  /* 0x0000a01001007387 */ /* 0x000fe40000100a00 */
[----:B------:R-:W-:Y:S11]  /*357f0*/  STL.64 [R1+0xa8], R18 ;  /* 0x0000a81201007387 */ /* 0x000ff60000100a00 */
[----:B------:R-:W-:Y:S06]  /*35800*/  @!UPT UIADD3 URZ, URZ, URZ, URZ ;  /* 0x0000003f3f3ff290 */ /* 0x000fec000fffe03f */
[----:B------:R-:W-:Y:S01]  /*35810*/  STL.64 [R1+0x130], R24 ;  /* 0x0001301801007387 */ /* 0x000fe20000100a00 */
[----:B------:R-:W-:Y:S02]  /*35820*/  STL.64 [R1+0x138], R26 ;  /* 0x0001381a01007387 */ /* 0x000fe40000100a00 */
[----:B------:R0:W-:Y:S02]  /*35830*/  STL.64 [R1+0x2100], R16 ;  /* 0x0021001001007387 */ /* 0x0001e40000100a00 */
[----:B------:R-:W1:Y:S01]  /*35840*/  LDSM.16.M88.4 R24, [R3+0xc080] ;  /* 0x00c080000318783b */ /* 0x000e620000000200 */
[----:B0-----:R-:W2:Y:S03]  /*35850*/  LDL.LU R16, [R1+0x290] ;  /* 0x0002900001107983 */ /* 0x001ea60000300800 */
[----:B------:R-:W2:Y:S02]  /*35860*/  LDL.LU R17, [R1+0x294] ;  /* 0x0002940001117983 */ /* 0x000ea40000300800 */
[----:B------:R-:W3:Y:S02]  /*35870*/  LDL.LU R18, [R1+0x298] ;  /* 0x0002980001127983 */ /* 0x000ee40000300800 */
[----:B------:R-:W3:Y:S02]  /*35880*/  LDL.LU R19, [R1+0x29c] ;  /* 0x00029c0001137983 */ /* 0x000ee40000300800 */
[----:B---3--:R-:W-:Y:S01]  /*35890*/  STL.64 [R1+0x2118], R18 ;  /* 0x0021181201007387 */ /* 0x008fe20000100a00 */
[----:B--2---:R0:W-:Y:S03]  /*358a0*/  STL.64 [R1+0x2110], R16 ;  /* 0x0021101001007387 */ /* 0x0041e60000100a00 */
[----:B0-----:R-:W2:Y:S01]  /*358b0*/  LDL.LU R16, [R1+0x2a0] ;  /* 0x0002a00001107983 */ /* 0x001ea20000300800 */
[----:B------:R-:W2:Y:S02]  /*358c0*/  LDL.LU R17, [R1+0x2a4] ;  /* 0x0002a40001117983 */ /* 0x000ea40000300800 */
[----:B------:R-:W2:Y:S02]  /*358d0*/  LDL.LU R18, [R1+0x2a8] ;  /* 0x0002a80001127983 */ /* 0x000ea40000300800 */
[----:B------:R-:W2:Y:S01]  /*358e0*/  LDL.LU R19, [R1+0x2ac] ;  /* 0x0002ac0001137983 */ /* 0x000ea20000300800 */
[C---:B----4-:R-:W-:Y:S11]  /*358f0*/  HMMA.16816.F32.BF16 R20, R12.reuse, R8, R20 ;  /* 0x000000080c14723c */ /* 0x050ff60000041814 */
[----:B------:R-:W-:Y:S11]  /*35900*/  @!UPT UIADD3 URZ, URZ, URZ, URZ ;  /* 0x0000003f3f3ff290 */ /* 0x000ff6000fffe03f */
[----:B------:R-:W-:Y:S01]  /*35910*/  @!UPT UIADD3 URZ, URZ, URZ, URZ ;  /* 0x0000003f3f3ff290 */ /* 0x000fe2000fffe03f */
[----:B------:R0:W-:Y:S01]  /*35920*/  STL.64 [R1+0x120], R20 ;  /* 0x0001201401007387 */ /* 0x0001e20000100a00 */
[----:B------:R3:W-:Y:S02]  /*35930*/  STL.64 [R1+0x128], R22 ;  /* 0x0001281601007387 */ /* 0x0007e40000100a00 */
[----:B0-----:R-:W-:Y:S01]  /*35940*/  IMAD.MOV.U32 R21, RZ, RZ, R8 ;  /* 0x000000ffff157224 */ /* 0x001fe200078e0008 */
[----:B------:R-:W-:Y:S01]  /*35950*/  MOV R20, R9 ;  /* 0x0000000900147202 */ /* 0x000fe20000000f00 */
[----:B---3--:R-:W3:Y:S04]  /*35960*/  LDL.LU.64 R22, [R1+0x2128] ;  /* 0x0021280001167983 */ /* 0x008ee80000300a00 */
[----:B------:R0:W-:Y:S04]  /*35970*/  LDSM.16.M88.4 R8, [R3+0xe080] ;  /* 0x00e080000308783b */ /* 0x0001e80000000200 */
[----:B0-----:R-:W4:Y:S01]  /*35980*/  LDL.LU R3, [R1+0x2120] ;  /* 0x0021200001037983 */ /* 0x001f220000300800 */
[C---:B--2---:R-:W-:Y:S03]  /*35990*/  HMMA.16816.F32.BF16 R4, R12.reuse, R4, R16 ;  /* 0x000000040c04723c */ /* 0x044fe60000041810 */
[----:B------:R-:W2:Y:S01]  /*359a0*/  LDL.LU.64 R18, [R1+0x2118] ;  /* 0x0021180001127983 */ /* 0x000ea20000300a00 */
[----:B------:R-:W2:Y:S11]  /*359b0*/  LDL.LU.64 R16, [R1+0x2110] ;  /* 0x0021100001107983 */ /* 0x000eb60000300a00 */
[----:B------:R-:W-:Y:S08]  /*359c0*/  @!UPT UIADD3 URZ, URZ, URZ, URZ ;  /* 0x0000003f3f3ff290 */ /* 0x000ff0000fffe03f */
[----:B------:R0:W-:Y:S01]  /*359d0*/  STL.64 [R1+0x110], R4 ;  /* 0x0001100401007387 */ /* 0x0001e20000100a00 */
[----:B------:R-:W-:Y:S03]  /*359e0*/  STL.64 [R1+0x118], R6 ;  /* 0x0001180601007387 */ /* 0x000fe60000100a00 */
[----:B0-----:R-:W2:Y:S01]  /*359f0*/  LDL.LU.64 R4, [R1+0x2108] ;  /* 0x0021080001047983 */ /* 0x001ea20000300a00 */
[----:B-1----:R-:W-:Y:S02]  /*35a00*/  STL.64 [R1+0x80], R24 ;  /* 0x0000801801007387 */ /* 0x002fe40000100a00 */
[----:B------:R0:W-:Y:S01]  /*35a10*/  STL.64 [R1+0x88], R26 ;  /* 0x0000881a01007387 */ /* 0x0001e20000100a00 */
[----:B--2---:R-:W-:Y:S01]  /*35a20*/  HMMA.16816.F32.BF16 R16, R12, R4, R16 ;  /* 0x000000040c10723c */ /* 0x004fe20000041810 */
[----:B0-----:R-:W-:Y:S02]  /*35a30*/  MOV R27, R4 ;  /* 0x00000004001b7202 */ /* 0x001fe40000000f00 */
[----:B------:R-:W-:-:S02]  /*35a40*/  MOV R26, R5 ;  /* 0x00000005001a7202 */ /* 0x000fc40000000f00 */
[----:B---3--:R-:W0:Y:S11]  /*35a50*/  LDSM.16.M88.4 R4, [R23+0x19080] ;  /* 0x019080001704783b */ /* 0x008e360000000200 */
[----:B------:R-:W-:Y:S07]  /*35a60*/  @!UPT UIADD3 URZ, URZ, URZ, URZ ;  /* 0x0000003f3f3ff290 */ /* 0x000fee000fffe03f */
[----:B------:R1:W-:Y:S01]  /*35a70*/  STL.64 [R1+0x100], R16 ;  /* 0x0001001001007387 */ /* 0x0003e20000100a00 */
[----:B------:R-:W-:Y:S03]  /*35a80*/  STL.64 [R1+0x108], R18 ;  /* 0x0001081201007387 */ /* 0x000fe60000100a00 */
[----:B-1----:R-:W2:Y:S04]  /*35a90*/  LDL.LU.64 R16, [R1+0x2100] ;  /* 0x0021000001107983 */ /* 0x002ea80000300a00 */
[----:B0-----:R-:W-:Y:S01]  /*35aa0*/  STL.64 [R1+0x20e0], R6 ;  /* 0x0020e00601007387 */ /* 0x001fe20000100a00 */
[----:B------:R0:W-:Y:S02]  /*35ab0*/  STL.64 [R1+0x20d8], R4 ;  /* 0x0020d80401007387 */ /* 0x0001e40000100a00 */
[----:B0-----:R-:W-:Y:S01]  /*35ac0*/  IMAD.MOV.U32 R4, RZ, RZ, R28 ;  /* 0x000000ffff047224 */ /* 0x001fe200078e001c */
[----:B------:R-:W-:Y:S01]  /*35ad0*/  MOV R5, R29 ;  /* 0x0000001d00057202 */ /* 0x000fe20000000f00 */
[----:B------:R-:W3:Y:S01]  /*35ae0*/  LDL.LU R28, [R1+0x20f8] ;  /* 0x0020f800011c7983 */ /* 0x000ee20000300800 */
[----:B------:R-:W5:Y:S02]  /*35af0*/  LDL.LU R29, [R1+0x20f4] ;  /* 0x0020f400011d7983 */ /* 0x000f640000300800 */
[----:B------:R-:W-:Y:S02]  /*35b00*/  STL.64 [R1+0x70], R8 ;  /* 0x0000700801007387 */ /* 0x000fe40000100a00 */
[----:B------:R-:W-:Y:S01]  /*35b10*/  STL.64 [R1+0x78], R10 ;  /* 0x0000780a01007387 */ /* 0x000fe20000100a00 */
[----:B------:R0:W-:Y:S04]  /*35b20*/  STL.64 [R1+0x20e8], R8 ;  /* 0x0020e80801007387 */ /* 0x0001e80000100a00 */
[----:B0-----:R-:W2:Y:S01]  /*35b30*/  LDL.LU R8, [R1+0x280] ;  /* 0x0002800001087983 */ /* 0x001ea20000300800 */
[----:B------:R-:W2:Y:S02]  /*35b40*/  LDL.LU R9, [R1+0x284] ;  /* 0x0002840001097983 */ /* 0x000ea40000300800 */
[----:B------:R-:W2:Y:S02]  /*35b50*/  LDL.LU R10, [R1+0x288] ;  /* 0x00028800010a7983 */ /* 0x000ea40000300800 */
[----:B------:R-:W2:Y:S02]  /*35b60*/  LDL.LU R11, [R1+0x28c] ;  /* 0x00028c00010b7983 */ /* 0x000ea40000300800 */
[----:B--2---:R-:W-:Y:S01]  /*35b70*/  HMMA.16816.F32.BF16 R16, R12, R16, R8 ;  /* 0x000000100c10723c */ /* 0x004fe20000041808 */
[----:B------:R-:W2:Y:S11]  /*35b80*/  LDL.LU R8, [R1+0x2f0] ;  /* 0x0002f00001087983 */ /* 0x000eb60000300800 */
[----:B------:R-:W-:Y:S11]  /*35b90*/  @!UPT UIADD3 URZ, URZ, URZ, URZ ;  /* 0x0000003f3f3ff290 */ /* 0x000ff6000fffe03f */
[----:B------:R-:W-:Y:S01]  /*35ba0*/  STL.64 [R1+0xf0], R16 ;  /* 0x0000f01001007387 */ /* 0x000fe20000100a00 */
[----:B------:R-:W-:Y:S02]  /*35bb0*/  STL.64 [R1+0xf8], R18 ;  /* 0x0000f81201007387 */ /* 0x000fe40000100a00 */
[----:B------:R-:W0:Y:S04]  /*35bc0*/  LDSM.16.M88.4 R16, [R23+0x1a080] ;  /* 0x01a080001710783b */ /* 0x000e280000000200 */
[----:B------:R-:W2:Y:S01]  /*35bd0*/  LDL.LU R9, [R1+0x2f4] ;  /* 0x0002f40001097983 */ /* 0x000ea20000300800 */
[----:B------:R-:W2:Y:S01]  /*35be0*/  LDL.LU R10, [R1+0x2f8] ;  /* 0x0002f800010a7983 */ /* 0x000ea20000300800 */
[----:B------:R-:W2:Y:S03]  /*35bf0*/  LDL.LU R11, [R1+0x2fc] ;  /* 0x0002fc00010b7983 */ /* 0x000ea60000300800 */
[----:B0-----:R-:W-:Y:S01]  /*35c00*/  STL.64 [R1+0x2088], R18 ;  /* 0x0020881201007387 */ /* 0x001fe20000100a00 */
[----:B------:R0:W-:Y:S03]  /*35c10*/  STL.64 [R1+0x2080], R16 ;  /* 0x0020801001007387 */ /* 0x0001e60000100a00 */
[----:B0-----:R-:W2:Y:S01]  /*35c20*/  LDL.LU.64 R16, [R1+0xc0] ;  /* 0x0000c00001107983 */ /* 0x001ea20000300a00 */
[----:B---3--:R-:W-:Y:S01]  /*35c30*/  MOV R18, R28 ;  /* 0x0000001c00127202 */ /* 0x008fe20000000f00 */
[----:B----4-:R-:W-:-:S02]  /*35c40*/  IMAD.MOV.U32 R19, RZ, RZ, R3 ;  /* 0x000000ffff137224 */ /* 0x010fc400078e0003 */
[----:B--2---:R0:W-:Y:S04]  /*35c50*/  STL.64 [R1+0x20b0], R16 ;  /* 0x0020b01001007387 */ /* 0x0041e80000100a00 */
[----:B0-----:R-:W2:Y:S01]  /*35c60*/  LDL.LU R16, [R1+0x2d0] ;  /* 0x0002d00001107983 */ /* 0x001ea20000300800 */
[----:B-----5:R-:W-:-:S07]  /*35c70*/  MOV R17, R29 ;  /* 0x0000001d00117202 */ /* 0x020fce0000000f00 */
[----:B--2---:R-:W-:Y:S07]  /*35c80*/  HMMA.16816.F32.BF16 R4, R12, R4, R16 ;  /* 0x000000040c04723c */ /* 0x004fee0000041810 */
[----:B------:R-:W-:Y:S02]  /*35c90*/  MOV R16, R21 ;  /* 0x0000001500107202 */ /* 0x000fe40000000f00 */
[----:B------:R-:W-:Y:S11]  /*35ca0*/  MOV R17, R20 ;  /* 0x0000001400117202 */ /* 0x000ff60000000f00 */
[----:B------:R-:W-:Y:S04]  /*35cb0*/  @!UPT UIADD3 URZ, URZ, URZ, URZ ;  /* 0x0000003f3f3ff290 */ /* 0x000fe8000fffe03f */
[----:B------:R-:W-:Y:S01]  /*35cc0*/  MOV R3, R7 ;  /* 0x0000000700037202 */ /* 0x000fe20000000f00 */
[----:B------:R-:W-:Y:S02]  /*35cd0*/  IMAD.MOV.U32 R7, RZ, RZ, R22 ;  /* 0x000000ffff077224 */ /* 0x000fe400078e0016 */
[----:B------:R-:W0:Y:S04]  /*35ce0*/  LDSM.16.M88.4 R20, [R23+0x1b080] ;  /* 0x01b080001714783b */ /* 0x000e280000000200 */
[----:B------:R1:W-:Y:S01]  /*35cf0*/  STL [R1+0x60], R4 ;  /* 0x0000600401007387 */ /* 0x0003e20000100800 */
[----:B------:R-:W-:Y:S02]  /*35d00*/  MOV R29, R5 ;  /* 0x00000005001d7202 */ /* 0x000fe40000000f00 */
[----:B------:R-:W-:Y:S01]  /*35d10*/  MOV R28, R6 ;  /* 0x00000006001c7202 */ /* 0x000fe20000000f00 */
[----:B-1----:R-:W2:Y:S01]  /*35d20*/  LDL.LU R4, [R1+0x2e0] ;  /* 0x0002e00001047983 */ /* 0x002ea20000300800 */
[----:B------:R-:W2:Y:S02]  /*35d30*/  LDL.LU R5, [R1+0x2e4] ;  /* 0x0002e40001057983 */ /* 0x000ea40000300800 */
[----:B------:R-:W2:Y:S02]  /*35d40*/  LDL.LU R6, [R1+0x2e8] ;  /* 0x0002e80001067983 */ /* 0x000ea40000300800 */
[----:B------:R1:W-:Y:S02]  /*35d50*/  STL.64 [R1+0x20c0], R16 ;  /* 0x0020c01001007387 */ /* 0x0003e40000100a00 */
[----:B-1----:R-:W3:Y:S01]  /*35d60*/  LDL.LU.64 R16, [R1+0xe0] ;  /* 0x0000e00001107983 */ /* 0x002ee20000300a00 */
[----:B------:R-:W-:Y:S02]  /*35d70*/  STL [R1+0x1ff4], R28 ;  /* 0x001ff41c01007387 */ /* 0x000fe40000100800 */
[----:B------:R-:W-:Y:S01]  /*35d80*/  STL [R1+0x1ff0], R29 ;  /* 0x001ff01d01007387 */ /* 0x000fe20000100800 */
[----:B0-----:R-:W-:Y:S01]  /*35d90*/  STL.64 [R1+0x2000], R22 ;  /* 0x0020001601007387 */ /* 0x001fe20000100a00 */
[----:B------:R0:W-:Y:S02]  /*35da0*/  STL.64 [R1+0x1ff8], R20 ;  /* 0x001ff81401007387 */ /* 0x0001e40000100a00 */
[----:B0-----:R-:W-:Y:S01]  /*35db0*/  MOV R20, R27 ;  /* 0x0000001b00147202 */ /* 0x001fe20000000f00 */
[----:B------:R-:W-:-:S05]  /*35dc0*/  IMAD.MOV.U32 R21, RZ, RZ, R26 ;  /* 0x000000ffff157224 */ /* 0x000fca00078e001a */
[----:B------:R0:W-:Y:S04]  /*35dd0*/  STL.64 [R1+0x20b8], R20 ;  /* 0x0020b81401007387 */ /* 0x0001e80000100a00 */
[----:B0-----:R-:W4:Y:S01]  /*35de0*/  LDL.LU R20, [R1+0x340] ;  /* 0x0003400001147983 */ /* 0x001f220000300800 */
[----:B------:R-:W4:Y:S02]  /*35df0*/  LDL.LU R21, [R1+0x344] ;  /* 0x0003440001157983 */ /* 0x000f240000300800 */
[----:B------:R-:W5:Y:S02]  /*35e00*/  LDL.LU R22, [R1+0x348] ;  /* 0x0003480001167983 */ /* 0x000f640000300800 */
[----:B------:R-:W5:Y:S01]  /*35e10*/  LDL.LU R23, [R1+0x34c] ;  /* 0x00034c0001177983 */ /* 0x000f620000300800 */
[----:B------:R-:W-:Y:S01]  /*35e20*/  HMMA.16816.F32.BF16 R24, R12, R24, R8 ;  /* 0x000000180c18723c */ /* 0x000fe20000041808 */
[----:B-----5:R-:W-:Y:S01]  /*35e30*/  STL.64 [R1+0x20d0], R22 ;  /* 0x0020d01601007387 */ /* 0x020fe20000100a00 */
[----:B----4-:R0:W-:Y:S02]  /*35e40*/  STL.64 [R1+0x20c8], R20 ;  /* 0x0020c81401007387 */ /* 0x0101e40000100a00 */
[----:B0-----:R-:W-:-:S02]  /*35e50*/  MOV R20, R0 ;  /* 0x0000000000147202 */ /* 0x001fc40000000f00 */
[----:B------:R-:W4:Y:S01]  /*35e60*/  LDL.LU R0, [R1+0x20f0] ;  /* 0x0020f00001007983 */ /* 0x000f220000300800 */
[----:B------:R-:W5:Y:S02]  /*35e70*/  LDL.LU R21, [R1+0x354] ;  /* 0x0003540001157983 */ /* 0x000f640000300800 */
[----:B------:R-:W5:Y:S02]  /*35e80*/  LDL.LU R22, [R1+0x358] ;  /* 0x0003580001167983 */ /* 0x000f640000300800 */
[----:B------:R-:W5:Y:S01]  /*35e90*/  LDL.LU R23, [R1+0x35c] ;  /* 0x00035c0001177983 */ /* 0x000f620000300800 */
[----:B------:R-:W2:Y:S11]  /*35ea0*/  LDL.LU.64 R8, [R1+0x20e8] ;  /* 0x0020e80001087983 */ /* 0x000eb60000300a00 */
[----:B------:R-:W-:Y:S02]  /*35eb0*/  STL.64 [R1+0x50], R24 ;  /* 0x0000501801007387 */ /* 0x000fe40000100a00 */
[----:B------:R-:W-:Y:S02]  /*35ec0*/  STL.64 [R1+0x58], R26 ;  /* 0x0000581a01007387 */ /* 0x000fe40000100a00 */
[----:B----4-:R-:W0:Y:S01]  /*35ed0*/  LDSM.16.M88.4 R24, [R0+0x18080] ;  /* 0x018080000018783b */ /* 0x010e220000000200 */
[----:B--2---:R-:W-:Y:S03]  /*35ee0*/  HMMA.16816.F32.BF16 R8, R12, R8, R4 ;  /* 0x000000080c08723c */ /* 0x004fe60000041804 */
[----:B0-----:R-:W-:Y:S01]  /*35ef0*/  STL.64 [R1+0x1f58], R26 ;  /* 0x001f581a01007387 */ /* 0x001fe20000100a00 */
[----:B------:R0:W-:Y:S03]  /*35f00*/  STL.64 [R1+0x1f50], R24 ;  /* 0x001f501801007387 */ /* 0x0001e60000100a00 */
[----:B0-----:R-:W2:Y:S01]  /*35f10*/  LDL.LU R24, [R1+0x320] ;  /* 0x0003200001187983 */ /* 0x001ea20000300800 */
[----:B------:R-:W2:Y:S02]  /*35f20*/  LDL.LU R25, [R1+0x324] ;  /* 0x0003240001197983 */ /* 0x000ea40000300800 */
[----:B------:R-:W2:Y:S02]  /*35f30*/  LDL.LU R26, [R1+0x328] ;  /* 0x00032800011a7983 */ /* 0x000ea40000300800 */
[----:B------:R-:W2:Y:S01]  /*35f40*/  LDL.LU R27, [R1+0x32c] ;  /* 0x00032c00011b7983 */ /* 0x000ea20000300800 */
[----:B------:R-:W5:Y:S01]  /*35f50*/  LDL.LU.64 R6, [R1+0x20e0] ;  /* 0x0020e00001067983 */ /* 0x000f620000300a00 */
[----:B------:R-:W5:Y:S02]  /*35f60*/  LDL.LU.64 R4, [R1+0x20d8] ;  /* 0x0020d80001047983 */ /* 0x000f640000300a00 */
[----:B------:R-:W4:Y:S07]  /*35f70*/  LDL.LU R12, [R1+0x330] ;  /* 0x00033000010c7983 */ /* 0x000f2e0000300800 */
[----:B------:R-:W-:Y:S01]  /*35f80*/  STL.64 [R1+0x30], R8 ;  /* 0x0000300801007387 */ /* 0x000fe20000100a00 */
[----:B------:R-:W-:Y:S02]  /*35f90*/  STL.64 [R1+0x38], R10 ;  /* 0x0000380a01007387 */ /* 0x000fe40000100a00 */
[----:B------:R-:W0:Y:S04]  /*35fa0*/  LDSM.16.M88.4 R8, [R0+0x19080] ;  /* 0x019080000008783b */ /* 0x000e280000000200 */
[----:B------:R-:W4:Y:S02]  /*35fb0*/  LDL.LU R13, [R1+0x334] ;  /* 0x00033400010d7983 */ /* 0x000f240000300800 */
[----:B------:R-:W4:Y:S01]  /*35fc0*/  LDL.LU R14, [R1+0x338] ;  /* 0x00033800010e7983 */ /* 0x000f220000300800 */
[----:B0-----:R-:W-:Y:S01]  /*35fd0*/  STL.64 [R1+0x1ed8], R10 ;  /* 0x001ed80a01007387 */ /* 0x001fe20000100a00 */
[----:B------:R0:W-:Y:S03]  /*35fe0*/  STL.64 [R1+0x1ed0], R8 ;  /* 0x001ed00801007387 */ /* 0x0001e60000100a00 */
[----:B0-----:R-:W2:Y:S01]  /*35ff0*/  LDL.LU.64 R8, [R1+0x70] ;  /* 0x0000700001087983 */ /* 0x001ea20000300a00 */
[----:B------:R-:W2:Y:S01]  /*36000*/  LDL.LU.64 R10, [R1+0x78] ;  /* 0x00007800010a7983 */ /* 0x000ea20000300a00 */
[----:B------:R-:W-:Y:S01]  /*36010*/  MOV R15, R2 ;  /* 0x00000002000f7202 */ /* 0x000fe20000000f00 */
[----:B---3--:R-:W-:-:S02]  /*36020*/  MOV R2, R16 ;  /* 0x0000001000027202 */ /* 0x008fc40000000f00 */
[----:B------:R-:W-:Y:S01]  /*36030*/  IMAD.MOV.U32 R0, RZ, RZ, R17 ;  /* 0x000000ffff007224 */ /* 0x000fe200078e0011 */
[C---:B-----5:R-:W-:Y:S01]  /*36040*/  HMMA.16816.F32.BF16 R20, R4.reuse, R16, R20 ;  /* 0x000000100414723c */ /* 0x060fe20000041814 */
[----:B--2---:R-:W-:Y:S01]  /*36050*/  STL [R1+0x1eec], R10 ;  /* 0x001eec0a01007387 */ /* 0x004fe20000100800 */
[----:B------:R-:W-:Y:S11]  /*36060*/  STL [R1+0x1ee8], R11 ;  /* 0x001ee80b01007387 */ /* 0x000ff60000100800 */
[----:B------:R-:W-:Y:S10]  /*36070*/  @!UPT UIADD3 URZ, URZ, URZ, URZ ;  /* 0x0000003f3f3ff290 */ /* 0x000ff4000fffe03f */
[----:B------:R-:W-:Y:S02]  /*36080*/  STL.64 [R1+0x20], R20 ;  /* 0x0000201401007387 */ /* 0x000fe40000100a00 */
[----:B------:R0:W-:Y:S02]  /*36090*/  STL.64 [R1+0x28], R22 ;  /* 0x0000281601007387 */ /* 0x0001e40000100a00 */
[----:B0-----:R-:W2:Y:S01]  /*360a0*/  LDL.LU.64 R22, [R1+0x20d0] ;  /* 0x0020d00001167983 */ /* 0x001ea20000300a00 */
[----:B------:R-:W2:Y:S02]  /*360b0*/  LDL.LU.64 R20, [R1+0x20c8] ;  /* 0x0020c80001147983 */ /* 0x000ea40000300a00 */
[----:B------:R-:W2:Y:S02]  /*360c0*/  LDL.LU.64 R16, [R1+0x20c0] ;  /* 0x0020c00001107983 */ /* 0x000ea40000300a00 */
[C---:B--2---:R-:W-:Y:S01]  /*360d0*/  HMMA.16816.F32.BF16 R16, R4.reuse, R16, R20 ;  /* 0x000000100410723c */ /* 0x044fe20000041814 */
[----:B------:R-:W2:Y:S11]  /*360e0*/  LDL.LU.64 R20, [R1+0x20b8] ;  /* 0x0020b80001147983 */ /* 0x000eb60000300a00 */
[----:B------:R-:W-:Y:S11]  /*360f0*/  @!UPT UIADD3 URZ, URZ, URZ, URZ ;  /* 0x0000003f3f3ff290 */ /* 0x000ff6000fffe03f */
[----:B------:R0:W-:Y:S01]  /*36100*/  STL.64 [R1+0x10], R16 ;  /* 0x0000101001007387 */ /* 0x0001e20000100a00 */
[----:B------:R1:W-:Y:S03]  /*36110*/  STL.64 [R1+0x18], R18 ;  /* 0x0000181201007387 */ /* 0x0003e60000100a00 */
[----:B0-----:R-:W4:Y:S02]  /*36120*/  LDL.LU.64 R16, [R1+0x20b0] ;  /* 0x0020b00001107983 */ /* 0x001f240000300a00 */
[C---:B----4-:R-:W-:Y:S01]  /*36130*/  HMMA.16816.F32.BF16 R12, R4.reuse, R16, R12 ;  /* 0x00000010040c723c */ /* 0x050fe2000004180c */
[----:B------:R-:W-:Y:S02]  /*36140*/  MOV R29, R16 ;  /* 0x00000010001d7202 */ /* 0x000fe40000000f00 */
[----:B------:R-:W-:Y:S11]  /*36150*/  MOV R28, R17 ;  /* 0x00000011001c7202 */ /* 0x000ff60000000f00 */
[----:B------:R-:W-:Y:S09]  /*36160*/  @!UPT UIADD3 URZ, URZ, URZ, URZ ;  /* 0x0000003f3f3ff290 */ /* 0x000ff2000fffe03f */
[----:B------:R2:W-:Y:S01]  /*36170*/  STL.64 [R1], R12 ;  /* 0x0000000c01007387 */ /* 0x0005e20000100a00 */
[----:B------:R-:W3:Y:S02]  /*36180*/  LDL.LU R16, [R1+0x1d0] ;  /* 0x0001d00001107983 */ /* 0x000ee40000300800 */
[----:B------:R-:W3:Y:S02]  /*36190*/  LDL.LU R17, [R1+0x1d4] ;  /* 0x0001d40001117983 */ /* 0x000ee40000300800 */
[----:B-1----:R-:W4:Y:S01]  /*361a0*/  LDL.LU R18, [R1+0x1d8] ;  /* 0x0001d80001127983 */ /* 0x002f220000300800 */
[----:B------:R-:W4:Y:S01]  /*361b0*/  LDL.LU R19, [R1+0x1dc] ;  /* 0x0001dc0001137983 */ /* 0x000f220000300800 */
[----:B------:R-:W-:Y:S01]  /*361c0*/  MOV R10, R14 ;  /* 0x0000000e000a7202 */ /* 0x000fe20000000f00 */
[----:B------:R-:W-:Y:S02]  /*361d0*/  IMAD.MOV.U32 R11, RZ, RZ, R15 ;  /* 0x000000ffff0b7224 */ /* 0x000fe400078e000f */
[----:B--2---:R-:W-:Y:S01]  /*361e0*/  HMMA.16816.F32.BF16 R12, R4, R20, R24 ;  /* 0x00000014040c723c */ /* 0x004fe20000041818 */
[----:B----4-:R-:W-:Y:S01]  /*361f0*/  STL.64 [R1+0x20a8], R18 ;  /* 0x0020a81201007387 */ /* 0x010fe20000100a00 */
[----:B---3--:R0:W-:Y:S02]  /*36200*/  STL.64 [R1+0x20a0], R16 ;  /* 0x0020a01001007387 */ /* 0x0081e40000100a00 */
[----:B------:R-:W-:Y:S02]  /*36210*/  STL.64 [R1+0x2098], R10 ;  /* 0x0020980a01007387 */ /* 0x000fe40000100a00 */
[----:B------:R1:W-:Y:S01]  /*36220*/  STL.64 [R1+0x2090], R8 ;  /* 0x0020900801007387 */ /* 0x0003e20000100a00 */
[----:B0-----:R-:W2:Y:S01]  /*36230*/  LDL.LU R16, [R1+0x310] ;  /* 0x0003100001107983 */ /* 0x001ea20000300800 */
[----:B------:R-:W2:Y:S02]  /*36240*/  LDL.LU R17, [R1+0x314] ;  /* 0x0003140001117983 */ /* 0x000ea40000300800 */
[----:B------:R-:W2:Y:S02]  /*36250*/  LDL.LU R18, [R1+0x318] ;  /* 0x0003180001127983 */ /* 0x000ea40000300800 */
[----:B------:R-:W2:Y:S01]  /*36260*/  LDL.LU R19, [R1+0x31c] ;  /* 0x00031c0001137983 */ /* 0x000ea20000300800 */
[----:B------:R-:W3:Y:S01]  /*36270*/  LDL.LU R20, [R1+0x200] ;  /* 0x0002000001147983 */ /* 0x000ee20000300800 */
[----:B------:R-:W3:Y:S02]  /*36280*/  LDL.LU R21, [R1+0x204] ;  /* 0x0002040001157983 */ /* 0x000ee40000300800 */
[----:B------:R-:W4:Y:S02]  /*36290*/  LDL.LU R22, [R1+0x208] ;  /* 0x0002080001167983 */ /* 0x000f240000300800 */
[----:B------:R-:W4:Y:S01]  /*362a0*/  LDL.LU R23, [R1+0x20c] ;  /* 0x00020c0001177983 */ /* 0x000f220000300800 */
[----:B------:R-:W5:Y:S01]  /*362b0*/  LDL.LU R24, [R1+0x210] ;  /* 0x0002100001187983 */ /* 0x000f620000300800 */
[----:B------:R-:W5:Y:S02]  /*362c0*/  LDL.LU R25, [R1+0x214] ;  /* 0x0002140001197983 */ /* 0x000f640000300800 */
[----:B------:R-:W2:Y:S02]  /*362d0*/  LDL.LU R26, [R1+0x218] ;  /* 0x00021800011a7983 */ /* 0x000ea40000300800 */
[----:B------:R-:W2:Y:S01]  /*362e0*/  LDL.LU R27, [R1+0x21c] ;  /* 0x00021c00011b7983 */ /* 0x000ea20000300800 */
[----:B-1----:R-:W3:Y:S01]  /*362f0*/  LDL.LU R8, [R1+0x300] ;  /* 0x0003000001087983 */ /* 0x002ee20000300800 */
[----:B------:R-:W3:Y:S02]  /*36300*/  LDL.LU R9, [R1+0x304] ;  /* 0x0003040001097983 */ /* 0x000ee40000300800 */
[----:B------:R-:W3:Y:S02]  /*36310*/  LDL.LU R10, [R1+0x308] ;  /* 0x00030800010a7983 */ /* 0x000ee40000300800 */
[----:B------:R-:W3:Y:S01]  /*36320*/  LDL.LU R11, [R1+0x30c] ;  /* 0x00030c00010b7983 */ /* 0x000ee20000300800 */
[----:B--2---:R-:W-:Y:S01]  /*36330*/  STL.64 [R1+0x2020], R26 ;  /* 0x0020201a01007387 */ /* 0x004fe20000100a00 */
[----:B-----5:R0:W-:Y:S03]  /*36340*/  STL.64 [R1+0x2018], R24 ;  /* 0x0020181801007387 */ /* 0x0201e60000100a00 */
[----:B0-----:R-:W2:Y:S01]  /*36350*/  LDL.LU.64 R24, [R1+0x90] ;  /* 0x0000900001187983 */ /* 0x001ea20000300a00 */
[----:B----4-:R-:W-:Y:S02]  /*36360*/  STL.64 [R1+0x2010], R22 ;  /* 0x0020101601007387 */ /* 0x010fe40000100a00 */
[----:B---3--:R0:W-:Y:S02]  /*36370*/  STL.64 [R1+0x2008], R20 ;  /* 0x0020081401007387 */ /* 0x0081e40000100a00 */
[----:B0-----:R-:W3:Y:S01]  /*36380*/  LDL.LU.64 R20, [R1+0x80] ;  /* 0x0000800001147983 */ /* 0x001ee20000300a00 */
[----:B------:R0:W-:Y:S02]  /*36390*/  STL.64 [R1+0x1e98], R14 ;  /* 0x001e980e01007387 */ /* 0x0001e40000100a00 */
[----:B------:R1:W-:Y:S01]  /*363a0*/  STL.64 [R1+0x1e90], R12 ;  /* 0x001e900c01007387 */ /* 0x0003e20000100a00 */
[----:B0-----:R-:W4:Y:S04]  /*363b0*/  LDL R14, [R1+0xc8] ;  /* 0x0000c800010e7983 */ /* 0x001f280000100800 */
[----:B------:R-:W4:Y:S01]  /*363c0*/  LDL R15, [R1+0xcc] ;  /* 0x0000cc00010f7983 */ /* 0x000f220000100800 */
[----:B-1----:R-:W-:-:S02]  /*363d0*/  MOV R12, R29 ;  /* 0x0000001d000c7202 */ /* 0x002fc40000000f00 */
[----:B------:R-:W-:Y:S01]  /*363e0*/  MOV R13, R28 ;  /* 0x0000001c000d7202 */ /* 0x000fe20000000f00 */
[----:B----4-:R-:W-:Y:S04]  /*363f0*/  STL.64 [R1+0x2060], R14 ;  /* 0x0020600e01007387 */ /* 0x010fe80000100a00 */
[----:B------:R0:W-:Y:S02]  /*36400*/  STL.64 [R1+0x2058], R12 ;  /* 0x0020580c01007387 */ /* 0x0001e40000100a00 */
[----:B0-----:R-:W4:Y:S04]  /*36410*/  LDL.LU.64 R12, [R1+0xd0] ;  /* 0x0000d000010c7983 */ /* 0x001f280000300a00 */
[----:B----4-:R0:W-:Y:S04]  /*36420*/  STL.64 [R1+0x2078], R12 ;  /* 0x0020780c01007387 */ /* 0x0101e80000100a00 */
[----:B0-----:R-:W4:Y:S04]  /*36430*/  LDL R12, [R1+0xa0] ;  /* 0x0000a000010c7983 */ /* 0x001f280000100800 */
[----:B------:R-:W4:Y:S02]  /*36440*/  LDL R13, [R1+0xa4] ;  /* 0x0000a400010d7983 */ /* 0x000f240000100800 */
[C---:B----4-:R-:W-:Y:S02]  /*36450*/  HMMA.16816.F32.BF16 R12, R4.reuse, R12, R16 ;  /* 0x0000000c040c723c */ /* 0x050fe40000041810 */
[----:B------:R-:W2:Y:S01]  /*36460*/  LDL.LU.64 R18, [R1+0x20a8] ;  /* 0x0020a80001127983 */ /* 0x000ea20000300a00 */
[----:B------:R-:W2:Y:S11]  /*36470*/  LDL.LU.64 R16, [R1+0x20a0] ;  /* 0x0020a00001107983 */ /* 0x000eb60000300a00 */
[----:B------:R-:W-:Y:S09]  /*36480*/  @!UPT UIADD3 URZ, URZ, URZ, URZ ;  /* 0x0000003f3f3ff290 */ /* 0x000ff2000fffe03f */
[----:B------:R-:W-:Y:S01]  /*36490*/  STL.64 [R1+0x40], R12 ;  /* 0x0000400c01007387 */ /* 0x000fe20000100a00 */
[----:B------:R2:W-:Y:S02]  /*364a0*/  STL.64 [R1+0x48], R14 ;  /* 0x0000480e01007387 */ /* 0x0005e40000100a00 */
[C---:B--2---:R-:W-:Y:S01]  /*364b0*/  HMMA.16816.F32.BF16 R12, R4.reuse, R24, R16 ;  /* 0x00000018040c723c */ /* 0x044fe20000041810 */
[----:B------:R-:W2:Y:S11]  /*364c0*/  LDL.LU R16, [R1+0x2c0] ;  /* 0x0002c00001107983 */ /* 0x000eb60000300800 */
[----:B------:R-:W-:Y:S11]  /*364d0*/  @!UPT UIADD3 URZ, URZ, URZ, URZ ;  /* 0x0000003f3f3ff290 */ /* 0x000ff6000fffe03f */
[----:B------:R0:W-:Y:S01]  /*364e0*/  STL.64 [R1+0x1d0], R12 ;  /* 0x0001d00c01007387 */ /* 0x0001e20000100a00 */
[----:B------:R1:W-:Y:S02]  /*364f0*/  STL.64 [R1+0x1d8], R14 ;  /* 0x0001d80e01007387 */ /* 0x0003e40000100a00 */
[----:B------:R-:W2:Y:S02]  /*36500*/  LDL.LU R17, [R1+0x2c4] ;  /* 0x0002c40001117983 */ /* 0x000ea40000300800 */
[----:B------:R-:W2:Y:S01]  /*36510*/  LDL.LU R18, [R1+0x2c8] ;  /* 0x0002c80001127983 */ /* 0x000ea20000300800 */
[----:B------:R-:W2:Y:S04]  /*36520*/  LDL.LU R19, [R1+0x2cc] ;  /* 0x0002cc0001137983 */ /* 0x000ea80000300800 */
[----:B0-----:R-:W4:Y:S01]  /*36530*/  LDL.LU R12, [R1+0x270] ;  /* 0x00027000010c7983 */ /* 0x001f220000300800 */
[----:B------:R-:W4:Y:S02]  /*36540*/  LDL.LU R13, [R1+0x274] ;  /* 0x00027400010d7983 */ /* 0x000f240000300800 */
[----:B-1----:R-:W4:Y:S02]  /*36550*/  LDL.LU R14, [R1+0x278] ;  /* 0x00027800010e7983 */ /* 0x002f240000300800 */
[----:B------:R-:W4:Y:S01]  /*36560*/  LDL.LU R15, [R1+0x27c] ;  /* 0x00027c00010f7983 */ /* 0x000f220000300800 */
[----:B------:R0:W-:Y:S04]  /*36570*/  STL.64 [R1+0x2030], R24 ;  /* 0x0020301801007387 */ /* 0x0001e80000100a00 */
[----:B0-----:R-:W5:Y:S04]  /*36580*/  LDL.LU.64 R24, [R1+0xa0] ;  /* 0x0000a00001187983 */ /* 0x001f680000300a00 */
[----:B-----5:R0:W-:Y:S04]  /*36590*/  STL.64 [R1+0x2038], R24 ;  /* 0x0020381801007387 */ /* 0x0201e80000100a00 */
[----:B0-----:R-:W5:Y:S01]  /*365a0*/  LDL.LU.64 R24, [R1+0xb0] ;  /* 0x0000b00001187983 */ /* 0x001f620000300a00 */
[C---:B---3--:R-:W-:Y:S03]  /*365b0*/  HMMA.16816.F32.BF16 R8, R4.reuse, R20, R8 ;  /* 0x000000140408723c */ /* 0x048fe60000041808 */
[----:B-----5:R0:W-:Y:S04]  /*365c0*/  STL.64 [R1+0x2050], R24 ;  /* 0x0020501801007387 */ /* 0x0201e80000100a00 */
        /* <DEDUP_REMOVED lines=10> */
[----:B------:R-:W-:Y:S01]  /*36670*/  STL.64 [R1+0x2f0], R8 ;  /* 0x0002f00801007387 */ /* 0x000fe20000100a00 */
[----:B------:R0:W-:Y:S03]  /*36680*/  STL.64 [R1+0x2f8], R10 ;  /* 0x0002f80a01007387 */ /* 0x0001e60000100a00 */
[----:B0-----:R-:W5:Y:S01]  /*36690*/  LDL.LU.64 R10, [R1+0x2098] ;  /* 0x00209800010a7983 */ /* 0x001f620000300a00 */
[----:B------:R-:W2:Y:S02]  /*366a0*/  LDL.LU.64 R8, [R1+0x2090] ;  /* 0x0020900001087983 */ /* 0x000ea40000300a00 */
[----:B------:R0:W-:Y:S02]  /*366b0*/  STL.64 [R1+0x2028], R20 ;  /* 0x0020281401007387 */ /* 0x0001e40000100a00 */
[----:B0-----:R-:W3:Y:S01]  /*366c0*/  LDL.LU R20, [R1+0x220] ;  /* 0x0002200001147983 */ /* 0x001ee20000300800 */
[----:B------:R-:W3:Y:S02]  /*366d0*/  LDL.LU R21, [R1+0x224] ;  /* 0x0002240001157983 */ /* 0x000ee40000300800 */
[----:B------:R-:W3:Y:S02]  /*366e0*/  LDL.LU R22, [R1+0x228] ;  /* 0x0002280001167983 */ /* 0x000ee40000300800 */
[----:B------:R-:W3:Y:S01]  /*366f0*/  LDL.LU R23, [R1+0x22c] ;  /* 0x00022c0001177983 */ /* 0x000ee20000300800 */
[----:B--2---:R-:W-:Y:S01]  /*36700*/  HMMA.16816.F32.BF16 R4, R4, R8, R16 ;  /* 0x000000080404723c */ /* 0x004fe20000041810 */
[----:B---3--:R-:W-:Y:S01]  /*36710*/  STL.64 [R1+0x2048], R22 ;  /* 0x0020481601007387 */ /* 0x008fe20000100a00 */
[----:B------:R0:W-:Y:S03]  /*36720*/  STL.64 [R1+0x2040], R20 ;  /* 0x0020401401007387 */ /* 0x0001e60000100a00 */
[----:B0-----:R-:W2:Y:S01]  /*36730*/  LDL.LU R20, [R1+0x240] ;  /* 0x0002400001147983 */ /* 0x001ea20000300800 */
[----:B------:R-:W2:Y:S02]  /*36740*/  LDL.LU R21, [R1+0x244] ;  /* 0x0002440001157983 */ /* 0x000ea40000300800 */
[----:B------:R-:W2:Y:S02]  /*36750*/  LDL.LU R22, [R1+0x248] ;  /* 0x0002480001167983 */ /* 0x000ea40000300800 */
[----:B------:R-:W2:Y:S01]  /*36760*/  LDL.LU R23, [R1+0x24c] ;  /* 0x00024c0001177983 */ /* 0x000ea20000300800 */
[----:B------:R-:W4:Y:S01]  /*36770*/  LDL.LU.64 R18, [R1+0x2088] ;  /* 0x0020880001127983 */ /* 0x000f220000300a00 */
[----:B------:R-:W4:Y:S11]  /*36780*/  LDL.LU.64 R16, [R1+0x2080] ;  /* 0x0020800001107983 */ /* 0x000f360000300a00 */
[----:B------:R0:W-:Y:S02]  /*36790*/  STL.64 [R1+0x290], R4 ;  /* 0x0002900401007387 */ /* 0x0001e40000100a00 */
[----:B0-----:R-:W-:Y:S01]  /*367a0*/  MOV R4, R2 ;  /* 0x0000000200047202 */ /* 0x001fe20000000f00 */
[----:B------:R-:W-:Y:S01]  /*367b0*/  IMAD.MOV.U32 R5, RZ, RZ, R0 ;  /* 0x000000ffff057224 */ /* 0x000fe200078e0000 */
[----:B------:R-:W-:Y:S06]  /*367c0*/  STL.64 [R1+0x298], R6 ;  /* 0x0002980601007387 */ /* 0x000fec0000100a00 */
[C---:B----4-:R-:W-:Y:S11]  /*367d0*/  HMMA.16816.F32.BF16 R12, R16.reuse, R4, R12 ;  /* 0x00000004100c723c */ /* 0x050ff6000004180c */
[----:B------:R-:W-:Y:S11]  /*367e0*/  @!UPT UIADD3 URZ, URZ, URZ, URZ ;  /* 0x0000003f3f3ff290 */ /* 0x000ff6000fffe03f */
[----:B------:R-:W-:Y:S01]  /*367f0*/  @!UPT UIADD3 URZ, URZ, URZ, URZ ;  /* 0x0000003f3f3ff290 */ /* 0x000fe2000fffe03f */
[----:B------:R0:W-:Y:S04]  /*36800*/  STL.64 [R1+0x350], R12 ;  /* 0x0003500c01007387 */ /* 0x0001e80000100a00 */
[----:B0-----:R-:W3:Y:S01]  /*36810*/  LDL.LU.64 R12, [R1+0x2078] ;  /* 0x00207800010c7983 */ /* 0x001ee20000300a00 */
[----:B------:R-:W-:Y:S02]  /*36820*/  MOV R2, R14 ;  /* 0x0000000e00027202 */ /* 0x000fe40000000f00 */
[----:B------:R-:W-:Y:S01]  /*36830*/  MOV R0, R15 ;  /* 0x0000000f00007202 */ /* 0x000fe20000000f00 */
[C---:B---3--:R-:W-:Y:S01]  /*36840*/  HMMA.16816.F32.BF16 R24, R16.reuse, R12, R24 ;  /* 0x0000000c1018723c */ /* 0x048fe20000041818 */
[----:B------:R-:W-:Y:S01]  /*36850*/  MOV R28, R12 ;  /* 0x0000000c001c7202 */ /* 0x000fe20000000f00 */
[----:B------:R-:W-:Y:S11]  /*36860*/  IMAD.MOV.U32 R29, RZ, RZ, R13 ;  /* 0x000000ffff1d7224 */ /* 0x000ff600078e000d */
[----:B------:R-:W-:Y:S10]  /*36870*/  @!UPT UIADD3 URZ, URZ, URZ, URZ ;  /* 0x0000003f3f3ff290 */ /* 0x000ff4000fffe03f */
[----:B------:R-:W-:Y:S01]  /*36880*/  STL.64 [R1+0x340], R24 ;  /* 0x0003401801007387 */ /* 0x000fe20000100a00 */
[----:B------:R0:W-:Y:S03]  /*36890*/  STL.64 [R1+0x348], R26 ;  /* 0x0003481a01007387 */ /* 0x0001e60000100a00 */
[----:B0-----:R-:W3:Y:S01]  /*368a0*/  LDL.LU.64 R26, [R1+0x2070] ;  /* 0x00207000011a7983 */ /* 0x001ee20000300a00 */
[----:B------:R-:W3:Y:S02]  /*368b0*/  LDL.LU.64 R24, [R1+0x2068] ;  /* 0x0020680001187983 */ /* 0x000ee40000300a00 */
[----:B------:R-:W4:Y:S02]  /*368c0*/  LDL.LU.64 R14, [R1+0x2060] ;  /* 0x00206000010e7983 */ /* 0x000f240000300a00 */
[----:B------:R-:W3:Y:S02]  /*368d0*/  LDL.LU.64 R12, [R1+0x2058] ;  /* 0x00205800010c7983 */ /* 0x000ee40000300a00 */
[C---:B---3--:R-:W-:Y:S11]  /*368e0*/  HMMA.16816.F32.BF16 R24, R16.reuse, R12, R24 ;  /* 0x0000000c1018723c */ /* 0x048ff60000041818 */
[----:B------:R-:W-:Y:S11]  /*368f0*/  @!UPT UIADD3 URZ, URZ, URZ, URZ ;  /* 0x0000003f3f3ff290 */ /* 0x000ff6000fffe03f */
[----:B------:R-:W-:Y:S01]  /*36900*/  @!UPT UIADD3 URZ, URZ, URZ, URZ ;  /* 0x0000003f3f3ff290 */ /* 0x000fe2000fffe03f */
[----:B------:R0:W-:Y:S01]  /*36910*/  STL.64 [R1+0x330], R24 ;  /* 0x0003301801007387 */ /* 0x0001e20000100a00 */
[----:B------:R-:W-:Y:S03]  /*36920*/  STL.64 [R1+0x338], R26 ;  /* 0x0003381a01007387 */ /* 0x000fe60000100a00 */
[----:B0-----:R-:W2:Y:S01]  /*36930*/  LDL.LU.64 R24, [R1+0x2050] ;  /* 0x0020500001187983 */ /* 0x001ea20000300a00 */
[----:B----4-:R-:W-:Y:S02]  /*36940*/  STL.64 [R1+0x1fd0], R14 ;  /* 0x001fd00e01007387 */ /* 0x010fe40000100a00 */
[----:B------:R0:W-:Y:S02]  /*36950*/  STL.64 [R1+0x1fc8], R12 ;  /* 0x001fc80c01007387 */ /* 0x0001e40000100a00 */
[----:B0-----:R-:W3:Y:S01]  /*36960*/  LDL.LU R12, [R1+0x230] ;  /* 0x00023000010c7983 */ /* 0x001ee20000300800 */
[----:B------:R-:W3:Y:S02]  /*36970*/  LDL.LU R13, [R1+0x234] ;  /* 0x00023400010d7983 */ /* 0x000ee40000300800 */
[----:B------:R-:W3:Y:S02]  /*36980*/  LDL.LU R14, [R1+0x238] ;  /* 0x00023800010e7983 */ /* 0x000ee40000300800 */
[----:B------:R-:W3:Y:S01]  /*36990*/  LDL.LU R15, [R1+0x23c] ;  /* 0x00023c00010f7983 */ /* 0x000ee20000300800 */
[----:B--2---:R-:W-:Y:S01]  /*369a0*/  HMMA.16816.F32.BF16 R20, R16, R24, R20 ;  /* 0x000000181014723c */ /* 0x004fe20000041814 */
[----:B------:R-:W-:-:S02]  /*369b0*/  MOV R7, R24 ;  /* 0x0000001800077202 */ /* 0x000fc40000000f00 */
[----:B------:R-:W-:Y:S11]  /*369c0*/  MOV R6, R25 ;  /* 0x0000001900067202 */ /* 0x000ff60000000f00 */
[----:B------:R-:W-:Y:S09]  /*369d0*/  @!UPT UIADD3 URZ, URZ, URZ, URZ ;  /* 0x0000003f3f3ff290 */ /* 0x000ff2000fffe03f */
[----:B------:R-:W-:Y:S01]  /*369e0*/  STL.64 [R1+0x320], R20 ;  /* 0x0003201401007387 */ /* 0x000fe20000100a00 */
[----:B------:R0:W-:Y:S03]  /*369f0*/  STL.64 [R1+0x328], R22 ;  /* 0x0003281601007387 */ /* 0x0001e60000100a00 */
[----:B0-----:R-:W2:Y:S01]  /*36a00*/  LDL.LU.64 R22, [R1+0x2048] ;  /* 0x0020480001167983 */ /* 0x001ea20000300a00 */
[----:B------:R-:W2:Y:S02]  /*36a10*/  LDL.LU.64 R20, [R1+0x2040] ;  /* 0x0020400001147983 */ /* 0x000ea40000300a00 */
[----:B------:R-:W3:Y:S02]  /*36a20*/  LDL.LU.64 R24, [R1+0x2038] ;  /* 0x0020380001187983 */ /* 0x000ee40000300a00 */
[C---:B---3--:R-:W-:Y:S11]  /*36a30*/  HMMA.16816.F32.BF16 R12, R16.reuse, R24, R12 ;  /* 0x00000018100c723c */ /* 0x048ff6000004180c */
[----:B------:R-:W-:Y:S11]  /*36a40*/  @!UPT UIADD3 URZ, URZ, URZ, URZ ;  /* 0x0000003f3f3ff290 */ /* 0x000ff6000fffe03f */
[----:B------:R-:W-:Y:S01]  /*36a50*/  @!UPT UIADD3 URZ, URZ, URZ, URZ ;  /* 0x0000003f3f3ff290 */ /* 0x000fe2000fffe03f */
[----:B------:R0:W-:Y:S01]  /*36a60*/  STL.64 [R1+0x310], R12 ;  /* 0x0003100c01007387 */ /* 0x0001e20000100a00 */
[----:B------:R1:W-:Y:S01]  /*36a70*/  STL.64 [R1+0x318], R14 ;  /* 0x0003180e01007387 */ /* 0x0003e20000100a00 */
[----:B0-----:R-:W-:Y:S01]  /*36a80*/  MOV R13, R24 ;  /* 0x00000018000d7202 */ /* 0x001fe20000000f00 */
[----:B------:R-:W-:Y:S02]  /*36a90*/  IMAD.MOV.U32 R12, RZ, RZ, R25 ;  /* 0x000000ffff0c7224 */ /* 0x000fe400078e0019 */
[----:B------:R-:W2:Y:S02]  /*36aa0*/  LDL.LU.64 R24, [R1+0x2030] ;  /* 0x0020300001187983 */ /* 0x000ea40000300a00 */
[C---:B--2---:R-:W-:Y:S01]  /*36ab0*/  HMMA.16816.F32.BF16 R20, R16.reuse, R24, R20 ;  /* 0x000000181014723c */ /* 0x044fe20000041814 */
[----:B-1----:R-:W-:Y:S02]  /*36ac0*/  MOV R15, R24 ;  /* 0x00000018000f7202 */ /* 0x002fe40000000f00 */
[----:B------:R-:W-:Y:S11]  /*36ad0*/  MOV R14, R25 ;  /* 0x00000019000e7202 */ /* 0x000ff60000000f00 */
[----:B------:R-:W-:Y:S09]  /*36ae0*/  @!UPT UIADD3 URZ, URZ, URZ, URZ ;  /* 0x0000003f3f3ff290 */ /* 0x000ff2000fffe03f */
[----:B------:R0:W-:Y:S01]  /*36af0*/  STL.64 [R1+0x300], R20 ;  /* 0x0003001401007387 */ /* 0x0001e20000100a00 */
[----:B------:R1:W-:Y:S03]  /*36b00*/  STL.64 [R1+0x308], R22 ;  /* 0x0003081601007387 */ /* 0x0003e60000100a00 */
[----:B0-----:R-:W2:Y:S01]  /*36b10*/  LDL.LU.64 R20, [R1+0x2028] ;  /* 0x0020280001147983 */ /* 0x001ea20000300a00 */
[----:B------:R-:W2:Y:S02]  /*36b20*/  LDL.LU.64 R26, [R1+0x2020] ;  /* 0x00202000011a7983 */ /* 0x000ea40000300a00 */
[----:B------:R-:W2:Y:S02]  /*36b30*/  LDL.LU.64 R24, [R1+0x2018] ;  /* 0x0020180001187983 */ /* 0x000ea40000300a00 */
[C---:B--2---:R-:W-:Y:S11]  /*36b40*/  HMMA.16816.F32.BF16 R24, R16.reuse, R20, R24 ;  /* 0x000000141018723c */ /* 0x044ff60000041818 */
[----:B------:R-:W-:Y:S11]  /*36b50*/  @!UPT UIADD3 URZ, URZ, URZ, URZ ;  /* 0x0000003f3f3ff290 */ /* 0x000ff6000fffe03f */
[----:B------:R-:W-:Y:S01]  /*36b60*/  @!UPT UIADD3 URZ, URZ, URZ, URZ ;  /* 0x0000003f3f3ff290 */ /* 0x000fe2000fffe03f */
[----:B------:R0:W-:Y:S01]  /*36b70*/  STL.64 [R1+0x2e0], R24 ;  /* 0x0002e01801007387 */ /* 0x0001e20000100a00 */
[----:B------:R-:W-:Y:S02]  /*36b80*/  STL.64 [R1+0x2e8], R26 ;  /* 0x0002e81a01007387 */ /* 0x000fe40000100a00 */
[----:B-1----:R-:W2:Y:S01]  /*36b90*/  LDL.LU.64 R22, [R1+0x2010] ;  /* 0x0020100001167983 */ /* 0x002ea20000300a00 */
[----:B0-----:R-:W-:Y:S01]  /*36ba0*/  MOV R25, R20 ;  /* 0x0000001400197202 */ /* 0x001fe20000000f00 */
[----:B------:R-:W-:Y:S02]  /*36bb0*/  IMAD.MOV.U32 R24, RZ, RZ, R21 ;  /* 0x000000ffff187224 */ /* 0x000fe400078e0015 */
[----:B------:R-:W2:Y:S02]  /*36bc0*/  LDL.LU.64 R20, [R1+0x2008] ;  /* 0x0020080001147983 */ /* 0x000ea40000300a00 */
[----:B--2---:R-:W-:Y:S02]  /*36bd0*/  HMMA.16816.F32.BF16 R16, R16, R8, R20 ;  /* 0x000000081010723c */ /* 0x004fe40000041814 */
[----:B------:R-:W2:Y:S01]  /*36be0*/  LDL.LU.64 R22, [R1+0x2000] ;  /* 0x0020000001167983 */ /* 0x000ea20000300a00 */
[----:B------:R-:W2:Y:S02]  /*36bf0*/  LDL.LU.64 R20, [R1+0x1ff8] ;  /* 0x001ff80001147983 */ /* 0x000ea40000300a00 */
[----:B-----5:R-:W-:Y:S02]  /*36c00*/  STL.64 [R1+0x1f68], R10 ;  /* 0x001f680a01007387 */ /* 0x020fe40000100a00 */
[----:B------:R0:W-:Y:S02]  /*36c10*/  STL.64 [R1+0x1f60], R8 ;  /* 0x001f600801007387 */ /* 0x0001e40000100a00 */
[----:B0-----:R-:W-:-:S02]  /*36c20*/  MOV R8, R25 ;  /* 0x0000001900087202 */ /* 0x001fc40000000f00 */
[----:B------:R-:W-:Y:S11]  /*36c30*/  MOV R9, R24 ;  /* 0x0000001800097202 */ /* 0x000ff60000000f00 */
[----:B------:R-:W-:Y:S01]  /*36c40*/  @!UPT UIADD3 URZ, URZ, URZ, URZ ;  /* 0x0000003f3f3ff290 */ /* 0x000fe2000fffe03f */
[----:B------:R-:W-:Y:S01]  /*36c50*/  STL.64 [R1+0x2d0], R16 ;  /* 0x0002d01001007387 */ /* 0x000fe20000100a00 */
[----:B------:R-:W-:Y:S02]  /*36c60*/  STL.64 [R1+0x2d8], R18 ;  /* 0x0002d81201007387 */ /* 0x000fe40000100a00 */
[----:B------:R0:W-:Y:S02]  /*36c70*/  STL.64 [R1+0x1f80], R8 ;  /* 0x001f800801007387 */ /* 0x0001e40000100a00 */
[----:B------:R-:W3:Y:S01]  /*36c80*/  LDL.LU R24, [R1+0x140] ;  /* 0x0001400001187983 */ /* 0x000ee20000300800 */
[----:B------:R-:W3:Y:S01]  /*36c90*/  LDL.LU R25, [R1+0x144] ;  /* 0x0001440001197983 */ /* 0x000ee20000300800 */
[----:B------:R-:W4:Y:S02]  /*36ca0*/  LDL.LU R26, [R1+0x148] ;  /* 0x00014800011a7983 */ /* 0x000f240000300800 */
[----:B------:R-:W4:Y:S01]  /*36cb0*/  LDL.LU R27, [R1+0x14c] ;  /* 0x00014c00011b7983 */ /* 0x000f220000300800 */
[----:B0-----:R-:W-:Y:S01]  /*36cc0*/  MOV R8, R15 ;  /* 0x0000000f00087202 */ /* 0x001fe20000000f00 */
[----:B------:R-:W-:-:S05]  /*36cd0*/  IMAD.MOV.U32 R9, RZ, RZ, R14 ;  /* 0x000000ffff097224 */ /* 0x000fca00078e000e */
[----:B------:R-:W-:Y:S04]  /*36ce0*/  STL.64 [R1+0x1f98], R8 ;  /* 0x001f980801007387 */ /* 0x000fe80000100a00 */
[----:B----4-:R-:W-:Y:S01]  /*36cf0*/  STL.64 [R1+0x1f78], R26 ;  /* 0x001f781a01007387 */ /* 0x010fe20000100a00 */
[----:B---3--:R0:W-:Y:S03]  /*36d00*/  STL.64 [R1+0x1f70], R24 ;  /* 0x001f701801007387 */ /* 0x0081e60000100a00 */
[----:B0-----:R-:W3:Y:S01]  /*36d10*/  LDL.LU R24, [R1+0x150] ;  /* 0x0001500001187983 */ /* 0x001ee20000300800 */
[----:B------:R-:W3:Y:S02]  /*36d20*/  LDL.LU R25, [R1+0x154] ;  /* 0x0001540001197983 */ /* 0x000ee40000300800 */
[----:B------:R-:W4:Y:S02]  /*36d30*/  LDL.LU R26, [R1+0x158] ;  /* 0x00015800011a7983 */ /* 0x000f240000300800 */
[----:B------:R-:W4:Y:S01]  /*36d40*/  LDL.LU R27, [R1+0x15c] ;  /* 0x00015c00011b7983 */ /* 0x000f220000300800 */
[----:B------:R-:W5:Y:S01]  /*36d50*/  LDL.LU R16, [R1+0x190] ;  /* 0x0001900001107983 */ /* 0x000f620000300800 */
[----:B------:R-:W5:Y:S02]  /*36d60*/  LDL.LU R17, [R1+0x194] ;  /* 0x0001940001117983 */ /* 0x000f640000300800 */
[----:B------:R-:W2:Y:S02]  /*36d70*/  LDL.LU R18, [R1+0x198] ;  /* 0x0001980001127983 */ /* 0x000ea40000300800 */
[----:B------:R-:W2:Y:S01]  /*36d80*/  LDL.LU R19, [R1+0x19c] ;  /* 0x00019c0001137983 */ /* 0x000ea20000300800 */
[----:B------:R-:W-:-:S02]  /*36d90*/  MOV R8, R13 ;  /* 0x0000000d00087202 */ /* 0x000fc40000000f00 */
[----:B------:R-:W-:Y:S01]  /*36da0*/  MOV R9, R12 ;  /* 0x0000000c00097202 */ /* 0x000fe20000000f00 */
[----:B------:R-:W-:Y:S02]  /*36db0*/  MOV R12, R28 ;  /* 0x0000001c000c7202 */ /* 0x000fe40000000f00 */
[----:B------:R-:W-:Y:S01]  /*36dc0*/  IMAD.MOV.U32 R13, RZ, RZ, R29 ;  /* 0x000000ffff0d7224 */ /* 0x000fe200078e001d */
[----:B--2---:R-:W-:Y:S01]  /*36dd0*/  STL.64 [R1+0x1fe0], R18 ;  /* 0x001fe01201007387 */ /* 0x004fe20000100a00 */
[----:B-----5:R-:W-:Y:S02]  /*36de0*/  STL.64 [R1+0x1fd8], R16 ;  /* 0x001fd81001007387 */ /* 0x020fe40000100a00 */
[----:B------:R-:W2:Y:S02]  /*36df0*/  LDL.LU R28, [R1+0x1ff4] ;  /* 0x001ff400011c7983 */ /* 0x000ea40000300800 */
[----:B------:R-:W5:Y:S01]  /*36e00*/  LDL.LU R29, [R1+0x1ff0] ;  /* 0x001ff000011d7983 */ /* 0x000f620000300800 */
[----:B------:R0:W-:Y:S04]  /*36e10*/  STL.64 [R1+0x1fe8], R12 ;  /* 0x001fe80c01007387 */ /* 0x0001e80000100a00 */
[----:B0-----:R-:W2:Y:S01]  /*36e20*/  LDL.LU R12, [R1+0x1e0] ;  /* 0x0001e000010c7983 */ /* 0x001ea20000300800 */
[----:B------:R-:W2:Y:S02]  /*36e30*/  LDL.LU R13, [R1+0x1e4] ;  /* 0x0001e400010d7983 */ /* 0x000ea40000300800 */
[----:B------:R-:W2:Y:S02]  /*36e40*/  LDL.LU R14, [R1+0x1e8] ;  /* 0x0001e800010e7983 */ /* 0x000ea40000300800 */
[----:B------:R-:W2:Y:S01]  /*36e50*/  LDL.LU R15, [R1+0x1ec] ;  /* 0x0001ec00010f7983 */ /* 0x000ea20000300800 */
[----:B------:R-:W2:Y:S01]  /*36e60*/  LDL.LU R16, [R1+0x1a0] ;  /* 0x0001a00001107983 */ /* 0x000ea20000300800 */
[----:B------:R-:W2:Y:S02]  /*36e70*/  LDL.LU R17, [R1+0x1a4] ;  /* 0x0001a40001117983 */ /* 0x000ea40000300800 */
[----:B------:R-:W2:Y:S02]  /*36e80*/  LDL.LU R18, [R1+0x1a8] ;  /* 0x0001a80001127983 */ /* 0x000ea40000300800 */
[----:B------:R-:W2:Y:S01]  /*36e90*/  LDL.LU R19, [R1+0x1ac] ;  /* 0x0001ac0001137983 */ /* 0x000ea20000300800 */
[----:B------:R-:W-:Y:S01]  /*36ea0*/  STL.64 [R1+0x1fb0], R8 ;  /* 0x001fb00801007387 */ /* 0x000fe20000100a00 */
[----:B----4-:R-:W-:Y:S02]  /*36eb0*/  STL.64 [R1+0x1f90], R26 ;  /* 0x001f901a01007387 */ /* 0x010fe40000100a00 */
[----:B---3--:R0:W-:Y:S02]  /*36ec0*/  STL.64 [R1+0x1f88], R24 ;  /* 0x001f881801007387 */ /* 0x0081e40000100a00 */
        /* <DEDUP_REMOVED lines=8> */
[----:B------:R-:W4:Y:S02]  /*36f50*/  LDL.LU R26, [R1+0x178] ;  /* 0x00017800011a7983 */ /* 0x000f240000300800 */
[----:B------:R-:W4:Y:S01]  /*36f60*/  LDL.LU R27, [R1+0x17c] ;  /* 0x00017c00011b7983 */ /* 0x000f220000300800 */
[----:B------:R-:W-:-:S02]  /*36f70*/  MOV R8, R7 ;  /* 0x0000000700087202 */ /* 0x000fc40000000f00 */
[----:B------:R-:W-:Y:S02]  /*36f80*/  MOV R9, R6 ;  /* 0x0000000600097202 */ /* 0x000fe40000000f00 */
[C---:B--2---:R-:W-:Y:S01]  /*36f90*/  HMMA.16816.F32.BF16 R4, R20.reuse, R4, R12 ;  /* 0x000000041404723c */ /* 0x044fe2000004180c */
[----:B----4-:R-:W-:Y:S01]  /*36fa0*/  STL.64 [R1+0x1fc0], R26 ;  /* 0x001fc01a01007387 */ /* 0x010fe20000100a00 */
[----:B---3--:R0:W-:Y:S03]  /*36fb0*/  STL.64 [R1+0x1fb8], R24 ;  /* 0x001fb81801007387 */ /* 0x0081e60000100a00 */
[----:B0-----:R-:W2:Y:S01]  /*36fc0*/  LDL.LU R24, [R1+0x180] ;  /* 0x0001800001187983 */ /* 0x001ea20000300800 */
[----:B------:R-:W2:Y:S02]  /*36fd0*/  LDL.LU R25, [R1+0x184] ;  /* 0x0001840001197983 */ /* 0x000ea40000300800 */
[----:B------:R-:W2:Y:S02]  /*36fe0*/  LDL.LU R26, [R1+0x188] ;  /* 0x00018800011a7983 */ /* 0x000ea40000300800 */
[----:B------:R-:W2:Y:S01]  /*36ff0*/  LDL.LU R27, [R1+0x18c] ;  /* 0x00018c00011b7983 */ /* 0x000ea20000300800 */
[----:B------:R-:W3:Y:S11]  /*37000*/  LDL.LU.64 R12, [R1+0x1fe8] ;  /* 0x001fe800010c7983 */ /* 0x000ef60000300a00 */
[----:B------:R-:W-:Y:S01]  /*37010*/  @!UPT UIADD3 URZ, URZ, URZ, URZ ;  /* 0x0000003f3f3ff290 */ /* 0x000fe2000fffe03f */
[----:B------:R0:W-:Y:S02]  /*37020*/  STL.64 [R1+0x2c0], R4 ;  /* 0x0002c00401007387 */ /* 0x0001e40000100a00 */
[----:B------:R1:W-:Y:S01]  /*37030*/  STL.64 [R1+0x2c8], R6 ;  /* 0x0002c80601007387 */ /* 0x0003e20000100a00 */
[----:B0-----:R-:W4:Y:S01]  /*37040*/  LDL.LU R4, [R1+0x100] ;  /* 0x0001000001047983 */ /* 0x001f220000300800 */
[----:B------:R-:W4:Y:S02]  /*37050*/  LDL.LU R5, [R1+0x104] ;  /* 0x0001040001057983 */ /* 0x000f240000300800 */
[----:B-1----:R-:W2:Y:S02]  /*37060*/  LDL.LU R6, [R1+0x108] ;  /* 0x0001080001067983 */ /* 0x002ea40000300800 */
[----:B------:R-:W2:Y:S01]  /*37070*/  LDL.LU R7, [R1+0x10c] ;  /* 0x00010c0001077983 */ /* 0x000ea20000300800 */
[C---:B---3--:R-:W-:Y:S01]  /*37080*/  HMMA.16816.F32.BF16 R12, R20.reuse, R12, R16 ;  /* 0x0000000c140c723c */ /* 0x048fe20000041810 */
[----:B--2---:R0:W-:Y:S01]  /*37090*/  STL.64 [R1+0x1f40], R6 ;  /* 0x001f400601007387 */ /* 0x0041e20000100a00 */
[----:B----4-:R-:W-:Y:S03]  /*370a0*/  STL.64 [R1+0x1f38], R4 ;  /* 0x001f380401007387 */ /* 0x010fe60000100a00 */
[----:B0-----:R-:W2:Y:S04]  /*370b0*/  LDL R6, [R1+0xe8] ;  /* 0x0000e80001067983 */ /* 0x001ea80000100800 */
[----:B------:R-:W2:Y:S01]  /*370c0*/  LDL R7, [R1+0xec] ;  /* 0x0000ec0001077983 */ /* 0x000ea20000100800 */
[----:B------:R-:W3:Y:S02]  /*370d0*/  LDL.LU.64 R18, [R1+0x1fe0] ;  /* 0x001fe00001127983 */ /* 0x000ee40000300a00 */
[----:B------:R-:W3:Y:S11]  /*370e0*/  LDL.LU.64 R16, [R1+0x1fd8] ;  /* 0x001fd80001107983 */ /* 0x000ef60000300a00 */
[----:B------:R-:W-:Y:S01]  /*370f0*/  STL.64 [R1+0x2b0], R12 ;  /* 0x0002b00c01007387 */ /* 0x000fe20000100a00 */
[----:B------:R0:W-:Y:S04]  /*37100*/  STL.64 [R1+0x2b8], R14 ;  /* 0x0002b80e01007387 */ /* 0x0001e80000100a00 */
[----:B0-----:R-:W4:Y:S01]  /*37110*/  LDL.LU.64 R14, [R1+0x1fd0] ;  /* 0x001fd000010e7983 */ /* 0x001f220000300a00 */
[----:B------:R-:W3:Y:S02]  /*37120*/  LDL.LU.64 R12, [R1+0x1fc8] ;  /* 0x001fc800010c7983 */ /* 0x000ee40000300a00 */
[C---:B---3--:R-:W-:Y:S01]  /*37130*/  HMMA.16816.F32.BF16 R16, R20.reuse, R12, R16 ;  /* 0x0000000c1410723c */ /* 0x048fe20000041810 */
[----:B----4-:R0:W-:Y:S01]  /*37140*/  STL.64 [R1+0x1f48], R14 ;  /* 0x001f480e01007387 */ /* 0x0101e20000100a00 */
[----:B------:R-:W2:Y:S11]  /*37150*/  LDL.LU R12, [R1+0x130] ;  /* 0x00013000010c7983 */ /* 0x000eb60000300800 */
[----:B------:R-:W-:Y:S10]  /*37160*/  @!UPT UIADD3 URZ, URZ, URZ, URZ ;  /* 0x0000003f3f3ff290 */ /* 0x000ff4000fffe03f */
[----:B------:R1:W-:Y:S01]  /*37170*/  STL.64 [R1+0x2a0], R16 ;  /* 0x0002a01001007387 */ /* 0x0003e20000100a00 */
[----:B------:R3:W-:Y:S02]  /*37180*/  STL.64 [R1+0x2a8], R18 ;  /* 0x0002a81201007387 */ /* 0x0007e40000100a00 */
[----:B------:R-:W2:Y:S02]  /*37190*/  LDL.LU R13, [R1+0x134] ;  /* 0x00013400010d7983 */ /* 0x000ea40000300800 */
[----:B0-----:R-:W2:Y:S01]  /*371a0*/  LDL.LU R14, [R1+0x138] ;  /* 0x00013800010e7983 */ /* 0x001ea20000300800 */
[----:B------:R-:W2:Y:S04]  /*371b0*/  LDL.LU R15, [R1+0x13c] ;  /* 0x00013c00010f7983 */ /* 0x000ea80000300800 */
[----:B-1----:R-:W4:Y:S01]  /*371c0*/  LDL.LU R16, [R1+0xf0] ;  /* 0x0000f00001107983 */ /* 0x002f220000300800 */
[----:B------:R-:W4:Y:S02]  /*371d0*/  LDL.LU R17, [R1+0xf4] ;  /* 0x0000f40001117983 */ /* 0x000f240000300800 */
[----:B---3--:R-:W3:Y:S02]  /*371e0*/  LDL.LU R18, [R1+0xf8] ;  /* 0x0000f80001127983 */ /* 0x008ee40000300800 */
[----:B------:R-:W3:Y:S01]  /*371f0*/  LDL.LU R19, [R1+0xfc] ;  /* 0x0000fc0001137983 */ /* 0x000ee20000300800 */
[C---:B------:R-:W-:Y:S01]  /*37200*/  HMMA.16816.F32.BF16 R8, R20.reuse, R8, R24 ;  /* 0x000000081408723c */ /* 0x040fe20000041818 */
[----:B---3--:R-:W-:Y:S01]  /*37210*/  STL.64 [R1+0x1f20], R18 ;  /* 0x001f201201007387 */ /* 0x008fe20000100a00 */
[----:B----4-:R0:W-:Y:S03]  /*37220*/  STL.64 [R1+0x1f18], R16 ;  /* 0x001f181001007387 */ /* 0x0101e60000100a00 */
[----:B0-----:R-:W3:Y:S01]  /*37230*/  LDL.LU R16, [R1+0x110] ;  /* 0x0001100001107983 */ /* 0x001ee20000300800 */
[----:B------:R-:W3:Y:S02]  /*37240*/  LDL.LU R17, [R1+0x114] ;  /* 0x0001140001117983 */ /* 0x000ee40000300800 */
[----:B------:R-:W3:Y:S02]  /*37250*/  LDL.LU R18, [R1+0x118] ;  /* 0x0001180001127983 */ /* 0x000ee40000300800 */
[----:B------:R-:W3:Y:S01]  /*37260*/  LDL.LU R19, [R1+0x11c] ;  /* 0x00011c0001137983 */ /* 0x000ee20000300800 */
[----:B------:R-:W4:Y:S01]  /*37270*/  LDL.LU.64 R26, [R1+0x1fc0] ;  /* 0x001fc000011a7983 */ /* 0x000f220000300a00 */
[----:B------:R-:W4:Y:S11]  /*37280*/  LDL.LU.64 R24, [R1+0x1fb8] ;  /* 0x001fb80001187983 */ /* 0x000f360000300a00 */
[----:B------:R0:W-:Y:S02]  /*37290*/  STL.64 [R1+0x280], R8 ;  /* 0x0002800801007387 */ /* 0x0001e40000100a00 */
[----:B------:R4:W-:Y:S01]  /*372a0*/  STL.64 [R1+0x288], R10 ;  /* 0x0002880a01007387 */ /* 0x0009e20000100a00 */
[----:B0-----:R-:W4:Y:S02]  /*372b0*/  LDL.LU.64 R8, [R1+0x1fb0] ;  /* 0x001fb00001087983 */ /* 0x001f240000300a00 */
[C---:B----4-:R-:W-:Y:S02]  /*372c0*/  HMMA.16816.F32.BF16 R8, R20.reuse, R8, R24 ;  /* 0x000000081408723c */ /* 0x050fe40000041818 */
[----:B------:R-:W4:Y:S01]  /*372d0*/  LDL.LU.64 R26, [R1+0x1fa8] ;  /* 0x001fa800011a7983 */ /* 0x000f220000300a00 */
[----:B------:R-:W4:Y:S11]  /*372e0*/  LDL.LU.64 R24, [R1+0x1fa0] ;  /* 0x001fa00001187983 */ /* 0x000f360000300a00 */
[----:B------:R-:W-:Y:S09]  /*372f0*/  @!UPT UIADD3 URZ, URZ, URZ, URZ ;  /* 0x0000003f3f3ff290 */ /* 0x000ff2000fffe03f */
[----:B------:R0:W-:Y:S01]  /*37300*/  STL.64 [R1+0x270], R8 ;  /* 0x0002700801007387 */ /* 0x0001e20000100a00 */
[----:B------:R4:W-:Y:S03]  /*37310*/  STL.64 [R1+0x278], R10 ;  /* 0x0002780a01007387 */ /* 0x0009e60000100a00 */
        /* <DEDUP_REMOVED lines=12> */
[----:B------:R-:W-:Y:S01]  /*373e0*/  STL.64 [R1+0x250], R8 ;  /* 0x0002500801007387 */ /* 0x000fe20000100a00 */
[----:B------:R0:W-:Y:S03]  /*373f0*/  STL.64 [R1+0x258], R10 ;  /* 0x0002580a01007387 */ /* 0x0001e60000100a00 */
[----:B0-----:R-:W2:Y:S01]  /*37400*/  LDL.LU.64 R10, [R1+0x1f68] ;  /* 0x001f6800010a7983 */ /* 0x001ea20000300a00 */
[----:B------:R-:W4:Y:S02]  /*37410*/  LDL.LU.64 R8, [R1+0x1f60] ;  /* 0x001f600001087983 */ /* 0x000f240000300a00 */
[----:B----4-:R-:W-:Y:S01]  /*37420*/  HMMA.16816.F32.BF16 R20, R20, R8, R24 ;  /* 0x000000081414723c */ /* 0x010fe20000041818 */
[----:B------:R-:W4:Y:S01]  /*37430*/  LDL.LU.64 R26, [R1+0x1f58] ;  /* 0x001f5800011a7983 */ /* 0x000f220000300a00 */
[----:B------:R-:W4:Y:S11]  /*37440*/  LDL.LU.64 R24, [R1+0x1f50] ;  /* 0x001f500001187983 */ /* 0x000f360000300a00 */
[----:B------:R-:W-:Y:S10]  /*37450*/  @!UPT UIADD3 URZ, URZ, URZ, URZ ;  /* 0x0000003f3f3ff290 */ /* 0x000ff4000fffe03f */
[----:B------:R-:W-:Y:S01]  /*37460*/  STL.64 [R1+0x240], R20 ;  /* 0x0002401401007387 */ /* 0x000fe20000100a00 */
[----:B------:R0:W-:Y:S03]  /*37470*/  STL.64 [R1+0x248], R22 ;  /* 0x0002481601007387 */ /* 0x0001e60000100a00 */
[----:B0-----:R-:W3:Y:S01]  /*37480*/  LDL.64 R22, [R1+0xd8] ;  /* 0x0000d80001167983 */ /* 0x001ee20000100a00 */
[----:B--2---:R0:W-:Y:S02]  /*37490*/  STL.64 [R1+0x1ef0], R10 ;  /* 0x001ef00a01007387 */ /* 0x0041e40000100a00 */
[----:B------:R-:W3:Y:S02]  /*374a0*/  LDL.LU R8, [R1+0x120] ;  /* 0x0001200001087983 */ /* 0x000ee40000300800 */
[----:B------:R-:W3:Y:S01]  /*374b0*/  LDL.LU R9, [R1+0x124] ;  /* 0x0001240001097983 */ /* 0x000ee20000300800 */
[----:B0-----:R-:W3:Y:S01]  /*374c0*/  LDL.LU R10, [R1+0x128] ;  /* 0x00012800010a7983 */ /* 0x001ee20000300800 */
[----:B------:R-:W3:Y:S01]  /*374d0*/  LDL.LU R11, [R1+0x12c] ;  /* 0x00012c00010b7983 */ /* 0x000ee20000300800 */
[C---:B----4-:R-:W-:Y:S02]  /*374e0*/  HMMA.16816.F32.BF16 R4, R24.reuse, R6, R12 ;  /* 0x000000061804723c */ /* 0x050fe4000004180c */
[----:B------:R-:W2:Y:S11]  /*374f0*/  LDL.LU.64 R14, [R1+0x1f48] ;  /* 0x001f4800010e7983 */ /* 0x000eb60000300a00 */
[----:B------:R-:W-:Y:S10]  /*37500*/  @!UPT UIADD3 URZ, URZ, URZ, URZ ;  /* 0x0000003f3f3ff290 */ /* 0x000ff4000fffe03f */
[----:B------:R-:W-:Y:S01]  /*37510*/  STL.64 [R1+0x230], R4 ;  /* 0x0002300401007387 */ /* 0x000fe20000100a00 */
[----:B------:R0:W-:Y:S03]  /*37520*/  STL.64 [R1+0x238], R6 ;  /* 0x0002380601007387 */ /* 0x0001e60000100a00 */
[----:B0-----:R-:W4:Y:S01]  /*37530*/  LDL.LU.64 R6, [R1+0x1f40] ;  /* 0x001f400001067983 */ /* 0x001f220000300a00 */
[----:B------:R-:W4:Y:S01]  /*37540*/  LDL.LU.64 R4, [R1+0x1f38] ;  /* 0x001f380001047983 */ /* 0x000f220000300a00 */
[C---:B---3--:R-:W-:Y:S11]  /*37550*/  HMMA.16816.F32.BF16 R8, R24.reuse, R22, R8 ;  /* 0x000000161808723c */ /* 0x048ff60000041808 */
[----:B------:R-:W-:Y:S11]  /*37560*/  @!UPT UIADD3 URZ, URZ, URZ, URZ ;  /* 0x0000003f3f3ff290 */ /* 0x000ff6000fffe03f */
[----:B------:R-:W-:Y:S01]  /*37570*/  @!UPT UIADD3 URZ, URZ, URZ, URZ ;  /* 0x0000003f3f3ff290 */ /* 0x000fe2000fffe03f */
[----:B------:R0:W-:Y:S01]  /*37580*/  STL.64 [R1+0x220], R8 ;  /* 0x0002200801007387 */ /* 0x0001e20000100a00 */
[----:B------:R-:W-:Y:S02]  /*37590*/  STL.64 [R1+0x228], R10 ;  /* 0x0002280a01007387 */ /* 0x000fe40000100a00 */
[----:B------:R-:W3:Y:S01]  /*375a0*/  LDL.LU R20, [R1+0x60] ;  /* 0x0000600001147983 */ /* 0x000ee20000300800 */
[----:B-----5:R-:W-:Y:S02]  /*375b0*/  MOV R21, R29 ;  /* 0x0000001d00157202 */ /* 0x020fe40000000f00 */
[----:B0-----:R-:W-:Y:S01]  /*375c0*/  MOV R9, R22 ;  /* 0x0000001600097202 */ /* 0x001fe20000000f00 */
[----:B------:R-:W-:Y:S01]  /*375d0*/  IMAD.MOV.U32 R8, RZ, RZ, R23 ;  /* 0x000000ffff087224 */ /* 0x000fe200078e0017 */
[----:B------:R-:W-:Y:S02]  /*375e0*/  MOV R22, R28 ;  /* 0x0000001c00167202 */ /* 0x000fe40000000f00 */
[----:B------:R-:W-:Y:S01]  /*375f0*/  MOV R23, R3 ;  /* 0x0000000300177202 */ /* 0x000fe20000000f00 */
[C---:B--2---:R-:W-:Y:S11]  /*37600*/  HMMA.16816.F32.BF16 R16, R24.reuse, R14, R16 ;  /* 0x0000000e1810723c */ /* 0x044ff60000041810 */
[----:B------:R-:W-:Y:S11]  /*37610*/  @!UPT UIADD3 URZ, URZ, URZ, URZ ;  /* 0x0000003f3f3ff290 */ /* 0x000ff6000fffe03f */
[----:B------:R-:W-:Y:S01]  /*37620*/  @!UPT UIADD3 URZ, URZ, URZ, URZ ;  /* 0x0000003f3f3ff290 */ /* 0x000fe2000fffe03f */
[----:B------:R-:W-:Y:S01]  /*37630*/  STL.64 [R1+0x210], R16 ;  /* 0x0002101001007387 */ /* 0x000fe20000100a00 */
[----:B------:R-:W-:Y:S02]  /*37640*/  STL.64 [R1+0x218], R18 ;  /* 0x0002181201007387 */ /* 0x000fe40000100a00 */
[----:B------:R0:W-:Y:S01]  /*37650*/  STL.64 [R1+0x1f30], R22 ;  /* 0x001f301601007387 */ /* 0x0001e20000100a00 */
[----:B---3--:R-:W-:Y:S01]  /*37660*/  STL.64 [R1+0x1f28], R20 ;  /* 0x001f281401007387 */ /* 0x008fe20000100a00 */
[----:B0-----:R-:W4:Y:S02]  /*37670*/  LDL.64 R22, [R1+0xb8] ;  /* 0x0000b80001167983 */ /* 0x001f240000100a00 */
[----:B------:R-:W2:Y:S01]  /*37680*/  LDL.64 R10, [R1+0x88] ;  /* 0x00008800010a7983 */ /* 0x000ea20000100a00 */
[C---:B----4-:R-:W-:Y:S01]  /*37690*/  HMMA.16816.F32.BF16 R16, R24.reuse, R22, R4 ;  /* 0x000000161810723c */ /* 0x050fe20000041804 */
[----:B--2---:R-:W-:Y:S01]  /*376a0*/  STL.64 [R1+0x1f08], R10 ;  /* 0x001f080a01007387 */ /* 0x004fe20000100a00 */
[----:B------:R0:W-:Y:S05]  /*376b0*/  STL.64 [R1+0x1eb0], R14 ;  /* 0x001eb00e01007387 */ /* 0x0001ea0000100a00 */
[----:B------:R-:W-:Y:S01]  /*376c0*/  IMAD.MOV.U32 R5, RZ, RZ, R22 ;  /* 0x000000ffff057224 */ /* 0x000fe200078e0016 */
[----:B------:R-:W-:Y:S01]  /*376d0*/  MOV R4, R23 ;  /* 0x0000001700047202 */ /* 0x000fe20000000f00 */
[----:B0-----:R-:W2:Y:S01]  /*376e0*/  LDL.64 R14, [R1+0xa8] ;  /* 0x0000a800010e7983 */ /* 0x001ea20000100a00 */
[----:B------:R-:W3:Y:S02]  /*376f0*/  LDL.LU.64 R22, [R1+0x1f30] ;  /* 0x001f300001167983 */ /* 0x000ee40000300a00 */
[----:B------:R-:W3:Y:S11]  /*37700*/  LDL.LU.64 R20, [R1+0x1f28] ;  /* 0x001f280001147983 */ /* 0x000ef60000300a00 */
[----:B------:R0:W-:Y:S01]  /*37710*/  STL [R1+0x200], R16 ;  /* 0x0002001001007387 */ /* 0x0001e20000100800 */
[----:B------:R-:W-:Y:S01]  /*37720*/  MOV R28, R18 ;  /* 0x00000012001c7202 */ /* 0x000fe20000000f00 */
[----:B------:R-:W-:Y:S01]  /*37730*/  IMAD.MOV.U32 R3, RZ, RZ, R19 ;  /* 0x000000ffff037224 */ /* 0x000fe200078e0013 */
[----:B------:R-:W-:Y:S01]  /*37740*/  MOV R29, R17 ;  /* 0x00000011001d7202 */ /* 0x000fe20000000f00 */
[----:B------:R-:W2:Y:S04]  /*37750*/  LDL.LU.64 R18, [R1+0x1f20] ;  /* 0x001f200001127983 */ /* 0x000ea80000300a00 */
[----:B0-----:R-:W2:Y:S01]  /*37760*/  LDL.LU.64 R16, [R1+0x1f18] ;  /* 0x001f180001107983 */ /* 0x001ea20000300a00 */
[----:B------:R-:W-:Y:S02]  /*37770*/  STL.64 [R1+0x1f10], R4 ;  /* 0x001f100401007387 */ /* 0x000fe40000100a00 */
[----:B------:R-:W3:Y:S02]  /*37780*/  LDL.64 R6, [R1+0x98] ;  /* 0x0000980001067983 */ /* 0x000ee40000100a00 */
[----:B------:R-:W-:Y:S01]  /*37790*/  STL [R1+0x1dd0], R3 ;  /* 0x001dd00301007387 */ /* 0x000fe20000100800 */
[----:B------:R-:W-:Y:S01]  /*377a0*/  STL [R1+0x1dcc], R28 ;  /* 0x001dcc1c01007387 */ /* 0x000fe20000100800 */
[----:B------:R-:W-:Y:S01]  /*377b0*/  STL [R1+0x1dc8], R29 ;  /* 0x001dc81d01007387 */ /* 0x000fe20000100800 */
[----:B--2---:R-:W-:Y:S11]  /*377c0*/  HMMA.16816.F32.BF16 R16, R24, R14, R16 ;  /* 0x0000000e1810723c */ /* 0x004ff60000041810 */
[----:B------:R-:W-:Y:S11]  /*377d0*/  @!UPT UIADD3 URZ, URZ, URZ, URZ ;  /* 0x0000003f3f3ff290 */ /* 0x000ff6000fffe03f */
[----:B------:R-:W-:Y:S01]  /*377e0*/  @!UPT UIADD3 URZ, URZ, URZ, URZ ;  /* 0x0000003f3f3ff290 */ /* 0x000fe2000fffe03f */
[----:B------:R0:W-:Y:S01]  /*377f0*/  STL.64 [R1+0x1f0], R16 ;  /* 0x0001f01001007387 */ /* 0x0001e20000100a00 */
[----:B------:R-:W-:Y:S01]  /*37800*/  STL.64 [R1+0x1f8], R18 ;  /* 0x0001f81201007387 */ /* 0x000fe20000100a00 */
[----:B0-----:R-:W-:Y:S02]  /*37810*/  MOV R17, R14 ;  /* 0x0000000e00117202 */ /* 0x001fe40000000f00 */
[----:B------:R-:W-:Y:S01]  /*37820*/  MOV R16, R15 ;  /* 0x0000000f00107202 */ /* 0x000fe20000000f00 */
[----:B------:R-:W-:Y:S02]  /*37830*/  MOV R14, R9 ;  /* 0x00000009000e7202 */ /* 0x000fe40000000f00 */
[----:B------:R-:W-:-:S05]  /*37840*/  IMAD.MOV.U32 R15, RZ, RZ, R8 ;  /* 0x000000ffff0f7224 */ /* 0x000fca00078e0008 */
[----:B------:R0:W-:Y:S04]  /*37850*/  STL.64 [R1+0x1ec8], R14 ;  /* 0x001ec80e01007387 */ /* 0x0001e80000100a00 */
[----:B0-----:R-:W2:Y:S01]  /*37860*/  LDL.LU.64 R14, [R1+0xe8] ;  /* 0x0000e800010e7983 */ /* 0x001ea20000300a00 */
[C---:B---3--:R-:W-:Y:S03]  /*37870*/  HMMA.16816.F32.BF16 R8, R24.reuse, R6, R20 ;  /* 0x000000061808723c */ /* 0x048fe60000041814 */
[----:B--2---:R0:W-:Y:S01]  /*37880*/  STL.64 [R1+0x1ee0], R14 ;  /* 0x001ee00e01007387 */ /* 0x0041e20000100a00 */
[----:B------:R-:W2:Y:S02]  /*37890*/  LDL.LU R12, [R1+0x30] ;  /* 0x00003000010c7983 */ /* 0x000ea40000300800 */
[----:B------:R-:W2:Y:S01]  /*378a0*/  LDL.LU R13, [R1+0x34] ;  /* 0x00003400010d7983 */ /* 0x000ea20000300800 */
[----:B0-----:R-:W3:Y:S01]  /*378b0*/  LDL.LU R14, [R1+0x38] ;  /* 0x00003800010e7983 */ /* 0x001ee20000300800 */
[----:B------:R-:W3:Y:S11]  /*378c0*/  LDL.LU R15, [R1+0x3c] ;  /* 0x00003c00010f7983 */ /* 0x000ef60000300800 */
[----:B------:R-:W-:Y:S05]  /*378d0*/  @!UPT UIADD3 URZ, URZ, URZ, URZ ;  /* 0x0000003f3f3ff290 */ /* 0x000fea000fffe03f */
[----:B------:R-:W-:Y:S01]  /*378e0*/  IMAD.MOV.U32 R28, RZ, RZ, R10 ;  /* 0x000000ffff1c7224 */ /* 0x000fe200078e000a */
[----:B------:R-:W-:Y:S01]  /*378f0*/  MOV R29, R11 ;  /* 0x0000000b001d7202 */ /* 0x000fe20000000f00 */
[----:B---3--:R-:W-:Y:S01]  /*37900*/  STL.64 [R1+0x1f00], R14 ;  /* 0x001f000e01007387 */ /* 0x008fe20000100a00 */
[----:B--2---:R0:W-:Y:S03]  /*37910*/  STL.64 [R1+0x1ef8], R12 ;  /* 0x001ef80c01007387 */ /* 0x0041e60000100a00 */
[----:B0-----:R-:W2:Y:S01]  /*37920*/  LDL.LU R12, [R1+0x50] ;  /* 0x00005000010c7983 */ /* 0x001ea20000300800 */
[----:B------:R-:W2:Y:S02]  /*37930*/  LDL.LU R13, [R1+0x54] ;  /* 0x00005400010d7983 */ /* 0x000ea40000300800 */
[----:B------:R-:W2:Y:S02]  /*37940*/  LDL.LU R14, [R1+0x58] ;  /* 0x00005800010e7983 */ /* 0x000ea40000300800 */
[----:B------:R-:W2:Y:S01]  /*37950*/  LDL.LU R15, [R1+0x5c] ;  /* 0x00005c00010f7983 */ /* 0x000ea20000300800 */
[----:B------:R-:W3:Y:S01]  /*37960*/  LDL R19, [R1+0x1074] ;  /* 0x0010740001137983 */ /* 0x000ee20000100800 */
[----:B------:R-:W4:Y:S02]  /*37970*/  LDL.LU.64 R4, [R1+0x1f10] ;  /* 0x001f100001047983 */ /* 0x000f240000300a00 */
[----:B------:R-:W-:Y:S02]  /*37980*/  STL [R1+0x1e0], R8 ;  /* 0x0001e00801007387 */ /* 0x000fe40000100800 */
[----:B------:R-:W2:Y:S01]  /*37990*/  LDL.LU.64 R10, [R1+0x1f08] ;  /* 0x001f0800010a7983 */ /* 0x000ea20000300a00 */
[----:B------:R-:W-:Y:S01]  /*379a0*/  MOV R3, R9 ;  /* 0x0000000900037202 */ /* 0x000fe20000000f00 */
[----:B------:R0:W-:Y:S04]  /*379b0*/  STL [R1+0x1ddc], R29 ;  /* 0x001ddc1d01007387 */ /* 0x0001e80000100800 */
[----:B0-----:R-:W5:Y:S01]  /*379c0*/  LDL R29, [R1+0x1070] ;  /* 0x00107000011d7983 */ /* 0x001f620000100800 */
[----:B------:R-:W-:Y:S02]  /*379d0*/  STL [R1+0x1dd8], R28 ;  /* 0x001dd81c01007387 */ /* 0x000fe40000100800 */
[----:B------:R-:W-:Y:S01]  /*379e0*/  STL [R1+0x1dd4], R3 ;  /* 0x001dd40301007387 */ /* 0x000fe20000100800 */
        /* <DEDUP_REMOVED lines=8> */
[----:B------:R-:W2:Y:S02]  /*37a70*/  LDL.LU.64 R10, [R1+0x1ef0] ;  /* 0x001ef000010a7983 */ /* 0x000ea40000300a00 */
[----:B---3--:R-:W-:Y:S01]  /*37a80*/  STL.64 [R1+0x1ea8], R18 ;  /* 0x001ea81201007387 */ /* 0x008fe20000100a00 */
[----:B------:R0:W-:Y:S04]  /*37a90*/  STL.64 [R1+0x1ea0], R16 ;  /* 0x001ea01001007387 */ /* 0x0001e80000100a00 */
[----:B0-----:R-:W3:Y:S01]  /*37aa0*/  LDL.LU R16, [R1] ;  /* 0x0000000001107983 */ /* 0x001ee20000300800 */
[----:B------:R-:W3:Y:S02]  /*37ab0*/  LDL.LU R17, [R1+0x4] ;  /* 0x0000040001117983 */ /* 0x000ee40000300800 */
[----:B--2---:R-:W-:Y:S01]  /*37ac0*/  IMAD.MOV.U32 R18, RZ, RZ, R10 ;  /* 0x000000ffff127224 */ /* 0x004fe200078e000a */
[----:B------:R-:W-:Y:S01]  /*37ad0*/  MOV R19, R11 ;  /* 0x0000000b00137202 */ /* 0x000fe20000000f00 */
[----:B------:R-:W2:Y:S01]  /*37ae0*/  LDL.LU R10, [R1+0x1eec] ;  /* 0x001eec00010a7983 */ /* 0x000ea20000300800 */
[----:B------:R-:W2:Y:S01]  /*37af0*/  LDL.LU R11, [R1+0x1ee8] ;  /* 0x001ee800010b7983 */ /* 0x000ea20000300800 */
[----:B------:R-:W-:-:S02]  /*37b00*/  MOV R20, R6 ;  /* 0x0000000600147202 */ /* 0x000fc40000000f00 */
[----:B------:R-:W-:Y:S01]  /*37b10*/  STL.64 [R1+0x1ec0], R18 ;  /* 0x001ec01201007387 */ /* 0x000fe20000100a00 */
[----:B----4-:R-:W-:Y:S02]  /*37b20*/  MOV R22, R5 ;  /* 0x0000000500167202 */ /* 0x010fe40000000f00 */
[----:B------:R-:W-:Y:S01]  /*37b30*/  MOV R23, R4 ;  /* 0x0000000400177202 */ /* 0x000fe20000000f00 */
[----:B---3--:R0:W-:Y:S04]  /*37b40*/  STL.64 [R1+0x1eb8], R16 ;  /* 0x001eb81001007387 */ /* 0x0081e80000100a00 */
[----:B0-----:R-:W3:Y:S01]  /*37b50*/  LDL.LU R16, [R1+0x10] ;  /* 0x0000100001107983 */ /* 0x001ee20000300800 */
[----:B------:R-:W3:Y:S02]  /*37b60*/  LDL.LU R17, [R1+0x14] ;  /* 0x0000140001117983 */ /* 0x000ee40000300800 */
[----:B------:R-:W3:Y:S02]  /*37b70*/  LDL.LU R18, [R1+0x18] ;  /* 0x0000180001127983 */ /* 0x000ee40000300800 */
[----:B------:R-:W3:Y:S01]  /*37b80*/  LDL.LU R19, [R1+0x1c] ;  /* 0x00001c0001137983 */ /* 0x000ee20000300800 */
[----:B------:R-:W-:Y:S01]  /*37b90*/  STL.64 [R1+0x1e88], R20 ;  /* 0x001e881401007387 */ /* 0x000fe20000100a00 */
[----:B--2---:R-:W-:Y:S03]  /*37ba0*/  HMMA.16816.F32.BF16 R24, R24, R10, R12 ;  /* 0x0000000a1818723c */ /* 0x004fe6000004180c */
[----:B------:R-:W2:Y:S01]  /*37bb0*/  LDL.LU.64 R14, [R1+0x1ee0] ;  /* 0x001ee000010e7983 */ /* 0x000ea20000300a00 */
[----:B------:R-:W-:Y:S01]  /*37bc0*/  IMAD.MOV.U32 R5, RZ, RZ, R10 ;  /* 0x000000ffff057224 */ /* 0x000fe200078e000a */
[----:B------:R-:W-:Y:S11]  /*37bd0*/  MOV R4, R11 ;  /* 0x0000000b00047202 */ /* 0x000ff60000000f00 */
[----:B------:R-:W-:Y:S07]  /*37be0*/  @!UPT UIADD3 URZ, URZ, URZ, URZ ;  /* 0x0000003f3f3ff290 */ /* 0x000fee000fffe03f */
[----:B------:R0:W-:Y:S01]  /*37bf0*/  STL.64 [R1+0x1b0], R24 ;  /* 0x0001b01801007387 */ /* 0x0001e20000100a00 */
[----:B------:R1:W-:Y:S02]  /*37c00*/  STL.64 [R1+0x1b8], R26 ;  /* 0x0001b81a01007387 */ /* 0x0003e40000100a00 */
[----:B------:R-:W4:Y:S02]  /*37c10*/  LDL.LU.64 R10, [R1+0x1ed8] ;  /* 0x001ed800010a7983 */ /* 0x000f240000300a00 */
[----:B------:R-:W4:Y:S01]  /*37c20*/  LDL.LU.64 R8, [R1+0x1ed0] ;  /* 0x001ed00001087983 */ /* 0x000f220000300a00 */
[----:B0-----:R-:W4:Y:S01]  /*37c30*/  LDL.LU R24, [R1+0x20] ;  /* 0x0000200001187983 */ /* 0x001f220000300800 */
[----:B------:R-:W4:Y:S02]  /*37c40*/  LDL.LU R25, [R1+0x24] ;  /* 0x0000240001197983 */ /* 0x000f240000300800 */
[----:B-1----:R-:W4:Y:S02]  /*37c50*/  LDL.LU R26, [R1+0x28] ;  /* 0x00002800011a7983 */ /* 0x002f240000300800 */
[----:B------:R-:W4:Y:S01]  /*37c60*/  LDL.LU R27, [R1+0x2c] ;  /* 0x00002c00011b7983 */ /* 0x000f220000300800 */
[----:B------:R-:W-:-:S02]  /*37c70*/  MOV R6, R7 ;  /* 0x0000000700067202 */ /* 0x000fc40000000f00 */
[----:B------:R-:W3:Y:S01]  /*37c80*/  LDL R7, [R1+0x1050] ;  /* 0x0010500001077983 */ /* 0x000ee20000100800 */
[----:B--2---:R-:W-:Y:S01]  /*37c90*/  MOV R3, R15 ;  /* 0x0000000f00037202 */ /* 0x004fe20000000f00 */
[C---:B----4-:R-:W-:Y:S11]  /*37ca0*/  HMMA.16816.F32.BF16 R24, R8.reuse, R14, R24 ;  /* 0x0000000e0818723c */ /* 0x050ff60000041818 */
[----:B------:R-:W-:Y:S11]  /*37cb0*/  @!UPT UIADD3 URZ, URZ, URZ, URZ ;  /* 0x0000003f3f3ff290 */ /* 0x000ff6000fffe03f */
[----:B------:R-:W-:Y:S01]  /*37cc0*/  @!UPT UIADD3 URZ, URZ, URZ, URZ ;  /* 0x0000003f3f3ff290 */ /* 0x000fe2000fffe03f */
[----:B------:R0:W-:Y:S01]  /*37cd0*/  STL.64 [R1+0x1a0], R24 ;  /* 0x0001a01801007387 */ /* 0x0001e20000100a00 */
[----:B------:R-:W-:Y:S01]  /*37ce0*/  STL.64 [R1+0x1a8], R26 ;  /* 0x0001a81a01007387 */ /* 0x000fe20000100a00 */
[----:B0-----:R-:W-:Y:S02]  /*37cf0*/  MOV R24, R14 ;  /* 0x0000000e00187202 */ /* 0x001fe40000000f00 */
[----:B------:R-:W3:Y:S02]  /*37d00*/  LDL.LU.64 R14, [R1+0x1ec8] ;  /* 0x001ec800010e7983 */ /* 0x000ee40000300a00 */
[C---:B---3--:R-:W-:Y:S02]  /*37d10*/  HMMA.16816.F32.BF16 R12, R8.reuse, R14, R16 ;  /* 0x0000000e080c723c */ /* 0x048fe40000041810 */
[----:B------:R-:W2:Y:S01]  /*37d20*/  LDL.LU.64 R18, [R1+0x1ec0] ;  /* 0x001ec00001127983 */ /* 0x000ea20000300a00 */
[----:B------:R-:W2:Y:S11]  /*37d30*/  LDL.LU.64 R16, [R1+0x1eb8] ;  /* 0x001eb80001107983 */ /* 0x000eb60000300a00 */
[----:B------:R-:W-:Y:S09]  /*37d40*/  @!UPT UIADD3 URZ, URZ, URZ, URZ ;  /* 0x0000003f3f3ff290 */ /* 0x000ff2000fffe03f */
[----:B------:R-:W-:Y:S01]  /*37d50*/  STL.64 [R1+0x190], R12 ;  /* 0x0001900c01007387 */ /* 0x000fe20000100a00 */
[----:B------:R0:W-:Y:S03]  /*37d60*/  STL.64 [R1+0x198], R14 ;  /* 0x0001980e01007387 */ /* 0x0001e60000100a00 */
[----:B0-----:R-:W2:Y:S02]  /*37d70*/  LDL.LU.64 R14, [R1+0x1eb0] ;  /* 0x001eb000010e7983 */ /* 0x001ea40000300a00 */
[C---:B--2---:R-:W-:Y:S02]  /*37d80*/  HMMA.16816.F32.BF16 R12, R8.reuse, R14, R16 ;  /* 0x0000000e080c723c */ /* 0x044fe40000041810 */
[----:B------:R-:W2:Y:S01]  /*37d90*/  LDL.LU.64 R18, [R1+0x1ea8] ;  /* 0x001ea80001127983 */ /* 0x000ea20000300a00 */
[----:B------:R-:W3:Y:S11]  /*37da0*/  LDL.LU.64 R16, [R1+0x1ea0] ;  /* 0x001ea00001107983 */ /* 0x000ef60000300a00 */
[----:B------:R-:W-:Y:S09]  /*37db0*/  @!UPT UIADD3 URZ, URZ, URZ, URZ ;  /* 0x0000003f3f3ff290 */ /* 0x000ff2000fffe03f */
[----:B------:R-:W-:Y:S01]  /*37dc0*/  STL.64 [R1+0x170], R12 ;  /* 0x0001700c01007387 */ /* 0x000fe20000100a00 */
[----:B------:R0:W-:Y:S03]  /*37dd0*/  STL.64 [R1+0x178], R14 ;  /* 0x0001780e01007387 */ /* 0x0001e60000100a00 */
[----:B0-----:R-:W4:Y:S01]  /*37de0*/  LDL.LU.64 R14, [R1+0x1e98] ;  /* 0x001e9800010e7983 */ /* 0x001f220000300a00 */
[----:B------:R-:W4:Y:S02]  /*37df0*/  LDL.LU.64 R12, [R1+0x1e90] ;  /* 0x001e9000010c7983 */ /* 0x000f240000300a00 */
[----:B------:R-:W3:Y:S01]  /*37e00*/  LDL.LU.64 R20, [R1+0x1e88] ;  /* 0x001e880001147983 */ /* 0x000ee20000300a00 */
[----:B--2---:R-:W-:Y:S01]  /*37e10*/  MOV R27, R18 ;  /* 0x00000012001b7202 */ /* 0x004fe20000000f00 */
[----:B----4-:R-:W-:Y:S01]  /*37e20*/  HMMA.16816.F32.BF16 R12, R8, R22, R12 ;  /* 0x00000016080c723c */ /* 0x010fe2000004180c */
[----:B---3--:R-:W-:Y:S11]  /*37e30*/  IMAD.MOV.U32 R26, RZ, RZ, R21 ;  /* 0x000000ffff1a7224 */ /* 0x008ff600078e0015 */
[----:B------:R-:W-:Y:S11]  /*37e40*/  @!UPT UIADD3 URZ, URZ, URZ, URZ ;  /* 0x0000003f3f3ff290 */ /* 0x000ff6000fffe03f */
[----:B------:R-:W-:Y:S01]  /*37e50*/  STL.64 [R1+0x160], R12 ;  /* 0x0001600c01007387 */ /* 0x000fe20000100a00 */
[----:B------:R-:W-:Y:S02]  /*37e60*/  STL.64 [R1+0x168], R14 ;  /* 0x0001680e01007387 */ /* 0x000fe40000100a00 */
[----:B------:R-:W-:Y:S02]  /*37e70*/  STL.64 [R1+0x1e70], R26 ;  /* 0x001e701a01007387 */ /* 0x000fe40000100a00 */
[----:B------:R0:W-:Y:S01]  /*37e80*/  STL [R1+0x1e68], R24 ;  /* 0x001e681801007387 */ /* 0x0001e20000100800 */
[----:B------:R-:W1:Y:S04]  /*37e90*/  LDSM.16.M88.4 R12, [R19+0x1a080] ;  /* 0x01a08000130c783b */ /* 0x000e680000000200 */
[----:B0-----:R-:W2:Y:S01]  /*37ea0*/  LDL.LU R24, [R1+0x1d0] ;  /* 0x0001d00001187983 */ /* 0x001ea20000300800 */
[----:B------:R-:W2:Y:S02]  /*37eb0*/  LDL.LU R25, [R1+0x1d4] ;  /* 0x0001d40001197983 */ /* 0x000ea40000300800 */
[----:B------:R-:W3:Y:S02]  /*37ec0*/  LDL.LU R26, [R1+0x1d8] ;  /* 0x0001d800011a7983 */ /* 0x000ee40000300800 */
[----:B------:R-:W3:Y:S02]  /*37ed0*/  LDL.LU R27, [R1+0x1dc] ;  /* 0x0001dc00011b7983 */ /* 0x000ee40000300800 */
[----:B---3--:R-:W-:Y:S01]  /*37ee0*/  STL.64 [R1+0x1e80], R26 ;  /* 0x001e801a01007387 */ /* 0x008fe20000100a00 */
[----:B--2---:R-:W-:Y:S02]  /*37ef0*/  STL.64 [R1+0x1e78], R24 ;  /* 0x001e781801007387 */ /* 0x004fe40000100a00 */
[----:B-1----:R-:W-:Y:S02]  /*37f00*/  STL.64 [R1+0x1e50], R14 ;  /* 0x001e500e01007387 */ /* 0x002fe40000100a00 */
[----:B------:R0:W-:Y:S02]  /*37f10*/  STL.64 [R1+0x1e48], R12 ;  /* 0x001e480c01007387 */ /* 0x0001e40000100a00 */
[----:B0-----:R-:W2:Y:S01]  /*37f20*/  LDL.LU R12, [R1+0x40] ;  /* 0x00004000010c7983 */ /* 0x001ea20000300800 */
[----:B------:R-:W2:Y:S02]  /*37f30*/  LDL.LU R13, [R1+0x44] ;  /* 0x00004400010d7983 */ /* 0x000ea40000300800 */
[----:B------:R-:W2:Y:S02]  /*37f40*/  LDL.LU R14, [R1+0x48] ;  /* 0x00004800010e7983 */ /* 0x000ea40000300800 */
[----:B------:R-:W2:Y:S01]  /*37f50*/  LDL.LU R15, [R1+0x4c] ;  /* 0x00004c00010f7983 */ /* 0x000ea20000300800 */
[----:B------:R-:W-:-:S02]  /*37f60*/  MOV R26, R17 ;  /* 0x00000011001a7202 */ /* 0x000fc40000000f00 */
[----:B------:R-:W-:Y:S02]  /*37f70*/  MOV R27, R16 ;  /* 0x00000010001b7202 */ /* 0x000fe40000000f00 */
[----:B------:R-:W0:Y:S05]  /*37f80*/  LDSM.16.M88.4 R16, [R19+0x1b080] ;  /* 0x01b080001310783b */ /* 0x000e2a0000000200 */
[----:B--2---:R-:W-:Y:S01]  /*37f90*/  HMMA.16816.F32.BF16 R24, R8, R26, R12 ;  /* 0x0000001a0818723c */ /* 0x004fe2000004180c */
[----:B------:R-:W2:Y:S11]  /*37fa0*/  LDL.LU R12, [R1+0x290] ;  /* 0x00029000010c7983 */ /* 0x000eb60000300800 */
[----:B------:R-:W-:Y:S11]  /*37fb0*/  @!UPT UIADD3 URZ, URZ, URZ, URZ ;  /* 0x0000003f3f3ff290 */ /* 0x000ff6000fffe03f */
[----:B------:R-:W-:Y:S01]  /*37fc0*/  STL.64 [R1+0x150], R24 ;  /* 0x0001501801007387 */ /* 0x000fe20000100a00 */
[----:B------:R-:W-:Y:S02]  /*37fd0*/  STL.64 [R1+0x158], R26 ;  /* 0x0001581a01007387 */ /* 0x000fe40000100a00 */
[----:B------:R-:W2:Y:S02]  /*37fe0*/  LDL.LU R13, [R1+0x294] ;  /* 0x00029400010d7983 */ /* 0x000ea40000300800 */
[----:B------:R-:W3:Y:S01]  /*37ff0*/  LDL.LU R14, [R1+0x298] ;  /* 0x00029800010e7983 */ /* 0x000ee20000300800 */
[----:B------:R-:W3:Y:S04]  /*38000*/  LDL.LU R15, [R1+0x29c] ;  /* 0x00029c00010f7983 */ /* 0x000ee80000300800 */
[----:B------:R-:W-:Y:S04]  /*38010*/  LDSM.16.M88.4 R24, [R7+0x80] ;  /* 0x000080000718783b */ /* 0x000fe80000000200 */
[----:B---3--:R-:W-:Y:S01]  /*38020*/  STL.64 [R1+0x1e60], R14 ;  /* 0x001e600e01007387 */ /* 0x008fe20000100a00 */
[----:B--2---:R1:W-:Y:S03]  /*38030*/  STL.64 [R1+0x1e58], R12 ;  /* 0x001e580c01007387 */ /* 0x0043e60000100a00 */
[----:B-1----:R-:W2:Y:S01]  /*38040*/  LDL.LU R12, [R1+0x2f0] ;  /* 0x0002f000010c7983 */ /* 0x002ea20000300800 */
[----:B------:R-:W2:Y:S02]  /*38050*/  LDL.LU R13, [R1+0x2f4] ;  /* 0x0002f400010d7983 */ /* 0x000ea40000300800 */
[----:B------:R-:W2:Y:S02]  /*38060*/  LDL.LU R14, [R1+0x2f8] ;  /* 0x0002f800010e7983 */ /* 0x000ea40000300800 */
[----:B------:R-:W2:Y:S01]  /*38070*/  LDL.LU R15, [R1+0x2fc] ;  /* 0x0002fc00010f7983 */ /* 0x000ea20000300800 */
[----:B0-----:R0:W-:Y:S02]  /*38080*/  STL.64 [R1+0x1df8], R18 ;  /* 0x001df81201007387 */ /* 0x0011e40000100a00 */
[----:B0-----:R-:W-:-:S02]  /*38090*/  IMAD.MOV.U32 R18, RZ, RZ, R20 ;  /* 0x000000ffff127224 */ /* 0x001fc400078e0014 */
[----:B-----5:R-:W0:Y:S04]  /*380a0*/  LDSM.16.M88.4 R20, [R29+0x18080] ;  /* 0x018080001d14783b */ /* 0x020e280000000200 */
[----:B------:R-:W-:Y:S04]  /*380b0*/  STL.64 [R1+0x1df0], R16 ;  /* 0x001df01001007387 */ /* 0x000fe80000100a00 */
[----:B0-----:R-:W-:Y:S01]  /*380c0*/  STL.64 [R1+0x1d20], R22 ;  /* 0x001d201601007387 */ /* 0x001fe20000100a00 */
[----:B------:R-:W-:Y:S02]  /*380d0*/  STL.64 [R1+0x1d18], R20 ;  /* 0x001d181401007387 */ /* 0x000fe40000100a00 */
[----:B------:R-:W-:Y:S02]  /*380e0*/  STL.64 [R1+0x60], R24 ;  /* 0x0000601801007387 */ /* 0x000fe40000100a00 */
[----:B------:R0:W-:Y:S02]  /*380f0*/  STL.64 [R1+0x68], R26 ;  /* 0x0000681a01007387 */ /* 0x0001e40000100a00 */
[----:B0-----:R-:W3:Y:S01]  /*38100*/  LDL.LU.64 R26, [R1+0x1e80] ;  /* 0x001e8000011a7983 */ /* 0x001ee20000300a00 */
[----:B------:R-:W3:Y:S01]  /*38110*/  LDL.LU.64 R24, [R1+0x1e78] ;  /* 0x001e780001187983 */ /* 0x000ee20000300a00 */
[----:B------:R-:W-:-:S02]  /*38120*/  MOV R19, R6 ;  /* 0x0000000600137202 */ /* 0x000fc40000000f00 */
[----:B------:R-:W-:Y:S02]  /*38130*/  MOV R22, R5 ;  /* 0x0000000500167202 */ /* 0x000fe40000000f00 */
[----:B------:R-:W-:-:S03]  /*38140*/  MOV R23, R4 ;  /* 0x0000000400177202 */ /* 0x000fc60000000f00 */
[----:B---3--:R-:W-:Y:S01]  /*38150*/  HMMA.16816.F32.BF16 R16, R8, R18, R24 ;  /* 0x000000120810723c */ /* 0x008fe20000041818 */
[----:B------:R-:W2:Y:S01]  /*38160*/  LDL.LU.64 R26, [R1+0x1e70] ;  /* 0x001e7000011a7983 */ /* 0x000ea20000300a00 */
[----:B------:R-:W3:Y:S11]  /*38170*/  LDL.LU R24, [R1+0x1e68] ;  /* 0x001e680001187983 */ /* 0x000ef60000300800 */
[----:B------:R-:W-:Y:S10]  /*38180*/  @!UPT UIADD3 URZ, URZ, URZ, URZ ;  /* 0x0000003f3f3ff290 */ /* 0x000ff4000fffe03f */
        /* <DEDUP_REMOVED lines=18> */
[----:B------:R-:W1:Y:S04]  /*382b0*/  LDSM.16.M88.4 R4, [R7+0xe080] ;  /* 0x00e080000704783b */ /* 0x000e680000000200 */
[----:B0-----:R-:W-:Y:S01]  /*382c0*/  STL.64 [R1], R16 ;  /* 0x0000001001007387 */ /* 0x001fe20000100a00 */
[----:B------:R0:W-:Y:S03]  /*382d0*/  STL.64 [R1+0x8], R18 ;  /* 0x0000081201007387 */ /* 0x0001e60000100a00 */
[----:B0-----:R-:W4:Y:S01]  /*382e0*/  LDL.LU.64 R18, [R1+0xc8] ;  /* 0x0000c80001127983 */ /* 0x001f220000300a00 */
[----:B-1----:R3:W-:Y:S02]  /*382f0*/  STL [R1+0x1afc], R6 ;  /* 0x001afc0601007387 */ /* 0x0027e40000100800 */
[----:B------:R-:W-:Y:S02]  /*38300*/  STL [R1+0x1af8], R7 ;  /* 0x001af80701007387 */ /* 0x000fe40000100800 */
[----:B------:R-:W-:Y:S02]  /*38310*/  STL.64 [R1+0x1cf8], R4 ;  /* 0x001cf80401007387 */ /* 0x000fe40000100a00 */
[----:B---3--:R-:W-:-:S02]  /*38320*/  IMAD.MOV.U32 R6, RZ, RZ, R24 ;  /* 0x000000ffff067224 */ /* 0x008fc400078e0018 */
[C---:B--2---:R-:W-:Y:S01]  /*38330*/  HMMA.16816.F32.BF16 R24, R8.reuse, R26, R12 ;  /* 0x0000001a0818723c */ /* 0x044fe2000004180c */
[----:B------:R-:W2:Y:S01]  /*38340*/  LDL.LU.64 R14, [R1+0x1e60] ;  /* 0x001e6000010e7983 */ /* 0x000ea20000300a00 */
[----:B------:R-:W2:Y:S11]  /*38350*/  LDL.LU.64 R12, [R1+0x1e58] ;  /* 0x001e5800010c7983 */ /* 0x000eb60000300a00 */
[----:B------:R-:W-:Y:S10]  /*38360*/  @!UPT UIADD3 URZ, URZ, URZ, URZ ;  /* 0x0000003f3f3ff290 */ /* 0x000ff4000fffe03f */
[----:B------:R-:W-:Y:S01]  /*38370*/  STL.64 [R1+0x130], R24 ;  /* 0x0001301801007387 */ /* 0x000fe20000100a00 */
[----:B------:R-:W-:Y:S02]  /*38380*/  STL.64 [R1+0x138], R26 ;  /* 0x0001381a01007387 */ /* 0x000fe40000100a00 */
[----:B------:R-:W0:Y:S02]  /*38390*/  LDSM.16.M88.4 R24, [R29+0x19080] ;  /* 0x019080001d18783b */ /* 0x000e240000000200 */
[----:B0-----:R-:W-:Y:S02]  /*383a0*/  STL [R1+0x1c74], R24 ;  /* 0x001c741801007387 */ /* 0x001fe40000100800 */
[----:B------:R-:W-:Y:S02]  /*383b0*/  STL [R1+0x1c70], R25 ;  /* 0x001c701901007387 */ /* 0x000fe40000100800 */
[----:B------:R-:W-:Y:S02]  /*383c0*/  STL [R1+0x1c6c], R26 ;  /* 0x001c6c1a01007387 */ /* 0x000fe40000100800 */
[----:B------:R0:W-:Y:S02]  /*383d0*/  STL [R1+0x1c68], R27 ;  /* 0x001c681b01007387 */ /* 0x0001e40000100800 */
[----:B0-----:R-:W3:Y:S01]  /*383e0*/  LDL.LU.64 R26, [R1+0xd8] ;  /* 0x0000d800011a7983 */ /* 0x001ee20000300a00 */
[----:B--2---:R-:W-:Y:S03]  /*383f0*/  HMMA.16816.F32.BF16 R8, R8, R22, R12 ;  /* 0x000000160808723c */ /* 0x004fe6000004180c */
[----:B------:R-:W2:Y:S01]  /*38400*/  LDL.LU.64 R14, [R1+0x1e50] ;  /* 0x001e5000010e7983 */ /* 0x000ea20000300a00 */
[----:B------:R-:W2:Y:S02]  /*38410*/  LDL.LU.64 R12, [R1+0x1e48] ;  /* 0x001e4800010c7983 */ /* 0x000ea40000300a00 */
[----:B------:R0:W-:Y:S02]  /*38420*/  STL.64 [R1+0x1e40], R22 ;  /* 0x001e401601007387 */ /* 0x0001e40000100a00 */
[----:B------:R-:W3:Y:S11]  /*38430*/  LDL.LU R20, [R1+0x340] ;  /* 0x0003400001147983 */ /* 0x000ef60000300800 */
[----:B------:R-:W-:Y:S04]  /*38440*/  @!UPT UIADD3 URZ, URZ, URZ, URZ ;  /* 0x0000003f3f3ff290 */ /* 0x000fe8000fffe03f */
[----:B------:R-:W-:Y:S01]  /*38450*/  STL.64 [R1+0x120], R8 ;  /* 0x0001200801007387 */ /* 0x000fe20000100a00 */
[----:B------:R-:W-:Y:S02]  /*38460*/  STL.64 [R1+0x128], R10 ;  /* 0x0001280a01007387 */ /* 0x000fe40000100a00 */
[----:B------:R-:W1:Y:S04]  /*38470*/  LDSM.16.M88.4 R8, [R29+0x1a080] ;  /* 0x01a080001d08783b */ /* 0x000e680000000200 */
[----:B------:R-:W3:Y:S01]  /*38480*/  LDL.LU R21, [R1+0x344] ;  /* 0x0003440001157983 */ /* 0x000ee20000300800 */
[----:B0-----:R-:W3:Y:S01]  /*38490*/  LDL.LU R22, [R1+0x348] ;  /* 0x0003480001167983 */ /* 0x001ee20000300800 */
[----:B------:R-:W3:Y:S03]  /*384a0*/  LDL.LU R23, [R1+0x34c] ;  /* 0x00034c0001177983 */ /* 0x000ee60000300800 */
[----:B-1----:R-:W-:Y:S01]  /*384b0*/  STL.64 [R1+0x1bf0], R10 ;  /* 0x001bf00a01007387 */ /* 0x002fe20000100a00 */
[----:B------:R0:W-:Y:S03]  /*384c0*/  STL.64 [R1+0x1be8], R8 ;  /* 0x001be80801007387 */ /* 0x0001e60000100a00 */
[----:B0-----:R-:W2:Y:S01]  /*384d0*/  LDL.LU R8, [R1+0x350] ;  /* 0x0003500001087983 */ /* 0x001ea20000300800 */
[----:B------:R-:W2:Y:S01]  /*384e0*/  LDL.LU R9, [R1+0x354] ;  /* 0x0003540001097983 */ /* 0x000ea20000300800 */
[----:B------:R-:W-:-:S02]  /*384f0*/  MOV R7, R3 ;  /* 0x0000000300077202 */ /* 0x000fc40000000f00 */
[----:B------:R-:W-:Y:S02]  /*38500*/  MOV R10, R2 ;  /* 0x00000002000a7202 */ /* 0x000fe40000000f00 */
[----:B------:R-:W-:-:S07]  /*38510*/  MOV R11, R0 ;  /* 0x00000000000b7202 */ /* 0x000fce0000000f00 */
[C---:B--2---:R-:W-:Y:S11]  /*38520*/  HMMA.16816.F32.BF16 R8, R12.reuse, R6, R8 ;  /* 0x000000060c08723c */ /* 0x044ff60000041808 */
[----:B------:R-:W-:Y:S11]  /*38530*/  @!UPT UIADD3 URZ, URZ, URZ, URZ ;  /* 0x0000003f3f3ff290 */ /* 0x000ff6000fffe03f */
[----:B------:R-:W-:Y:S01]  /*38540*/  @!UPT UIADD3 URZ, URZ, URZ, URZ ;  /* 0x0000003f3f3ff290 */ /* 0x000fe2000fffe03f */
[----:B------:R-:W-:Y:S01]  /*38550*/  STL.64 [R1+0x110], R8 ;  /* 0x0001100801007387 */ /* 0x000fe20000100a00 */
[----:B------:R0:W-:Y:S02]  /*38560*/  STL.64 [R1+0x1e00], R6 ;  /* 0x001e000601007387 */ /* 0x0001e40000100a00 */
[----:B------:R-:W2:Y:S02]  /*38570*/  LDL.LU R4, [R1+0x330] ;  /* 0x0003300001047983 */ /* 0x000ea40000300800 */
[----:B------:R-:W2:Y:S01]  /*38580*/  LDL.LU R5, [R1+0x334] ;  /* 0x0003340001057983 */ /* 0x000ea20000300800 */
[----:B0-----:R-:W2:Y:S01]  /*38590*/  LDL.LU R6, [R1+0x338] ;  /* 0x0003380001067983 */ /* 0x001ea20000300800 */
[----:B------:R-:W2:Y:S01]  /*385a0*/  LDL.LU R7, [R1+0x33c] ;  /* 0x00033c0001077983 */ /* 0x000ea20000300800 */
[----:B---3--:R-:W-:Y:S01]  /*385b0*/  HMMA.16816.F32.BF16 R20, R12, R26, R20 ;  /* 0x0000001a0c14723c */ /* 0x008fe20000041814 */
[----:B------:R-:W-:Y:S01]  /*385c0*/  MOV R0, R11 ;  /* 0x0000000b00007202 */ /* 0x000fe20000000f00 */
[----:B------:R-:W-:Y:S01]  /*385d0*/  IMAD.MOV.U32 R2, RZ, RZ, R10 ;  /* 0x000000ffff027224 */ /* 0x000fe200078e000a */
[----:B------:R-:W3:Y:S03]  /*385e0*/  LDL.64 R8, [R1+0x50] ;  /* 0x0000500001087983 */ /* 0x000ee60000100a00 */
[----:B------:R-:W-:Y:S01]  /*385f0*/  STL [R1+0x1c28], R0 ;  /* 0x001c280001007387 */ /* 0x000fe20000100800 */
[----:B------:R-:W-:Y:S01]  /*38600*/  STL [R1+0x1c24], R2 ;  /* 0x001c240201007387 */ /* 0x000fe20000100800 */
[----:B------:R-:W-:-:S02]  /*38610*/  MOV R10, R27 ;  /* 0x0000001b000a7202 */ /* 0x000fc40000000f00 */
[----:B------:R-:W-:Y:S01]  /*38620*/  MOV R3, R26 ;  /* 0x0000001a00037202 */ /* 0x000fe20000000f00 */
[----:B----4-:R-:W-:Y:S01]  /*38630*/  IMAD.MOV.U32 R29, RZ, RZ, R18 ;  /* 0x000000ffff1d7224 */ /* 0x010fe200078e0012 */
[----:B------:R-:W-:-:S11]  /*38640*/  MOV R28, R19 ;  /* 0x00000013001c7202 */ /* 0x000fd60000000f00 */
[----:B------:R0:W-:Y:S01]  /*38650*/  STL.64 [R1+0x100], R20 ;  /* 0x0001001401007387 */ /* 0x0001e20000100a00 */
[----:B------:R1:W-:Y:S03]  /*38660*/  STL.64 [R1+0x108], R22 ;  /* 0x0001081601007387 */ /* 0x0003e60000100a00 */
[----:B0-----:R-:W4:Y:S01]  /*38670*/  LDL.LU R20, [R1+0x320] ;  /* 0x0003200001147983 */ /* 0x001f220000300800 */
[----:B------:R-:W4:Y:S02]  /*38680*/  LDL.LU R21, [R1+0x324] ;  /* 0x0003240001157983 */ /* 0x000f240000300800 */
[----:B-1----:R-:W4:Y:S02]  /*38690*/  LDL.LU R22, [R1+0x328] ;  /* 0x0003280001167983 */ /* 0x002f240000300800 */
[----:B------:R-:W4:Y:S01]  /*386a0*/  LDL.LU R23, [R1+0x32c] ;  /* 0x00032c0001177983 */ /* 0x000f220000300800 */
[----:B------:R-:W4:Y:S01]  /*386b0*/  LDL.LU.64 R26, [R1+0xb8] ;  /* 0x0000b800011a7983 */ /* 0x000f220000300a00 */
[----:B------:R-:W-:Y:S02]  /*386c0*/  STL [R1+0x1de4], R10 ;  /* 0x001de40a01007387 */ /* 0x000fe40000100800 */
[----:B------:R-:W-:Y:S01]  /*386d0*/  STL [R1+0x1de0], R3 ;  /* 0x001de00301007387 */ /* 0x000fe20000100800 */
[----:B--2---:R-:W-:Y:S11]  /*386e0*/  HMMA.16816.F32.BF16 R4, R12, R18, R4 ;  /* 0x000000120c04723c */ /* 0x004ff60000041804 */
[----:B------:R-:W-:Y:S11]  /*386f0*/  @!UPT UIADD3 URZ, URZ, URZ, URZ ;  /* 0x0000003f3f3ff290 */ /* 0x000ff6000fffe03f */
[----:B------:R-:W-:Y:S01]  /*38700*/  @!UPT UIADD3 URZ, URZ, URZ, URZ ;  /* 0x0000003f3f3ff290 */ /* 0x000fe2000fffe03f */
[----:B------:R-:W-:Y:S01]  /*38710*/  STL.64 [R1+0xf0], R4 ;  /* 0x0000f00401007387 */ /* 0x000fe20000100a00 */
[----:B------:R-:W2:Y:S02]  /*38720*/  LDL.LU R16, [R1+0x2d0] ;  /* 0x0002d00001107983 */ /* 0x000ea40000300800 */
[----:B------:R-:W2:Y:S02]  /*38730*/  LDL.LU R17, [R1+0x2d4] ;  /* 0x0002d40001117983 */ /* 0x000ea40000300800 */
[----:B------:R-:W5:Y:S01]  /*38740*/  LDL.LU R18, [R1+0x2d8] ;  /* 0x0002d80001127983 */ /* 0x000f620000300800 */
[----:B------:R-:W5:Y:S04]  /*38750*/  LDL.LU R19, [R1+0x2dc] ;  /* 0x0002dc0001137983 */ /* 0x000f680000300800 */
[----:B-----5:R-:W-:Y:S01]  /*38760*/  STL.64 [R1+0x1e10], R18 ;  /* 0x001e101201007387 */ /* 0x020fe20000100a00 */
[----:B--2---:R0:W-:Y:S03]  /*38770*/  STL.64 [R1+0x1e08], R16 ;  /* 0x001e081001007387 */ /* 0x0041e60000100a00 */
[----:B0-----:R-:W2:Y:S01]  /*38780*/  LDL.LU R16, [R1+0x2e0] ;  /* 0x0002e00001107983 */ /* 0x001ea20000300800 */
[----:B------:R-:W2:Y:S02]  /*38790*/  LDL.LU R17, [R1+0x2e4] ;  /* 0x0002e40001117983 */ /* 0x000ea40000300800 */
[----:B------:R-:W5:Y:S02]  /*387a0*/  LDL.LU R18, [R1+0x2e8] ;  /* 0x0002e80001127983 */ /* 0x000f640000300800 */
[----:B------:R-:W5:Y:S02]  /*387b0*/  LDL.LU R19, [R1+0x2ec] ;  /* 0x0002ec0001137983 */ /* 0x000f640000300800 */
[----:B-----5:R-:W-:Y:S01]  /*387c0*/  STL.64 [R1+0x1e20], R18 ;  /* 0x001e201201007387 */ /* 0x020fe20000100a00 */
[----:B--2---:R0:W-:Y:S03]  /*387d0*/  STL.64 [R1+0x1e18], R16 ;  /* 0x001e181001007387 */ /* 0x0041e60000100a00 */
[----:B0-----:R-:W2:Y:S01]  /*387e0*/  LDL.LU R16, [R1+0x300] ;  /* 0x0003000001107983 */ /* 0x001ea20000300800 */
[----:B------:R-:W2:Y:S02]  /*387f0*/  LDL.LU R17, [R1+0x304] ;  /* 0x0003040001117983 */ /* 0x000ea40000300800 */
[----:B------:R-:W5:Y:S02]  /*38800*/  LDL.LU R18, [R1+0x308] ;  /* 0x0003080001127983 */ /* 0x000f640000300800 */
[----:B------:R-:W5:Y:S01]  /*38810*/  LDL.LU R19, [R1+0x30c] ;  /* 0x00030c0001137983 */ /* 0x000f620000300800 */
[----:B------:R-:W-:-:S02]  /*38820*/  MOV R0, R6 ;  /* 0x0000000600007202 */ /* 0x000fc40000000f00 */
[----:B------:R-:W-:Y:S01]  /*38830*/  MOV R2, R7 ;  /* 0x0000000700027202 */ /* 0x000fe20000000f00 */
[----:B----4-:R-:W-:Y:S01]  /*38840*/  HMMA.16816.F32.BF16 R20, R12, R26, R20 ;  /* 0x0000001a0c14723c */ /* 0x010fe20000041814 */
[----:B-----5:R0:W-:Y:S01]  /*38850*/  STL.64 [R1+0x1e38], R18 ;  /* 0x001e381201007387 */ /* 0x0201e20000100a00 */
[----:B--2---:R-:W-:Y:S03]  /*38860*/  STL.64 [R1+0x1e30], R16 ;  /* 0x001e301001007387 */ /* 0x004fe60000100a00 */
[----:B0-----:R-:W2:Y:S01]  /*38870*/  LDL.LU.64 R18, [R1+0xa8] ;  /* 0x0000a80001127983 */ /* 0x001ea20000300a00 */
[----:B------:R-:W4:Y:S01]  /*38880*/  LDL.LU.64 R6, [R1+0x88] ;  /* 0x0000880001067983 */ /* 0x000f220000300a00 */
[----:B------:R-:W-:Y:S11]  /*38890*/  MOV R3, R27 ;  /* 0x0000001b00037202 */ /* 0x000ff60000000f00 */
[----:B------:R-:W-:Y:S06]  /*388a0*/  @!UPT UIADD3 URZ, URZ, URZ, URZ ;  /* 0x0000003f3f3ff290 */ /* 0x000fec000fffe03f */
[----:B------:R-:W-:Y:S01]  /*388b0*/  MOV R11, R23 ;  /* 0x00000017000b7202 */ /* 0x000fe20000000f00 */
[----:B------:R-:W-:Y:S02]  /*388c0*/  IMAD.MOV.U32 R10, RZ, RZ, R26 ;  /* 0x000000ffff0a7224 */ /* 0x000fe400078e001a */
[----:B------:R-:W-:Y:S01]  /*388d0*/  IMAD.MOV.U32 R27, RZ, RZ, R22 ;  /* 0x000000ffff1b7224 */ /* 0x000fe200078e0016 */
[----:B------:R-:W-:Y:S02]  /*388e0*/  MOV R26, R21 ;  /* 0x00000015001a7202 */ /* 0x000fe40000000f00 */
[----:B------:R-:W-:Y:S01]  /*388f0*/  MOV R25, R20 ;  /* 0x0000001400197202 */ /* 0x000fe20000000f00 */
[----:B----4-:R0:W-:Y:S04]  /*38900*/  STL.64 [R1+0x1e28], R6 ;  /* 0x001e280601007387 */ /* 0x0101e80000100a00 */
[----:B0-----:R-:W4:Y:S01]  /*38910*/  LDL.LU.64 R6, [R1+0x98] ;  /* 0x0000980001067983 */ /* 0x001f220000300a00 */
[----:B------:R-:W-:Y:S02]  /*38920*/  STL [R1+0x1dec], R28 ;  /* 0x001dec1c01007387 */ /* 0x000fe40000100800 */
[----:B------:R-:W-:Y:S02]  /*38930*/  STL [R1+0x1de8], R29 ;  /* 0x001de81d01007387 */ /* 0x000fe40000100800 */
[----:B------:R-:W-:Y:S01]  /*38940*/  STL [R1+0x1c7c], R2 ;  /* 0x001c7c0201007387 */ /* 0x000fe20000100800 */
[----:B------:R-:W-:Y:S01]  /*38950*/  STL [R1+0x1c78], R0 ;  /* 0x001c780001007387 */ /* 0x000fe20000100800 */
[----:B------:R-:W5:Y:S02]  /*38960*/  LDL.LU.64 R22, [R1+0x1e40] ;  /* 0x001e400001167983 */ /* 0x000f640000300a00 */
[----:B------:R-:W-:Y:S02]  /*38970*/  STL [R1+0x1c8c], R11 ;  /* 0x001c8c0b01007387 */ /* 0x000fe40000100800 */
[----:B------:R-:W-:Y:S01]  /*38980*/  STL [R1+0x1c88], R27 ;  /* 0x001c881b01007387 */ /* 0x000fe20000100800 */
[----:B------:R-:W-:Y:S01]  /*38990*/  STL [R1+0x1c84], R26 ;  /* 0x001c841a01007387 */ /* 0x000fe20000100800 */
[----:B------:R0:W-:Y:S02]  /*389a0*/  STL [R1+0x1c80], R25 ;  /* 0x001c801901007387 */ /* 0x0001e40000100800 */
[----:B------:R-:W3:Y:S01]  /*389b0*/  LDL.LU R24, [R1+0x310] ;  /* 0x0003100001187983 */ /* 0x000ee20000300800 */
[----:B0-----:R-:W3:Y:S01]  /*389c0*/  LDL.LU R25, [R1+0x314] ;  /* 0x0003140001197983 */ /* 0x001ee20000300800 */
[----:B------:R-:W3:Y:S02]  /*389d0*/  LDL.LU R26, [R1+0x318] ;  /* 0x00031800011a7983 */ /* 0x000ee40000300800 */
[----:B------:R-:W3:Y:S01]  /*389e0*/  LDL.LU R27, [R1+0x31c] ;  /* 0x00031c00011b7983 */ /* 0x000ee20000300800 */
[----:B--2---:R-:W-:-:S02]  /*389f0*/  MOV R21, R18 ;  /* 0x0000001200157202 */ /* 0x004fc40000000f00 */
[----:B------:R-:W-:Y:S01]  /*38a00*/  MOV R20, R19 ;  /* 0x0000001300147202 */ /* 0x000fe20000000f00 */
[C---:B---3--:R-:W-:Y:S01]  /*38a10*/  HMMA.16816.F32.BF16 R24, R12.reuse, R18, R24 ;  /* 0x000000120c18723c */ /* 0x048fe20000041818 */
[----:B------:R-:W2:Y:S01]  /*38a20*/  LDL.LU.64 R18, [R1+0x1e38] ;  /* 0x001e380001127983 */ /* 0x000ea20000300a00 */
[----:B------:R-:W2:Y:S01]  /*38a30*/  LDL.LU.64 R16, [R1+0x1e30] ;  /* 0x001e300001107983 */ /* 0x000ea20000300a00 */
[----:B----4-:R-:W-:Y:S01]  /*38a40*/  MOV R28, R6 ;  /* 0x00000006001c7202 */ /* 0x010fe20000000f00 */
[----:B------:R-:W-:Y:S11]  /*38a50*/  IMAD.MOV.U32 R29, RZ, RZ, R7 ;  /* 0x000000ffff1d7224 */ /* 0x000ff600078e0007 */
[----:B------:R-:W-:Y:S08]  /*38a60*/  @!UPT UIADD3 URZ, URZ, URZ, URZ ;  /* 0x0000003f3f3ff290 */ /* 0x000ff0000fffe03f */
[----:B------:R0:W-:Y:S01]  /*38a70*/  STL [R1+0x290], R24 ;  /* 0x0002901801007387 */ /* 0x0001e20000100800 */
[----:B------:R-:W-:Y:S01]  /*38a80*/  IMAD.MOV.U32 R2, RZ, RZ, R25 ;  /* 0x000000ffff027224 */ /* 0x000fe200078e0019 */
[----:B------:R-:W-:Y:S02]  /*38a90*/  MOV R0, R26 ;  /* 0x0000001a00007202 */ /* 0x000fe40000000f00 */
[----:B0-----:R-:W-:Y:S01]  /*38aa0*/  MOV R24, R27 ;  /* 0x0000001b00187202 */ /* 0x001fe20000000f00 */
[C---:B--2---:R-:W-:Y:S01]  /*38ab0*/  HMMA.16816.F32.BF16 R16, R12.reuse, R6, R16 ;  /* 0x000000060c10723c */ /* 0x044fe20000041810 */
[----:B------:R-:W2:Y:S11]  /*38ac0*/  LDL.LU.64 R6, [R1+0x1e28] ;  /* 0x001e280001067983 */ /* 0x000eb60000300a00 */
[----:B------:R-:W-:Y:S11]  /*38ad0*/  @!UPT UIADD3 URZ, URZ, URZ, URZ ;  /* 0x0000003f3f3ff290 */ /* 0x000ff6000fffe03f */
[----:B------:R-:W-:Y:S01]  /*38ae0*/  @!UPT UIADD3 URZ, URZ, URZ, URZ ;  /* 0x0000003f3f3ff290 */ /* 0x000fe2000fffe03f */
[----:B------:R-:W-:Y:S01]  /*38af0*/  MOV R26, R18 ;  /* 0x00000012001a7202 */ /* 0x000fe20000000f00 */
[----:B------:R-:W-:Y:S01]  /*38b00*/  IMAD.MOV.U32 R25, RZ, RZ, R19 ;  /* 0x000000ffff197224 */ /* 0x000fe200078e0013 */
[----:B------:R-:W-:Y:S02]  /*38b10*/  MOV R11, R16 ;  /* 0x00000010000b7202 */ /* 0x000fe40000000f00 */
[----:B------:R-:W-:Y:S01]  /*38b20*/  MOV R27, R17 ;  /* 0x00000011001b7202 */ /* 0x000fe20000000f00 */
[----:B------:R-:W2:Y:S01]  /*38b30*/  LDL.LU.64 R18, [R1+0x1e20] ;  /* 0x001e200001127983 */ /* 0x000ea20000300a00 */
[----:B------:R-:W2:Y:S02]  /*38b40*/  LDL.LU.64 R16, [R1+0x1e18] ;  /* 0x001e180001107983 */ /* 0x000ea40000300a00 */
[----:B------:R-:W-:Y:S02]  /*38b50*/  STL [R1+0x1d10], R11 ;  /* 0x001d100b01007387 */ /* 0x000fe40000100800 */
[----:B------:R-:W-:Y:S01]  /*38b60*/  STL.64 [R1+0x1d08], R8 ;  /* 0x001d080801007387 */ /* 0x000fe20000100a00 */
[----:B------:R-:W-:Y:S01]  /*38b70*/  STL.64 [R1+0x1c98], R26 ;  /* 0x001c981a01007387 */ /* 0x000fe20000100a00 */
[----:B------:R0:W-:Y:S03]  /*38b80*/  STL.64 [R1+0x1c90], R24 ;  /* 0x001c901801007387 */ /* 0x0001e60000100a00 */
[----:B0-----:R-:W3:Y:S01]  /*38b90*/  LDL.LU R24, [R1+0x2c0] ;  /* 0x0002c00001187983 */ /* 0x001ee20000300800 */
        /* <DEDUP_REMOVED lines=8> */
[----:B0-----:R-:W5:Y:S01]  /*38c20*/  LDL.LU.64 R18, [R1+0x1e10] ;  /* 0x001e100001127983 */ /* 0x001f620000300a00 */
[----:B------:R-:W5:Y:S01]  /*38c30*/  LDL.LU.64 R16, [R1+0x1e08] ;  /* 0x001e080001107983 */ /* 0x000f620000300a00 */
[----:B------:R-:W-:Y:S02]  /*38c40*/  MOV R9, R6 ;  /* 0x0000000600097202 */ /* 0x000fe40000000f00 */
[----:B------:R-:W-:Y:S02]  /*38c50*/  MOV R8, R7 ;  /* 0x0000000700087202 */ /* 0x000fe40000000f00 */
[----:B------:R-:W3:Y:S01]  /*38c60*/  LDL.LU.64 R6, [R1+0x1e00] ;  /* 0x001e000001067983 */ /* 0x000ee20000300a00 */
[----:B-----5:R-:W-:Y:S11]  /*38c70*/  HMMA.16816.F32.BF16 R16, R12, R22, R16 ;  /* 0x000000160c10723c */ /* 0x020ff60000041810 */
[----:B------:R-:W-:Y:S11]  /*38c80*/  @!UPT UIADD3 URZ, URZ, URZ, URZ ;  /* 0x0000003f3f3ff290 */ /* 0x000ff6000fffe03f */
[----:B------:R-:W-:Y:S01]  /*38c90*/  @!UPT UIADD3 URZ, URZ, URZ, URZ ;  /* 0x0000003f3f3ff290 */ /* 0x000fe2000fffe03f */
[----:B------:R0:W-:Y:S01]  /*38ca0*/  STL.64 [R1+0x310], R16 ;  /* 0x0003101001007387 */ /* 0x0001e20000100a00 */
[----:B------:R-:W-:Y:S01]  /*38cb0*/  MOV R15, R18 ;  /* 0x00000012000f7202 */ /* 0x000fe20000000f00 */
[----:B------:R-:W-:Y:S02]  /*38cc0*/  IMAD.MOV.U32 R14, RZ, RZ, R19 ;  /* 0x000000ffff0e7224 */ /* 0x000fe400078e0013 */
[----:B------:R-:W3:Y:S04]  /*38cd0*/  LDL.LU.64 R18, [R1+0x1df8] ;  /* 0x001df80001127983 */ /* 0x000ee80000300a00 */
[----:B0-----:R-:W3:Y:S01]  /*38ce0*/  LDL.LU.64 R16, [R1+0x1df0] ;  /* 0x001df00001107983 */ /* 0x001ee20000300a00 */
[----:B------:R-:W-:Y:S02]  /*38cf0*/  STL.64 [R1+0x1d38], R22 ;  /* 0x001d381601007387 */ /* 0x000fe40000100a00 */
[----:B------:R-:W-:Y:S02]  /*38d00*/  STL [R1+0x1b74], R15 ;  /* 0x001b740f01007387 */ /* 0x000fe40000100800 */
[----:B------:R-:W2:Y:S01]  /*38d10*/  LDL R12, [R1] ;  /* 0x00000000010c7983 */ /* 0x000ea20000100800 */
[----:B------:R-:W2:Y:S01]  /*38d20*/  LDL R13, [R1+0x4] ;  /* 0x00000400010d7983 */ /* 0x000ea20000100800 */
[----:B------:R-:W-:Y:S01]  /*38d30*/  STL [R1+0x1ca8], R14 ;  /* 0x001ca80e01007387 */ /* 0x000fe20000100800 */
[----:B---3--:R-:W-:Y:S02]  /*38d40*/  HMMA.16816.F32.BF16 R4, R16, R6, R24 ;  /* 0x000000061004723c */ /* 0x008fe40000041818 */
[----:B--2---:R0:W-:Y:S04]  /*38d50*/  STL.64 [R1+0x1ca0], R12 ;  /* 0x001ca00c01007387 */ /* 0x0041e80000100a00 */
[----:B0-----:R-:W2:Y:S11]  /*38d60*/  LDL R12, [R1+0x10] ;  /* 0x00001000010c7983 */ /* 0x001eb60000100800 */
[----:B------:R-:W-:Y:S06]  /*38d70*/  @!UPT UIADD3 URZ, URZ, URZ, URZ ;  /* 0x0000003f3f3ff290 */ /* 0x000fec000fffe03f */
[----:B------:R-:W-:Y:S01]  /*38d80*/  STL.64 [R1+0x300], R4 ;  /* 0x0003000401007387 */ /* 0x000fe20000100a00 */
[----:B------:R-:W-:Y:S02]  /*38d90*/  STL.64 [R1+0x308], R6 ;  /* 0x0003080601007387 */ /* 0x000fe40000100a00 */
[----:B------:R-:W2:Y:S02]  /*38da0*/  LDL R13, [R1+0x14] ;  /* 0x00001400010d7983 */ /* 0x000ea40000100800 */
[----:B--2---:R0:W-:Y:S01]  /*38db0*/  STL.64 [R1+0x1cc0], R12 ;  /* 0x001cc00c01007387 */ /* 0x0041e20000100a00 */
[----:B------:R-:W2:Y:S02]  /*38dc0*/  LDL.LU R24, [R1+0x1c0] ;  /* 0x0001c00001187983 */ /* 0x000ea40000300800 */
[----:B------:R-:W2:Y:S02]  /*38dd0*/  LDL.LU R25, [R1+0x1c4] ;  /* 0x0001c40001197983 */ /* 0x000ea40000300800 */
[----:B------:R-:W3:Y:S01]  /*38de0*/  LDL.LU R26, [R1+0x1c8] ;  /* 0x0001c800011a7983 */ /* 0x000ee20000300800 */
[----:B------:R-:W3:Y:S04]  /*38df0*/  LDL.LU R27, [R1+0x1cc] ;  /* 0x0001cc00011b7983 */ /* 0x000ee80000300800 */
[----:B0-----:R-:W4:Y:S04]  /*38e00*/  LDL R12, [R1+0x20] ;  /* 0x00002000010c7983 */ /* 0x001f280000100800 */
[----:B------:R-:W4:Y:S04]  /*38e10*/  LDL R13, [R1+0x24] ;  /* 0x00002400010d7983 */ /* 0x000f280000100800 */
[----:B----4-:R0:W-:Y:S04]  /*38e20*/  STL.64 [R1+0x1cd8], R12 ;  /* 0x001cd80c01007387 */ /* 0x0101e80000100a00 */
[----:B0-----:R-:W4:Y:S04]  /*38e30*/  LDL.64 R12, [R1+0x30] ;  /* 0x00003000010c7983 */ /* 0x001f280000100a00 */
[----:B----4-:R0:W-:Y:S04]  /*38e40*/  STL.64 [R1+0x1cf0], R12 ;  /* 0x001cf00c01007387 */ /* 0x0101e80000100a00 */
[----:B0-----:R-:W4:Y:S04]  /*38e50*/  LDL R12, [R1+0x40] ;  /* 0x00004000010c7983 */ /* 0x001f280000100800 */
[----:B------:R-:W4:Y:S04]  /*38e60*/  LDL R13, [R1+0x44] ;  /* 0x00004400010d7983 */ /* 0x000f280000100800 */
[----:B----4-:R0:W-:Y:S01]  /*38e70*/  STL.64 [R1+0x1d00], R12 ;  /* 0x001d000c01007387 */ /* 0x0101e20000100a00 */
[----:B------:R-:W4:Y:S02]  /*38e80*/  LDL.LU R4, [R1+0x210] ;  /* 0x0002100001047983 */ /* 0x000f240000300800 */
[----:B------:R-:W4:Y:S02]  /*38e90*/  LDL.LU R5, [R1+0x214] ;  /* 0x0002140001057983 */ /* 0x000f240000300800 */
[----:B------:R-:W5:Y:S01]  /*38ea0*/  LDL.LU R6, [R1+0x218] ;  /* 0x0002180001067983 */ /* 0x000f620000300800 */
[----:B------:R-:W5:Y:S04]  /*38eb0*/  LDL.LU R7, [R1+0x21c] ;  /* 0x00021c0001077983 */ /* 0x000f680000300800 */
[----:B-----5:R-:W-:Y:S01]  /*38ec0*/  STL.64 [R1+0x1d30], R6 ;  /* 0x001d300601007387 */ /* 0x020fe20000100a00 */
[----:B----4-:R1:W-:Y:S02]  /*38ed0*/  STL.64 [R1+0x1d28], R4 ;  /* 0x001d280401007387 */ /* 0x0103e40000100a00 */
[----:B0-----:R-:W4:Y:S02]  /*38ee0*/  LDL.LU R12, [R1+0x220] ;  /* 0x00022000010c7983 */ /* 0x001f240000300800 */
[----:B------:R-:W4:Y:S01]  /*38ef0*/  LDL.LU R13, [R1+0x224] ;  /* 0x00022400010d7983 */ /* 0x000f220000300800 */
[----:B------:R-:W5:Y:S01]  /*38f00*/  LDL.LU R14, [R1+0x228] ;  /* 0x00022800010e7983 */ /* 0x000f620000300800 */
[----:B------:R-:W5:Y:S03]  /*38f10*/  LDL.LU R15, [R1+0x22c] ;  /* 0x00022c00010f7983 */ /* 0x000f660000300800 */
[----:B-----5:R-:W-:Y:S01]  /*38f20*/  STL.64 [R1+0x1d48], R14 ;  /* 0x001d480e01007387 */ /* 0x020fe20000100a00 */
[----:B----4-:R-:W-:Y:S02]  /*38f30*/  STL.64 [R1+0x1d40], R12 ;  /* 0x001d400c01007387 */ /* 0x010fe40000100a00 */
[----:B-1----:R-:W4:Y:S02]  /*38f40*/  LDL.LU R4, [R1+0x240] ;  /* 0x0002400001047983 */ /* 0x002f240000300800 */
[----:B------:R-:W4:Y:S01]  /*38f50*/  LDL.LU R5, [R1+0x244] ;  /* 0x0002440001057983 */ /* 0x000f220000300800 */
[----:B------:R-:W5:Y:S01]  /*38f60*/  LDL.LU R6, [R1+0x248] ;  /* 0x0002480001067983 */ /* 0x000f620000300800 */
[----:B------:R-:W5:Y:S01]  /*38f70*/  LDL.LU R7, [R1+0x24c] ;  /* 0x00024c0001077983 */ /* 0x000f620000300800 */
[----:B------:R-:W-:-:S02]  /*38f80*/  MOV R22, R9 ;  /* 0x0000000900167202 */ /* 0x000fc40000000f00 */
[----:B------:R-:W-:Y:S01]  /*38f90*/  MOV R23, R8 ;  /* 0x0000000800177202 */ /* 0x000fe20000000f00 */
[----:B-----5:R0:W-:Y:S01]  /*38fa0*/  STL.64 [R1+0x1d58], R6 ;  /* 0x001d580601007387 */ /* 0x0201e20000100a00 */
[----:B----4-:R-:W-:Y:S03]  /*38fb0*/  STL.64 [R1+0x1d50], R4 ;  /* 0x001d500401007387 */ /* 0x010fe60000100a00 */
[----:B------:R-:W-:Y:S01]  /*38fc0*/  STL.64 [R1+0x1d60], R22 ;  /* 0x001d601601007387 */ /* 0x000fe20000100a00 */
[----:B0-----:R-:W-:Y:S01]  /*38fd0*/  MOV R6, R28 ;  /* 0x0000001c00067202 */ /* 0x001fe20000000f00 */
[----:B------:R-:W-:Y:S01]  /*38fe0*/  IMAD.MOV.U32 R7, RZ, RZ, R29 ;  /* 0x000000ffff077224 */ /* 0x000fe200078e001d */
[----:B------:R-:W4:Y:S01]  /*38ff0*/  LDL.LU R28, [R1+0x1dec] ;  /* 0x001dec00011c7983 */ /* 0x000f220000300800 */
[----:B------:R-:W5:Y:S03]  /*39000*/  LDL.LU R29, [R1+0x1de8] ;  /* 0x001de800011d7983 */ /* 0x000f660000300800 */
[----:B------:R0:W-:Y:S02]  /*39010*/  STL.64 [R1+0x1d68], R6 ;  /* 0x001d680601007387 */ /* 0x0001e40000100a00 */
[----:B0-----:R-:W-:-:S02]  /*39020*/  MOV R6, R21 ;  /* 0x0000001500067202 */ /* 0x001fc40000000f00 */
[----:B------:R-:W-:-:S05]  /*39030*/  MOV R7, R20 ;  /* 0x0000001400077202 */ /* 0x000fca0000000f00 */
[----:B------:R0:W-:Y:S01]  /*39040*/  STL.64 [R1+0x1d80], R6 ;  /* 0x001d800601007387 */ /* 0x0001e20000100a00 */
[----:B------:R-:W2:Y:S02]  /*39050*/  LDL.LU R20, [R1+0x260] ;  /* 0x0002600001147983 */ /* 0x000ea40000300800 */
[----:B------:R-:W2:Y:S02]  /*39060*/  LDL.LU R21, [R1+0x264] ;  /* 0x0002640001157983 */ /* 0x000ea40000300800 */
[----:B------:R-:W2:Y:S01]  /*39070*/  LDL.LU R22, [R1+0x268] ;  /* 0x0002680001167983 */ /* 0x000ea20000300800 */
[----:B------:R-:W2:Y:S01]  /*39080*/  LDL.LU R23, [R1+0x26c] ;  /* 0x00026c0001177983 */ /* 0x000ea20000300800 */
[----:B0-----:R-:W-:Y:S01]  /*39090*/  MOV R6, R10 ;  /* 0x0000000a00067202 */ /* 0x001fe20000000f00 */
[----:B------:R-:W-:Y:S02]  /*390a0*/  IMAD.MOV.U32 R7, RZ, RZ, R3 ;  /* 0x000000ffff077224 */ /* 0x000fe400078e0003 */
[----:B------:R-:W3:Y:S01]  /*390b0*/  LDL.LU R10, [R1+0x1de4] ;  /* 0x001de400010a7983 */ /* 0x000ee20000300800 */
[----:B------:R-:W3:Y:S03]  /*390c0*/  LDL.LU R3, [R1+0x1de0] ;  /* 0x001de00001037983 */ /* 0x000ee60000300800 */
[----:B------:R-:W-:Y:S04]  /*390d0*/  STL.64 [R1+0x1d98], R6 ;  /* 0x001d980601007387 */ /* 0x000fe80000100a00 */
[----:B--2---:R-:W-:Y:S01]  /*390e0*/  STL.64 [R1+0x1d78], R22 ;  /* 0x001d781601007387 */ /* 0x004fe20000100a00 */
[----:B------:R0:W-:Y:S03]  /*390f0*/  STL.64 [R1+0x1d70], R20 ;  /* 0x001d701401007387 */ /* 0x0001e60000100a00 */
[----:B0-----:R-:W2:Y:S01]  /*39100*/  LDL.LU R20, [R1+0x270] ;  /* 0x0002700001147983 */ /* 0x001ea20000300800 */
[----:B------:R-:W2:Y:S02]  /*39110*/  LDL.LU R21, [R1+0x274] ;  /* 0x0002740001157983 */ /* 0x000ea40000300800 */
[----:B------:R-:W2:Y:S02]  /*39120*/  LDL.LU R22, [R1+0x278] ;  /* 0x0002780001167983 */ /* 0x000ea40000300800 */
[----:B------:R-:W2:Y:S01]  /*39130*/  LDL.LU R23, [R1+0x27c] ;  /* 0x00027c0001177983 */ /* 0x000ea20000300800 */
[----:B-----5:R-:W-:-:S02]  /*39140*/  MOV R6, R29 ;  /* 0x0000001d00067202 */ /* 0x020fc40000000f00 */
[----:B----4-:R-:W-:Y:S01]  /*39150*/  MOV R7, R28 ;  /* 0x0000001c00077202 */ /* 0x010fe20000000f00 */
[----:B------:R-:W4:Y:S01]  /*39160*/  LDL.LU R29, [R1+0x1ddc] ;  /* 0x001ddc00011d7983 */ /* 0x000f220000300800 */
[----:B------:R-:W5:Y:S03]  /*39170*/  LDL.LU R28, [R1+0x1dd8] ;  /* 0x001dd800011c7983 */ /* 0x000f660000300800 */
[----:B------:R3:W-:Y:S02]  /*39180*/  STL.64 [R1+0x1db0], R6 ;  /* 0x001db00601007387 */ /* 0x0007e40000100a00 */
[----:B---3--:R-:W-:Y:S02]  /*39190*/  MOV R6, R3 ;  /* 0x0000000300067202 */ /* 0x008fe40000000f00 */
[----:B------:R-:W3:Y:S04]  /*391a0*/  LDL.LU R3, [R1+0x1dd4] ;  /* 0x001dd40001037983 */ /* 0x000ee80000300800 */
        /* <DEDUP_REMOVED lines=22> */
[----:B------:R-:W2:Y:S01]  /*39310*/  LDL.64 R8, [R1+0x60] ;  /* 0x0000600001087983 */ /* 0x000ea20000100a00 */
[----:B------:R-:W-:Y:S02]  /*39320*/  STL.64 [R1+0x1cb8], R26 ;  /* 0x001cb81a01007387 */ /* 0x000fe40000100a00 */
[----:B------:R0:W-:Y:S02]  /*39330*/  STL.64 [R1+0x1cb0], R24 ;  /* 0x001cb01801007387 */ /* 0x0001e40000100a00 */
[----:B0-----:R-:W2:Y:S01]  /*39340*/  LDL.LU R24, [R1+0x1e0] ;  /* 0x0001e00001187983 */ /* 0x001ea20000300800 */
[----:B-----5:R-:W-:-:S02]  /*39350*/  MOV R26, R28 ;  /* 0x0000001c001a7202 */ /* 0x020fc40000000f00 */
[----:B----4-:R-:W-:Y:S02]  /*39360*/  MOV R27, R29 ;  /* 0x0000001d001b7202 */ /* 0x010fe40000000f00 */
[----:B---3--:R-:W-:Y:S02]  /*39370*/  MOV R25, R3 ;  /* 0x0000000300197202 */ /* 0x008fe40000000f00 */
[----:B------:R-:W3:Y:S01]  /*39380*/  LDL.LU R3, [R1+0x1dd0] ;  /* 0x001dd00001037983 */ /* 0x000ee20000300800 */
[----:B------:R-:W4:Y:S02]  /*39390*/  LDL.LU R28, [R1+0x1dcc] ;  /* 0x001dcc00011c7983 */ /* 0x000f240000300800 */
[----:B------:R-:W5:Y:S02]  /*393a0*/  LDL.LU R29, [R1+0x1dc8] ;  /* 0x001dc800011d7983 */ /* 0x000f640000300800 */
[----:B------:R-:W-:Y:S02]  /*393b0*/  STL.64 [R1+0x1cd0], R26 ;  /* 0x001cd01a01007387 */ /* 0x000fe40000100a00 */
[----:B------:R-:W-:Y:S01]  /*393c0*/  IMAD.MOV.U32 R7, RZ, RZ, R10 ;  /* 0x000000ffff077224 */ /* 0x000fe200078e000a */
[----:B--2---:R0:W-:Y:S04]  /*393d0*/  STL.64 [R1+0x1cc8], R24 ;  /* 0x001cc81801007387 */ /* 0x0041e80000100a00 */
[----:B0-----:R-:W2:Y:S01]  /*393e0*/  LDL.LU R24, [R1+0x1f0] ;  /* 0x0001f00001187983 */ /* 0x001ea20000300800 */
[----:B------:R-:W2:Y:S02]  /*393f0*/  LDL.LU R25, [R1+0x1f4] ;  /* 0x0001f40001197983 */ /* 0x000ea40000300800 */
[----:B------:R-:W2:Y:S02]  /*39400*/  LDL.LU R26, [R1+0x1f8] ;  /* 0x0001f800011a7983 */ /* 0x000ea40000300800 */
[----:B------:R-:W2:Y:S01]  /*39410*/  LDL.LU R27, [R1+0x1fc] ;  /* 0x0001fc00011b7983 */ /* 0x000ea20000300800 */
[C---:B------:R-:W-:Y:S01]  /*39420*/  HMMA.16816.F32.BF16 R4, R16.reuse, R6, R20 ;  /* 0x000000061004723c */ /* 0x040fe20000041814 */
[----:B--2---:R-:W-:Y:S01]  /*39430*/  STL.64 [R1+0x1ce8], R26 ;  /* 0x001ce81a01007387 */ /* 0x004fe20000100a00 */
[----:B------:R0:W-:Y:S03]  /*39440*/  STL.64 [R1+0x1ce0], R24 ;  /* 0x001ce01801007387 */ /* 0x0001e60000100a00 */
[----:B0-----:R-:W2:Y:S01]  /*39450*/  LDL.LU R24, [R1+0x200] ;  /* 0x0002000001187983 */ /* 0x001ea20000300800 */
[----:B------:R-:W2:Y:S02]  /*39460*/  LDL.LU.64 R22, [R1+0x1dc0] ;  /* 0x001dc00001167983 */ /* 0x000ea40000300a00 */
[----:B------:R-:W2:Y:S11]  /*39470*/  LDL.LU.64 R20, [R1+0x1db8] ;  /* 0x001db80001147983 */ /* 0x000eb60000300a00 */
[----:B------:R-:W-:Y:S04]  /*39480*/  @!UPT UIADD3 URZ, URZ, URZ, URZ ;  /* 0x0000003f3f3ff290 */ /* 0x000fe8000fffe03f */
[----:B------:R-:W-:Y:S01]  /*39490*/  STL.64 [R1+0x2e0], R4 ;  /* 0x0002e00401007387 */ /* 0x000fe20000100a00 */
[----:B------:R0:W-:Y:S04]  /*394a0*/  STL.64 [R1+0x2e8], R6 ;  /* 0x0002e80601007387 */ /* 0x0001e80000100a00 */
[----:B0-----:R-:W2:Y:S02]  /*394b0*/  LDL.LU.64 R6, [R1+0x1db0] ;  /* 0x001db00001067983 */ /* 0x001ea40000300a00 */
[C---:B--2---:R-:W-:Y:S02]  /*394c0*/  HMMA.16816.F32.BF16 R4, R16.reuse, R6, R20 ;  /* 0x000000061004723c */ /* 0x044fe40000041814 */
        /* <DEDUP_REMOVED lines=8> */
[----:B------:R-:W2:Y:S11]  /*39550*/  LDL.LU.64 R20, [R1+0x1d88] ;  /* 0x001d880001147983 */ /* 0x000eb60000300a00 */
[----:B------:R-:W-:Y:S09]  /*39560*/  @!UPT UIADD3 URZ, URZ, URZ, URZ ;  /* 0x0000003f3f3ff290 */ /* 0x000ff2000fffe03f */
[----:B------:R-:W-:Y:S01]  /*39570*/  STL.64 [R1+0x2c0], R4 ;  /* 0x0002c00401007387 */ /* 0x000fe20000100a00 */
[----:B------:R0:W-:Y:S03]  /*39580*/  STL.64 [R1+0x2c8], R6 ;  /* 0x0002c80601007387 */ /* 0x0001e60000100a00 */
[----:B0-----:R-:W2:Y:S01]  /*39590*/  LDL.LU.64 R6, [R1+0x1d80] ;  /* 0x001d800001067983 */ /* 0x001ea20000300a00 */
[----:B----4-:R-:W-:Y:S02]  /*395a0*/  MOV R26, R28 ;  /* 0x0000001c001a7202 */ /* 0x010fe40000000f00 */
[----:B---3--:R-:W-:Y:S01]  /*395b0*/  MOV R27, R3 ;  /* 0x00000003001b7202 */ /* 0x008fe20000000f00 */
[C---:B--2---:R-:W-:Y:S01]  /*395c0*/  HMMA.16816.F32.BF16 R4, R16.reuse, R6, R20 ;  /* 0x000000061004723c */ /* 0x044fe20000041814 */
[----:B------:R-:W2:Y:S01]  /*395d0*/  LDL.LU.64 R22, [R1+0x1d78] ;  /* 0x001d780001167983 */ /* 0x000ea20000300a00 */
[----:B------:R-:W2:Y:S11]  /*395e0*/  LDL.LU.64 R20, [R1+0x1d70] ;  /* 0x001d700001147983 */ /* 0x000eb60000300a00 */
[----:B------:R-:W-:Y:S10]  /*395f0*/  @!UPT UIADD3 URZ, URZ, URZ, URZ ;  /* 0x0000003f3f3ff290 */ /* 0x000ff4000fffe03f */
[----:B------:R2:W-:Y:S01]  /*39600*/  STL [R1+0x2b0], R4 ;  /* 0x0002b00401007387 */ /* 0x0005e20000100800 */
[----:B------:R-:W-:Y:S01]  /*39610*/  IMAD.MOV.U32 R28, RZ, RZ, R6 ;  /* 0x000000ffff1c7224 */ /* 0x000fe200078e0006 */
[----:B------:R-:W-:Y:S02]  /*39620*/  MOV R3, R7 ;  /* 0x0000000700037202 */ /* 0x000fe40000000f00 */
[----:B------:R-:W2:Y:S01]  /*39630*/  LDL.LU.64 R6, [R1+0x1d68] ;  /* 0x001d680001067983 */ /* 0x000ea20000300a00 */
[----:B-----5:R-:W-:Y:S01]  /*39640*/  IMAD.MOV.U32 R25, RZ, RZ, R29 ;  /* 0x000000ffff197224 */ /* 0x020fe200078e001d */
[----:B------:R-:W-:Y:S01]  /*39650*/  MOV R29, R5 ;  /* 0x00000005001d7202 */ /* 0x000fe20000000f00 */
[----:B------:R-:W-:Y:S01]  /*39660*/  STL [R1+0x1b60], R3 ;  /* 0x001b600301007387 */ /* 0x000fe20000100800 */
[----:B------:R-:W-:Y:S03]  /*39670*/  STL [R1+0x1b5c], R28 ;  /* 0x001b5c1c01007387 */ /* 0x000fe60000100800 */
[----:B------:R-:W-:Y:S01]  /*39680*/  STL [R1+0x1b58], R29 ;  /* 0x001b581d01007387 */ /* 0x000fe20000100800 */
[C---:B--2---:R-:W-:Y:S01]  /*39690*/  HMMA.16816.F32.BF16 R4, R16.reuse, R6, R20 ;  /* 0x000000061004723c */ /* 0x044fe20000041814 */
[----:B------:R-:W2:Y:S11]  /*396a0*/  LDL.LU.64 R22, [R1+0x1d60] ;  /* 0x001d600001167983 */ /* 0x000eb60000300a00 */
[----:B------:R-:W-:Y:S11]  /*396b0*/  @!UPT UIADD3 URZ, URZ, URZ, URZ ;  /* 0x0000003f3f3ff290 */ /* 0x000ff6000fffe03f */
[----:B------:R-:W-:Y:S01]  /*396c0*/  STL.64 [R1+0x2a0], R4 ;  /* 0x0002a00401007387 */ /* 0x000fe20000100a00 */
        /* <DEDUP_REMOVED lines=9> */
[----:B0-----:R-:W3:Y:S02]  /*39760*/  LDL.LU.64 R22, [R1+0x1d38] ;  /* 0x001d380001167983 */ /* 0x001ee40000300a00 */
[----:B---3--:R-:W-:Y:S02]  /*39770*/  HMMA.16816.F32.BF16 R16, R16, R22, R4 ;  /* 0x000000161010723c */ /* 0x008fe40000041804 */
[----:B------:R-:W3:Y:S01]  /*39780*/  LDL.LU.64 R6, [R1+0x1d30] ;  /* 0x001d300001067983 */ /* 0x000ee20000300a00 */
[----:B------:R-:W3:Y:S02]  /*39790*/  LDL.LU.64 R4, [R1+0x1d28] ;  /* 0x001d280001047983 */ /* 0x000ee40000300a00 */
[----:B------:R-:W4:Y:S02]  /*397a0*/  LDL.LU.64 R22, [R1+0x1d20] ;  /* 0x001d200001167983 */ /* 0x000f240000300a00 */
[----:B------:R-:W4:Y:S11]  /*397b0*/  LDL.LU.64 R20, [R1+0x1d18] ;  /* 0x001d180001147983 */ /* 0x000f360000300a00 */
[----:B------:R-:W-:Y:S05]  /*397c0*/  @!UPT UIADD3 URZ, URZ, URZ, URZ ;  /* 0x0000003f3f3ff290 */ /* 0x000fea000fffe03f */
[----:B------:R0:W-:Y:S01]  /*397d0*/  STL.64 [R1+0x270], R16 ;  /* 0x0002701001007387 */ /* 0x0001e20000100a00 */
[----:B------:R1:W-:Y:S03]  /*397e0*/  STL.64 [R1+0x278], R18 ;  /* 0x0002781201007387 */ /* 0x0003e60000100a00 */
[----:B0-----:R-:W4:Y:S01]  /*397f0*/  LDL.LU R16, [R1+0x230] ;  /* 0x0002300001107983 */ /* 0x001f220000300800 */
[----:B------:R-:W4:Y:S02]  /*39800*/  LDL.LU R17, [R1+0x234] ;  /* 0x0002340001117983 */ /* 0x000f240000300800 */
[----:B-1----:R-:W4:Y:S02]  /*39810*/  LDL.LU R18, [R1+0x238] ;  /* 0x0002380001127983 */ /* 0x002f240000300800 */
[----:B------:R-:W4:Y:S02]  /*39820*/  LDL.LU R19, [R1+0x23c] ;  /* 0x00023c0001137983 */ /* 0x000f240000300800 */
[C---:B----4-:R-:W-:Y:S11]  /*39830*/  HMMA.16816.F32.BF16 R16, R20.reuse, R8, R16 ;  /* 0x000000081410723c */ /* 0x050ff60000041810 */
[----:B------:R-:W-:Y:S11]  /*39840*/  @!UPT UIADD3 URZ, URZ, URZ, URZ ;  /* 0x0000003f3f3ff290 */ /* 0x000ff6000fffe03f */
[----:B------:R-:W-:Y:S01]  /*39850*/  @!UPT UIADD3 URZ, URZ, URZ, URZ ;  /* 0x0000003f3f3ff290 */ /* 0x000fe2000fffe03f */
[----:B------:R0:W-:Y:S01]  /*39860*/  STL.64 [R1+0x260], R16 ;  /* 0x0002601001007387 */ /* 0x0001e20000100a00 */
[----:B------:R-:W-:Y:S02]  /*39870*/  STL.64 [R1+0x268], R18 ;  /* 0x0002681201007387 */ /* 0x000fe40000100a00 */
[----:B------:R-:W4:Y:S01]  /*39880*/  LDL.LU R11, [R1+0x1d10] ;  /* 0x001d1000010b7983 */ /* 0x000f220000300800 */
[----:B0-----:R-:W-:Y:S02]  /*39890*/  MOV R17, R8 ;  /* 0x0000000800117202 */ /* 0x001fe40000000f00 */
[----:B------:R-:W-:Y:S02]  /*398a0*/  MOV R16, R9 ;  /* 0x0000000900107202 */ /* 0x000fe40000000f00 */
[----:B------:R-:W2:Y:S02]  /*398b0*/  LDL.LU.64 R8, [R1+0x1d08] ;  /* 0x001d080001087983 */ /* 0x000ea40000300a00 */
[C---:B--2---:R-:W-:Y:S11]  /*398c0*/  HMMA.16816.F32.BF16 R12, R20.reuse, R8, R12 ;  /* 0x00000008140c723c */ /* 0x044ff6000004180c */
[----:B------:R-:W-:Y:S11]  /*398d0*/  @!UPT UIADD3 URZ, URZ, URZ, URZ ;  /* 0x0000003f3f3ff290 */ /* 0x000ff6000fffe03f */
[----:B------:R-:W-:Y:S01]  /*398e0*/  @!UPT UIADD3 URZ, URZ, URZ, URZ ;  /* 0x0000003f3f3ff290 */ /* 0x000fe2000fffe03f */
[----:B------:R0:W-:Y:S01]  /*398f0*/  STL.64 [R1+0x250], R12 ;  /* 0x0002500c01007387 */ /* 0x0001e20000100a00 */
[----:B------:R3:W-:Y:S03]  /*39900*/  STL.64 [R1+0x258], R14 ;  /* 0x0002580e01007387 */ /* 0x0007e60000100a00 */
[----:B0-----:R-:W3:Y:S02]  /*39910*/  LDL.LU.64 R12, [R1+0x1d00] ;  /* 0x001d0000010c7983 */ /* 0x001ee40000300a00 */
[----:B---3--:R-:W-:Y:S02]  /*39920*/  HMMA.16816.F32.BF16 R12, R20, R12, R4 ;  /* 0x0000000c140c723c */ /* 0x008fe40000041804 */
[----:B------:R-:W2:Y:S11]  /*39930*/  LDL.LU.64 R4, [R1+0x1cf8] ;  /* 0x001cf80001047983 */ /* 0x000eb60000300a00 */
[----:B------:R-:W-:Y:S10]  /*39940*/  @!UPT UIADD3 URZ, URZ, URZ, URZ ;  /* 0x0000003f3f3ff290 */ /* 0x000ff4000fffe03f */
[----:B------:R0:W-:Y:S04]  /*39950*/  STL.64 [R1+0x240], R12 ;  /* 0x0002400c01007387 */ /* 0x0001e80000100a00 */
[----:B0-----:R-:W3:Y:S01]  /*39960*/  LDL.LU.64 R12, [R1+0x1cf0] ;  /* 0x001cf000010c7983 */ /* 0x001ee20000300a00 */
[----:B------:R-:W-:Y:S01]  /*39970*/  MOV R7, R15 ;  /* 0x0000000f00077202 */ /* 0x000fe20000000f00 */
[----:B------:R-:W-:-:S04]  /*39980*/  IMAD.MOV.U32 R6, RZ, RZ, R14 ;  /* 0x000000ffff067224 */ /* 0x000fc800078e000e */
[----:B------:R-:W-:Y:S01]  /*39990*/  STL [R1+0x1b04], R7 ;  /* 0x001b040701007387 */ /* 0x000fe20000100800 */
[----:B------:R-:W-:Y:S01]  /*399a0*/  STL [R1+0x1b00], R6 ;  /* 0x001b000601007387 */ /* 0x000fe20000100800 */
[C---:B---3--:R-:W-:Y:S01]  /*399b0*/  HMMA.16816.F32.BF16 R24, R20.reuse, R12, R24 ;  /* 0x0000000c1418723c */ /* 0x048fe20000041818 */
[----:B------:R-:W-:Y:S02]  /*399c0*/  MOV R10, R12 ;  /* 0x0000000c000a7202 */ /* 0x000fe40000000f00 */
[----:B------:R-:W-:Y:S11]  /*399d0*/  MOV R3, R13 ;  /* 0x0000000d00037202 */ /* 0x000ff60000000f00 */
[----:B------:R-:W-:Y:S09]  /*399e0*/  @!UPT UIADD3 URZ, URZ, URZ, URZ ;  /* 0x0000003f3f3ff290 */ /* 0x000ff2000fffe03f */
[----:B------:R-:W-:Y:S01]  /*399f0*/  STL.64 [R1+0x230], R24 ;  /* 0x0002301801007387 */ /* 0x000fe20000100a00 */
[----:B------:R0:W-:Y:S03]  /*39a00*/  STL.64 [R1+0x238], R26 ;  /* 0x0002381a01007387 */ /* 0x0001e60000100a00 */
[----:B0-----:R-:W3:Y:S01]  /*39a10*/  LDL.LU.64 R26, [R1+0x1ce8] ;  /* 0x001ce800011a7983 */ /* 0x001ee20000300a00 */
[----:B------:R-:W3:Y:S02]  /*39a20*/  LDL.LU.64 R24, [R1+0x1ce0] ;  /* 0x001ce00001187983 */ /* 0x000ee40000300a00 */
[----:B------:R-:W3:Y:S02]  /*39a30*/  LDL.LU.64 R12, [R1+0x1cd8] ;  /* 0x001cd800010c7983 */ /* 0x000ee40000300a00 */
[----:B---3--:R-:W-:Y:S01]  /*39a40*/  HMMA.16816.F32.BF16 R12, R20, R12, R24 ;  /* 0x0000000c140c723c */ /* 0x008fe20000041818 */
[----:B------:R-:W3:Y:S01]  /*39a50*/  LDL.LU.64 R26, [R1+0x1cd0] ;  /* 0x001cd000011a7983 */ /* 0x000ee20000300a00 */
[----:B------:R-:W3:Y:S11]  /*39a60*/  LDL.LU.64 R24, [R1+0x1cc8] ;  /* 0x001cc80001187983 */ /* 0x000ef60000300a00 */
[----:B------:R-:W-:Y:S10]  /*39a70*/  @!UPT UIADD3 URZ, URZ, URZ, URZ ;  /* 0x0000003f3f3ff290 */ /* 0x000ff4000fffe03f */
[----:B------:R0:W-:Y:S04]  /*39a80*/  STL.64 [R1+0x220], R12 ;  /* 0x0002200c01007387 */ /* 0x0001e80000100a00 */
[----:B0-----:R-:W3:Y:S01]  /*39a90*/  LDL.LU.64 R12, [R1+0x1cc0] ;  /* 0x001cc000010c7983 */ /* 0x001ee20000300a00 */
[----:B------:R-:W-:Y:S01]  /*39aa0*/  IMAD.MOV.U32 R7, RZ, RZ, R14 ;  /* 0x000000ffff077224 */ /* 0x000fe200078e000e */
[----:B------:R-:W-:-:S04]  /*39ab0*/  MOV R6, R15 ;  /* 0x0000000f00067202 */ /* 0x000fc80000000f00 */
[----:B------:R-:W-:Y:S01]  /*39ac0*/  STL [R1+0x1b70], R7 ;  /* 0x001b700701007387 */ /* 0x000fe20000100800 */
[C---:B---3--:R-:W-:Y:S03]  /*39ad0*/  HMMA.16816.F32.BF16 R12, R20.reuse, R12, R24 ;  /* 0x0000000c140c723c */ /* 0x048fe60000041818 */
[----:B------:R-:W3:Y:S01]  /*39ae0*/  LDL.LU.64 R26, [R1+0x1cb8] ;  /* 0x001cb800011a7983 */ /* 0x000ee20000300a00 */
[----:B------:R-:W3:Y:S11]  /*39af0*/  LDL.LU.64 R24, [R1+0x1cb0] ;  /* 0x001cb00001187983 */ /* 0x000ef60000300a00 */
[----:B------:R-:W-:Y:S08]  /*39b00*/  @!UPT UIADD3 URZ, URZ, URZ, URZ ;  /* 0x0000003f3f3ff290 */ /* 0x000ff0000fffe03f */
[----:B------:R-:W-:Y:S01]  /*39b10*/  STL.64 [R1+0x210], R12 ;  /* 0x0002100c01007387 */ /* 0x000fe20000100a00 */
[----:B------:R0:W-:Y:S03]  /*39b20*/  STL.64 [R1+0x218], R14 ;  /* 0x0002180e01007387 */ /* 0x0001e60000100a00 */
[----:B0-----:R-:W5:Y:S01]  /*39b30*/  LDL.LU R14, [R1+0x1ca8] ;  /* 0x001ca800010e7983 */ /* 0x001f620000300800 */
[----:B------:R-:W3:Y:S02]  /*39b40*/  LDL.LU.64 R12, [R1+0x1ca0] ;  /* 0x001ca000010c7983 */ /* 0x000ee40000300a00 */
[C---:B---3--:R-:W-:Y:S11]  /*39b50*/  HMMA.16816.F32.BF16 R24, R20.reuse, R12, R24 ;  /* 0x0000000c1418723c */ /* 0x048ff60000041818 */
[----:B------:R-:W-:Y:S11]  /*39b60*/  @!UPT UIADD3 URZ, URZ, URZ, URZ ;  /* 0x0000003f3f3ff290 */ /* 0x000ff6000fffe03f */
[----:B------:R-:W-:Y:S01]  /*39b70*/  @!UPT UIADD3 URZ, URZ, URZ, URZ ;  /* 0x0000003f3f3ff290 */ /* 0x000fe2000fffe03f */
[----:B------:R-:W-:Y:S01]  /*39b80*/  STL.64 [R1+0x200], R24 ;  /* 0x0002001801007387 */ /* 0x000fe20000100a00 */
[----:B------:R0:W-:Y:S03]  /*39b90*/  STL.64 [R1+0x208], R26 ;  /* 0x0002081a01007387 */ /* 0x0001e60000100a00 */
[----:B0-----:R-:W3:Y:S01]  /*39ba0*/  LDL.LU.64 R26, [R1+0x1c98] ;  /* 0x001c9800011a7983 */ /* 0x001ee20000300a00 */
[----:B------:R-:W2:Y:S02]  /*39bb0*/  LDL.LU.64 R24, [R1+0x1c90] ;  /* 0x001c900001187983 */ /* 0x000ea40000300a00 */
[----:B-----5:R-:W-:Y:S02]  /*39bc0*/  STL [R1+0x1c20], R14 ;  /* 0x001c200e01007387 */ /* 0x020fe40000100800 */
[----:B------:R0:W-:Y:S02]  /*39bd0*/  STL.64 [R1+0x1c18], R12 ;  /* 0x001c180c01007387 */ /* 0x0001e40000100a00 */
        /* <DEDUP_REMOVED lines=8> */
[----:B------:R0:W-:Y:S02]  /*39c60*/  STL.64 [R1+0x1f8], R22 ;  /* 0x0001f81601007387 */ /* 0x0001e40000100a00 */
[----:B------:R-:W2:Y:S02]  /*39c70*/  LDL.LU R13, [R1+0x194] ;  /* 0x00019400010d7983 */ /* 0x000ea40000300800 */
[----:B------:R-:W2:Y:S01]  /*39c80*/  LDL.LU R14, [R1+0x198] ;  /* 0x00019800010e7983 */ /* 0x000ea20000300800 */
[----:B------:R-:W2:Y:S01]  /*39c90*/  LDL.LU R15, [R1+0x19c] ;  /* 0x00019c00010f7983 */ /* 0x000ea20000300800 */
[----:B------:R-:W-:Y:S02]  /*39ca0*/  STL [R1+0x1c10], R6 ;  /* 0x001c100601007387 */ /* 0x000fe40000100800 */
[----:B------:R1:W-:Y:S01]  /*39cb0*/  STL.64 [R1+0x1c08], R4 ;  /* 0x001c080401007387 */ /* 0x0003e20000100a00 */
[----:B0-----:R-:W5:Y:S01]  /*39cc0*/  LDL R23, [R1+0x1070] ;  /* 0x0010700001177983 */ /* 0x001f620000100800 */
[----:B------:R-:W2:Y:S01]  /*39cd0*/  LDL.LU.64 R20, [R1+0x20] ;  /* 0x0000200001147983 */ /* 0x000ea20000300a00 */
[----:B---3--:R-:W-:-:S02]  /*39ce0*/  MOV R18, R26 ;  /* 0x0000001a00127202 */ /* 0x008fc40000000f00 */
[----:B------:R-:W-:Y:S02]  /*39cf0*/  MOV R19, R25 ;  /* 0x0000001900137202 */ /* 0x000fe40000000f00 */
[----:B-1----:R-:W-:Y:S02]  /*39d00*/  MOV R5, R16 ;  /* 0x0000001000057202 */ /* 0x002fe40000000f00 */
[----:B------:R-:W-:Y:S01]  /*39d10*/  MOV R4, R17 ;  /* 0x0000001100047202 */ /* 0x000fe20000000f00 */
[----:B----4-:R-:W-:Y:S01]  /*39d20*/  IMAD.MOV.U32 R16, RZ, RZ, R11 ;  /* 0x000000ffff107224 */ /* 0x010fe200078e000b */
[----:B------:R-:W-:Y:S01]  /*39d30*/  MOV R17, R27 ;  /* 0x0000001b00117202 */ /* 0x000fe20000000f00 */
[----:B-----5:R-:W-:Y:S01]  /*39d40*/  STL [R1+0x1c48], R23 ;  /* 0x001c481701007387 */ /* 0x020fe20000100800 */
[----:B--2---:R-:W-:Y:S02]  /*39d50*/  STL.64 [R1+0x1c40], R20 ;  /* 0x001c401401007387 */ /* 0x004fe40000100a00 */
[----:B------:R-:W2:Y:S02]  /*39d60*/  LDL.LU R11, [R1+0x1c8c] ;  /* 0x001c8c00010b7983 */ /* 0x000ea40000300800 */
[----:B------:R-:W3:Y:S01]  /*39d70*/  LDL.LU R27, [R1+0x1c88] ;  /* 0x001c8800011b7983 */ /* 0x000ee20000300800 */
[----:B------:R-:W4:Y:S01]  /*39d80*/  LDL.LU R26, [R1+0x1c84] ;  /* 0x001c8400011a7983 */ /* 0x000f220000300800 */
[----:B------:R-:W5:Y:S02]  /*39d90*/  LDL.LU R25, [R1+0x1c80] ;  /* 0x001c800001197983 */ /* 0x000f640000300800 */
[----:B------:R-:W-:Y:S02]  /*39da0*/  STL.64 [R1+0x1b80], R18 ;  /* 0x001b801201007387 */ /* 0x000fe40000100a00 */
[----:B------:R0:W-:Y:S02]  /*39db0*/  STL.64 [R1+0x1b78], R16 ;  /* 0x001b781001007387 */ /* 0x0001e40000100a00 */
[----:B0-----:R-:W2:Y:S01]  /*39dc0*/  LDL.LU R16, [R1+0x290] ;  /* 0x0002900001107983 */ /* 0x001ea20000300800 */
[----:B------:R-:W-:-:S02]  /*39dd0*/  MOV R18, R0 ;  /* 0x0000000000127202 */ /* 0x000fc40000000f00 */
[----:B------:R-:W-:Y:S01]  /*39de0*/  MOV R19, R24 ;  /* 0x0000001800137202 */ /* 0x000fe20000000f00 */
[----:B------:R-:W-:Y:S02]  /*39df0*/  IMAD.MOV.U32 R17, RZ, RZ, R2 ;  /* 0x000000ffff117224 */ /* 0x000fe400078e0002 */
[----:B------:R-:W4:Y:S01]  /*39e00*/  LDL.LU R2, [R1+0x1c7c] ;  /* 0x001c7c0001027983 */ /* 0x000f220000300800 */
[----:B------:R-:W4:Y:S02]  /*39e10*/  LDL.LU R0, [R1+0x1c78] ;  /* 0x001c780001007983 */ /* 0x000f240000300800 */
[----:B------:R-:W4:Y:S02]  /*39e20*/  LDL.LU R24, [R1+0x1c74] ;  /* 0x001c740001187983 */ /* 0x000f240000300800 */
[----:B------:R3:W-:Y:S01]  /*39e30*/  STL.64 [R1+0x1b90], R18 ;  /* 0x001b901201007387 */ /* 0x0007e20000100a00 */
[----:B------:R-:W-:Y:S01]  /*39e40*/  MOV R20, R10 ;  /* 0x0000000a00147202 */ /* 0x000fe20000000f00 */
[----:B------:R-:W-:Y:S01]  /*39e50*/  IMAD.MOV.U32 R21, RZ, RZ, R3 ;  /* 0x000000ffff157224 */ /* 0x000fe200078e0003 */
[----:B---3--:R-:W-:Y:S01]  /*39e60*/  MOV R18, R27 ;  /* 0x0000001b00127202 */ /* 0x008fe20000000f00 */
[----:B--2---:R5:W-:Y:S02]  /*39e70*/  STL.64 [R1+0x1b88], R16 ;  /* 0x001b881001007387 */ /* 0x004be40000100a00 */
[----:B-----5:R-:W-:Y:S01]  /*39e80*/  MOV R16, R25 ;  /* 0x0000001900107202 */ /* 0x020fe20000000f00 */
[----:B----4-:R-:W-:Y:S01]  /*39e90*/  IMAD.MOV.U32 R17, RZ, RZ, R26 ;  /* 0x000000ffff117224 */ /* 0x010fe200078e001a */
[----:B------:R-:W2:Y:S01]  /*39ea0*/  LDL.LU R25, [R1+0x1c70] ;  /* 0x001c700001197983 */ /* 0x000ea20000300800 */
[----:B------:R-:W2:Y:S02]  /*39eb0*/  LDL.LU R26, [R1+0x1c6c] ;  /* 0x001c6c00011a7983 */ /* 0x000ea40000300800 */
[----:B------:R-:W2:Y:S02]  /*39ec0*/  LDL.LU R27, [R1+0x1c68] ;  /* 0x001c6800011b7983 */ /* 0x000ea40000300800 */
[----:B------:R0:W-:Y:S02]  /*39ed0*/  STL.64 [R1+0x1c60], R20 ;  /* 0x001c601401007387 */ /* 0x0001e40000100a00 */
[----:B0-----:R-:W3:Y:S01]  /*39ee0*/  LDL.LU R20, [R1+0x1a0] ;  /* 0x0001a00001147983 */ /* 0x001ee20000300800 */
[----:B------:R-:W3:Y:S02]  /*39ef0*/  LDL.LU R21, [R1+0x1a4] ;  /* 0x0001a40001157983 */ /* 0x000ee40000300800 */
[----:B------:R-:W3:Y:S02]  /*39f00*/  LDL.LU R22, [R1+0x1a8] ;  /* 0x0001a80001167983 */ /* 0x000ee40000300800 */
[----:B------:R-:W3:Y:S01]  /*39f10*/  LDL.LU R23, [R1+0x1ac] ;  /* 0x0001ac0001177983 */ /* 0x000ee20000300800 */
[----:B------:R-:W-:-:S05]  /*39f20*/  MOV R19, R11 ;  /* 0x0000000b00137202 */ /* 0x000fca0000000f00 */
[----:B------:R-:W-:Y:S01]  /*39f30*/  STL.64 [R1+0x1ba0], R18 ;  /* 0x001ba01201007387 */ /* 0x000fe20000100a00 */
[----:B------:R0:W-:Y:S01]  /*39f40*/  STL.64 [R1+0x1b98], R16 ;  /* 0x001b981001007387 */ /* 0x0001e20000100a00 */
[----:B------:R-:W-:Y:S02]  /*39f50*/  MOV R3, R9 ;  /* 0x0000000900037202 */ /* 0x000fe40000000f00 */
[----:B0-----:R-:W4:Y:S01]  /*39f60*/  LDL.LU.64 R16, [R1+0x40] ;  /* 0x0000400001107983 */ /* 0x001f220000300a00 */
[C---:B--2---:R-:W-:Y:S08]  /*39f70*/  HMMA.16816.F32.BF16 R12, R24.reuse, R8, R12 ;  /* 0x00000008180c723c */ /* 0x044ff0000004180c */
[----:B---3--:R-:W-:Y:S01]  /*39f80*/  HMMA.16816.F32.BF16 R4, R24, R4, R20 ;  /* 0x000000041804723c */ /* 0x008fe20000041814 */
[----:B------:R-:W4:Y:S11]  /*39f90*/  LDL.LU R20, [R1+0x170] ;  /* 0x0001700001147983 */ /* 0x000f360000300800 */
[----:B------:R-:W-:Y:S11]  /*39fa0*/  @!UPT UIADD3 URZ, URZ, URZ, URZ ;  /* 0x0000003f3f3ff290 */ /* 0x000ff6000fffe03f */
[----:B------:R-:W-:Y:S01]  /*39fb0*/  STL.64 [R1+0x1e0], R4 ;  /* 0x0001e00401007387 */ /* 0x000fe20000100a00 */
[----:B------:R0:W-:Y:S02]  /*39fc0*/  STL.64 [R1+0x1e8], R6 ;  /* 0x0001e80601007387 */ /* 0x0001e40000100a00 */
[----:B------:R-:W4:Y:S02]  /*39fd0*/  LDL.LU R21, [R1+0x174] ;  /* 0x0001740001157983 */ /* 0x000f240000300800 */
[----:B------:R-:W4:Y:S01]  /*39fe0*/  LDL.LU R22, [R1+0x178] ;  /* 0x0001780001167983 */ /* 0x000f220000300800 */
[----:B------:R-:W4:Y:S01]  /*39ff0*/  LDL.LU R23, [R1+0x17c] ;  /* 0x00017c0001177983 */ /* 0x000f220000300800 */
[----:B------:R1:W-:Y:S02]  /*3a000*/  STL.64 [R1+0x1d0], R12 ;  /* 0x0001d00c01007387 */ /* 0x0003e40000100a00 */
[----:B------:R2:W-:Y:S01]  /*3a010*/  STL.64 [R1+0x1d8], R14 ;  /* 0x0001d80e01007387 */ /* 0x0005e20000100a00 */
[----:B0-----:R-:W-:-:S02]  /*3a020*/  MOV R6, R8 ;  /* 0x0000000800067202 */ /* 0x001fc40000000f00 */
[----:B------:R-:W3:Y:S01]  /*3a030*/  LDL.LU R8, [R1+0x120] ;  /* 0x0001200001087983 */ /* 0x000ee20000300800 */
[----:B------:R-:W3:Y:S02]  /*3a040*/  LDL.LU R9, [R1+0x124] ;  /* 0x0001240001097983 */ /* 0x000ee40000300800 */
[----:B------:R-:W5:Y:S02]  /*3a050*/  LDL.LU R10, [R1+0x128] ;  /* 0x00012800010a7983 */ /* 0x000f640000300800 */
[----:B------:R-:W5:Y:S01]  /*3a060*/  LDL.LU R11, [R1+0x12c] ;  /* 0x00012c00010b7983 */ /* 0x000f620000300800 */
[----:B-1----:R-:W3:Y:S01]  /*3a070*/  LDL.LU R12, [R1+0x140] ;  /* 0x00014000010c7983 */ /* 0x002ee20000300800 */
[----:B------:R-:W3:Y:S02]  /*3a080*/  LDL.LU R13, [R1+0x144] ;  /* 0x00014400010d7983 */ /* 0x000ee40000300800 */
[----:B--2---:R-:W2:Y:S02]  /*3a090*/  LDL.LU R14, [R1+0x148] ;  /* 0x00014800010e7983 */ /* 0x004ea40000300800 */
[----:B------:R-:W2:Y:S02]  /*3a0a0*/  LDL.LU R15, [R1+0x14c] ;  /* 0x00014c00010f7983 */ /* 0x000ea40000300800 */
[----:B--2---:R-:W-:Y:S01]  /*3a0b0*/  STL.64 [R1+0x1c38], R14 ;  /* 0x001c380e01007387 */ /* 0x004fe20000100a00 */
[----:B---3--:R0:W-:Y:S03]  /*3a0c0*/  STL.64 [R1+0x1c30], R12 ;  /* 0x001c300c01007387 */ /* 0x0081e60000100a00 */
[----:B0-----:R-:W2:Y:S01]  /*3a0d0*/  LDL.LU R12, [R1+0x150] ;  /* 0x00015000010c7983 */ /* 0x001ea20000300800 */
[----:B------:R-:W2:Y:S02]  /*3a0e0*/  LDL.LU R13, [R1+0x154] ;  /* 0x00015400010d7983 */ /* 0x000ea40000300800 */
[----:B------:R-:W3:Y:S02]  /*3a0f0*/  LDL.LU R14, [R1+0x158] ;  /* 0x00015800010e7983 */ /* 0x000ee40000300800 */
[----:B------:R-:W3:Y:S01]  /*3a100*/  LDL.LU R15, [R1+0x15c] ;  /* 0x00015c00010f7983 */ /* 0x000ee20000300800 */
[----:B----4-:R-:W-:Y:S01]  /*3a110*/  HMMA.16816.F32.BF16 R20, R24, R16, R20 ;  /* 0x000000101814723c */ /* 0x010fe20000041814 */
[----:B---3--:R-:W-:Y:S01]  /*3a120*/  STL.64 [R1+0x1c58], R14 ;  /* 0x001c580e01007387 */ /* 0x008fe20000100a00 */
[----:B--2---:R0:W-:Y:S03]  /*3a130*/  STL.64 [R1+0x1c50], R12 ;  /* 0x001c500c01007387 */ /* 0x0041e60000100a00 */
[----:B0-----:R-:W2:Y:S01]  /*3a140*/  LDL.LU R12, [R1+0x160] ;  /* 0x00016000010c7983 */ /* 0x001ea20000300800 */
[----:B------:R-:W2:Y:S02]  /*3a150*/  LDL.LU R13, [R1+0x164] ;  /* 0x00016400010d7983 */ /* 0x000ea40000300800 */
[----:B------:R-:W2:Y:S02]  /*3a160*/  LDL.LU R14, [R1+0x168] ;  /* 0x00016800010e7983 */ /* 0x000ea40000300800 */
[----:B------:R-:W2:Y:S01]  /*3a170*/  LDL.LU R15, [R1+0x16c] ;  /* 0x00016c00010f7983 */ /* 0x000ea20000300800 */
[----:B------:R-:W3:Y:S01]  /*3a180*/  LDL.LU.64 R4, [R1+0x10] ;  /* 0x0000100001047983 */ /* 0x000ee20000300a00 */
[----:B-----5:R-:W-:Y:S02]  /*3a190*/  STL.64 [R1+0x1c00], R10 ;  /* 0x001c000a01007387 */ /* 0x020fe40000100a00 */
[----:B------:R0:W-:Y:S02]  /*3a1a0*/  STL.64 [R1+0x1bf8], R8 ;  /* 0x001bf80801007387 */ /* 0x0001e40000100a00 */
[----:B0-----:R-:W4:Y:S01]  /*3a1b0*/  LDL.LU R8, [R1+0x130] ;  /* 0x0001300001087983 */ /* 0x001f220000300800 */
[----:B------:R-:W4:Y:S02]  /*3a1c0*/  LDL.LU R9, [R1+0x134] ;  /* 0x0001340001097983 */ /* 0x000f240000300800 */
[----:B------:R-:W4:Y:S02]  /*3a1d0*/  LDL.LU R10, [R1+0x138] ;  /* 0x00013800010a7983 */ /* 0x000f240000300800 */
[----:B------:R-:W4:Y:S02]  /*3a1e0*/  LDL.LU R11, [R1+0x13c] ;  /* 0x00013c00010b7983 */ /* 0x000f240000300800 */
[----:B------:R0:W-:Y:S01]  /*3a1f0*/  STL.64 [R1+0x1c0], R20 ;  /* 0x0001c01401007387 */ /* 0x0001e20000100a00 */
[----:B------:R-:W-:Y:S03]  /*3a200*/  STL.64 [R1+0x1c8], R22 ;  /* 0x0001c81601007387 */ /* 0x000fe60000100a00 */
[----:B0-----:R-:W2:Y:S01]  /*3a210*/  LDL.LU.64 R20, [R1+0x1c60] ;  /* 0x001c600001147983 */ /* 0x001ea20000300a00 */
[----:B------:R0:W-:Y:S02]  /*3a220*/  STL.64 [R1+0x1bb8], R16 ;  /* 0x001bb81001007387 */ /* 0x0001e40000100a00 */
[----:B0-----:R-:W-:Y:S01]  /*3a230*/  MOV R16, R6 ;  /* 0x0000000600107202 */ /* 0x001fe20000000f00 */
[----:B------:R-:W-:-:S05]  /*3a240*/  IMAD.MOV.U32 R17, RZ, RZ, R3 ;  /* 0x000000ffff117224 */ /* 0x000fca00078e0003 */
[----:B------:R0:W-:Y:S04]  /*3a250*/  STL.64 [R1+0x1bd0], R16 ;  /* 0x001bd01001007387 */ /* 0x0001e80000100a00 */
[----:B0-----:R-:W5:Y:S01]  /*3a260*/  LDL.64 R16, [R1+0x60] ;  /* 0x0000600001107983 */ /* 0x001f620000100a00 */
[C---:B--2---:R-:W-:Y:S03]  /*3a270*/  HMMA.16816.F32.BF16 R20, R24.reuse, R20, R12 ;  /* 0x000000141814723c */ /* 0x044fe6000004180c */
[----:B------:R-:W2:Y:S01]  /*3a280*/  LDL.LU.64 R14, [R1+0x1c58] ;  /* 0x001c5800010e7983 */ /* 0x000ea20000300a00 */
[----:B------:R-:W2:Y:S11]  /*3a290*/  LDL.LU.64 R12, [R1+0x1c50] ;  /* 0x001c5000010c7983 */ /* 0x000eb60000300a00 */
[----:B------:R-:W-:Y:S08]  /*3a2a0*/  @!UPT UIADD3 URZ, URZ, URZ, URZ ;  /* 0x0000003f3f3ff290 */ /* 0x000ff0000fffe03f */
[----:B------:R-:W-:Y:S01]  /*3a2b0*/  STL.64 [R1+0x1b0], R20 ;  /* 0x0001b01401007387 */ /* 0x000fe20000100a00 */
[----:B------:R0:W-:Y:S03]  /*3a2c0*/  STL.64 [R1+0x1b8], R22 ;  /* 0x0001b81601007387 */ /* 0x0001e60000100a00 */
[----:B0-----:R-:W2:Y:S01]  /*3a2d0*/  LDL.LU R23, [R1+0x1c48] ;  /* 0x001c480001177983 */ /* 0x001ea20000300800 */
[----:B------:R-:W2:Y:S02]  /*3a2e0*/  LDL.LU.64 R20, [R1+0x1c40] ;  /* 0x001c400001147983 */ /* 0x000ea40000300a00 */
[----:B--2---:R-:W-:Y:S11]  /*3a2f0*/  HMMA.16816.F32.BF16 R12, R24, R20, R12 ;  /* 0x00000014180c723c */ /* 0x004ff6000004180c */
[----:B------:R-:W-:Y:S11]  /*3a300*/  @!UPT UIADD3 URZ, URZ, URZ, URZ ;  /* 0x0000003f3f3ff290 */ /* 0x000ff6000fffe03f */
[----:B------:R-:W-:Y:S01]  /*3a310*/  @!UPT UIADD3 URZ, URZ, URZ, URZ ;  /* 0x0000003f3f3ff290 */ /* 0x000fe2000fffe03f */
[----:B------:R-:W-:Y:S01]  /*3a320*/  STL.64 [R1+0x1a0], R12 ;  /* 0x0001a00c01007387 */ /* 0x000fe20000100a00 */
[----:B------:R0:W-:Y:S03]  /*3a330*/  STL.64 [R1+0x1a8], R14 ;  /* 0x0001a80e01007387 */ /* 0x0001e60000100a00 */
[----:B0-----:R-:W3:Y:S01]  /*3a340*/  LDL.LU.64 R14, [R1+0x1c38] ;  /* 0x001c3800010e7983 */ /* 0x001ee20000300a00 */
[----:B------:R-:W3:Y:S02]  /*3a350*/  LDL.LU.64 R12, [R1+0x1c30] ;  /* 0x001c3000010c7983 */ /* 0x000ee40000300a00 */
[----:B------:R-:W-:Y:S02]  /*3a360*/  STL [R1+0x1bb0], R23 ;  /* 0x001bb01701007387 */ /* 0x000fe40000100800 */
[----:B------:R0:W-:Y:S02]  /*3a370*/  STL.64 [R1+0x1ba8], R20 ;  /* 0x001ba81401007387 */ /* 0x0001e40000100a00 */
[----:B0-----:R-:W2:Y:S01]  /*3a380*/  LDL.LU R20, [R1+0xf0] ;  /* 0x0000f00001147983 */ /* 0x001ea20000300800 */
[----:B------:R-:W2:Y:S01]  /*3a390*/  LDL.LU R21, [R1+0xf4] ;  /* 0x0000f40001157983 */ /* 0x000ea20000300800 */
[----:B------:R-:W-:-:S02]  /*3a3a0*/  MOV R22, R0 ;  /* 0x0000000000167202 */ /* 0x000fc40000000f00 */
[----:B------:R-:W-:Y:S01]  /*3a3b0*/  MOV R23, R2 ;  /* 0x0000000200177202 */ /* 0x000fe20000000f00 */
[----:B------:R-:W3:Y:S01]  /*3a3c0*/  LDL.LU R0, [R1+0x1c28] ;  /* 0x001c280001007983 */ /* 0x000ee20000300800 */
[----:B------:R-:W3:Y:S03]  /*3a3d0*/  LDL.LU R2, [R1+0x1c24] ;  /* 0x001c240001027983 */ /* 0x000ee60000300800 */
[----:B------:R-:W-:Y:S04]  /*3a3e0*/  STL.64 [R1+0x1bc8], R22 ;  /* 0x001bc81601007387 */ /* 0x000fe80000100a00 */
[----:B--2---:R0:W-:Y:S04]  /*3a3f0*/  STL.64 [R1+0x1bc0], R20 ;  /* 0x001bc01401007387 */ /* 0x0041e80000100a00 */
[----:B0-----:R-:W2:Y:S01]  /*3a400*/  LDL.LU R20, [R1+0x100] ;  /* 0x0001000001147983 */ /* 0x001ea20000300800 */
[----:B------:R-:W2:Y:S02]  /*3a410*/  LDL.LU R21, [R1+0x104] ;  /* 0x0001040001157983 */ /* 0x000ea40000300800 */
[----:B------:R-:W2:Y:S02]  /*3a420*/  LDL.LU R22, [R1+0x108] ;  /* 0x0001080001167983 */ /* 0x000ea40000300800 */
[----:B------:R-:W2:Y:S01]  /*3a430*/  LDL.LU R23, [R1+0x10c] ;  /* 0x00010c0001177983 */ /* 0x000ea20000300800 */
[C---:B---3--:R-:W-:Y:S01]  /*3a440*/  HMMA.16816.F32.BF16 R12, R24.reuse, R4, R12 ;  /* 0x00000004180c723c */ /* 0x048fe2000004180c */
[----:B--2---:R-:W-:Y:S01]  /*3a450*/  STL.64 [R1+0x1be0], R22 ;  /* 0x001be01601007387 */ /* 0x004fe20000100a00 */
[----:B------:R0:W-:Y:S03]  /*3a460*/  STL.64 [R1+0x1bd8], R20 ;  /* 0x001bd81401007387 */ /* 0x0001e60000100a00 */
[----:B0-----:R-:W2:Y:S01]  /*3a470*/  LDL.LU R20, [R1+0x110] ;  /* 0x0001100001147983 */ /* 0x001ea20000300800 */
[----:B------:R-:W2:Y:S11]  /*3a480*/  LDL.LU R21, [R1+0x114] ;  /* 0x0001140001157983 */ /* 0x000eb60000300800 */
[----:B------:R-:W-:Y:S06]  /*3a490*/  @!UPT UIADD3 URZ, URZ, URZ, URZ ;  /* 0x0000003f3f3ff290 */ /* 0x000fec000fffe03f */
[----:B------:R-:W-:Y:S02]  /*3a4a0*/  STL.64 [R1+0x190], R12 ;  /* 0x0001900c01007387 */ /* 0x000fe40000100a00 */
[----:B------:R0:W-:Y:S02]  /*3a4b0*/  STL.64 [R1+0x198], R14 ;  /* 0x0001980e01007387 */ /* 0x0001e40000100a00 */
[----:B0-----:R-:W3:Y:S01]  /*3a4c0*/  LDL.LU R14, [R1+0x1c20] ;  /* 0x001c2000010e7983 */ /* 0x001ee20000300800 */
[----:B------:R-:W4:Y:S01]  /*3a4d0*/  LDL.LU.64 R12, [R1+0x1c18] ;  /* 0x001c1800010c7983 */ /* 0x000f220000300a00 */
[----:B------:R-:W-:Y:S02]  /*3a4e0*/  MOV R15, R4 ;  /* 0x00000004000f7202 */ /* 0x000fe40000000f00 */
[----:B------:R-:W-:Y:S01]  /*3a4f0*/  MOV R7, R5 ;  /* 0x0000000500077202 */ /* 0x000fe20000000f00 */
[----:B------:R-:W2:Y:S01]  /*3a500*/  LDL.LU R6, [R1+0x1c10] ;  /* 0x001c100001067983 */ /* 0x000ea20000300800 */
[----:B------:R-:W2:Y:S01]  /*3a510*/  LDL.LU.64 R4, [R1+0x1c08] ;  /* 0x001c080001047983 */ /* 0x000ea20000300a00 */
[C---:B----4-:R-:W-:Y:S11]  /*3a520*/  HMMA.16816.F32.BF16 R8, R24.reuse, R12, R8 ;  /* 0x0000000c1808723c */ /* 0x050ff60000041808 */
[----:B------:R-:W-:Y:S11]  /*3a530*/  @!UPT UIADD3 URZ, URZ, URZ, URZ ;  /* 0x0000003f3f3ff290 */ /* 0x000ff6000fffe03f */
[----:B------:R-:W-:Y:S01]  /*3a540*/  @!UPT UIADD3 URZ, URZ, URZ, URZ ;  /* 0x0000003f3f3ff290 */ /* 0x000fe2000fffe03f */
[----:B------:R-:W-:Y:S01]  /*3a550*/  STL.64 [R1+0x170], R8 ;  /* 0x0001700801007387 */ /* 0x000fe20000100a00 */
[----:B------:R0:W-:Y:S03]  /*3a560*/  STL.64 [R1+0x178], R10 ;  /* 0x0001780a01007387 */ /* 0x0001e60000100a00 */
[----:B0-----:R-:W2:Y:S01]  /*3a570*/  LDL.LU.64 R10, [R1+0x1c00] ;  /* 0x001c0000010a7983 */ /* 0x001ea20000300a00 */
[----:B------:R-:W2:Y:S01]  /*3a580*/  LDL.LU.64 R8, [R1+0x1bf8] ;  /* 0x001bf80001087983 */ /* 0x000ea20000300a00 */
[----:B------:R-:W-:Y:S01]  /*3a590*/  MOV R22, R2 ;  /* 0x0000000200167202 */ /* 0x000fe20000000f00 */
[----:B------:R-:W-:Y:S01]  /*3a5a0*/  IMAD.MOV.U32 R23, RZ, RZ, R0 ;  /* 0x000000ffff177224 */ /* 0x000fe200078e0000 */
[----:B--2---:R-:W-:Y:S01]  /*3a5b0*/  HMMA.16816.F32.BF16 R24, R24, R4, R8 ;  /* 0x000000041818723c */ /* 0x004fe20000041808 */
[----:B------:R-:W2:Y:S01]  /*3a5c0*/  LDL.LU.64 R10, [R1+0x1bf0] ;  /* 0x001bf000010a7983 */ /* 0x000ea20000300a00 */
[----:B------:R-:W2:Y:S01]  /*3a5d0*/  LDL.LU.64 R8, [R1+0x1be8] ;  /* 0x001be80001087983 */ /* 0x000ea20000300a00 */
[----:B-----5:R-:W-:Y:S11]  /*3a5e0*/  MOV R3, R17 ;  /* 0x0000001100037202 */ /* 0x020ff60000000f00 */
[----:B------:R-:W-:Y:S09]  /*3a5f0*/  @!UPT UIADD3 URZ, URZ, URZ, URZ ;  /* 0x0000003f3f3ff290 */ /* 0x000ff2000fffe03f */
[----:B------:R0:W-:Y:S01]  /*3a600*/  STL.64 [R1+0x160], R24 ;  /* 0x0001601801007387 */ /* 0x0001e20000100a00 */
[----:B------:R-:W-:Y:S03]  /*3a610*/  STL.64 [R1+0x168], R26 ;  /* 0x0001681a01007387 */ /* 0x000fe60000100a00 */
[----:B0-----:R-:W4:Y:S01]  /*3a620*/  LDL.LU.64 R24, [R1+0x30] ;  /* 0x0000300001187983 */ /* 0x001f220000300a00 */
        /* <DEDUP_REMOVED lines=8> */
[----:B------:R0:W-:Y:S02]  /*3a6b0*/  STL [R1+0x1b6c], R3 ;  /* 0x001b6c0301007387 */ /* 0x0001e40000100800 */
[----:B0-----:R-:W5:Y:S01]  /*3a6c0*/  LDL R3, [R1+0x106c] ;  /* 0x00106c0001037983 */ /* 0x001f620000100800 */
[C---:B--2---:R-:W-:Y:S03]  /*3a6d0*/  HMMA.16816.F32.BF16 R16, R8.reuse, R16, R20 ;  /* 0x000000100810723c */ /* 0x044fe60000041814 */
[----:B------:R-:W2:Y:S01]  /*3a6e0*/  LDL.LU.64 R22, [R1+0x1bc8] ;  /* 0x001bc80001167983 */ /* 0x000ea20000300a00 */
[----:B------:R-:W2:Y:S11]  /*3a6f0*/  LDL.LU.64 R20, [R1+0x1bc0] ;  /* 0x001bc00001147983 */ /* 0x000eb60000300a00 */
[----:B------:R-:W-:Y:S08]  /*3a700*/  @!UPT UIADD3 URZ, URZ, URZ, URZ ;  /* 0x0000003f3f3ff290 */ /* 0x000ff0000fffe03f */
[----:B------:R0:W-:Y:S01]  /*3a710*/  STL.64 [R1+0x140], R16 ;  /* 0x0001401001007387 */ /* 0x0001e20000100a00 */
[----:B------:R-:W-:Y:S03]  /*3a720*/  STL.64 [R1+0x148], R18 ;  /* 0x0001481201007387 */ /* 0x000fe60000100a00 */
[----:B0-----:R-:W2:Y:S02]  /*3a730*/  LDL.LU.64 R16, [R1+0x1bb8] ;  /* 0x001bb80001107983 */ /* 0x001ea40000300a00 */
[C---:B--2---:R-:W-:Y:S01]  /*3a740*/  HMMA.16816.F32.BF16 R20, R8.reuse, R16, R20 ;  /* 0x000000100814723c */ /* 0x044fe20000041814 */
[----:B------:R-:W-:Y:S01]  /*3a750*/  IMAD.MOV.U32 R28, RZ, RZ, R16 ;  /* 0x000000ffff1c7224 */ /* 0x000fe200078e0010 */
[----:B------:R-:W-:Y:S11]  /*3a760*/  MOV R29, R17 ;  /* 0x00000011001d7202 */ /* 0x000ff60000000f00 */
[----:B------:R-:W-:Y:S10]  /*3a770*/  @!UPT UIADD3 URZ, URZ, URZ, URZ ;  /* 0x0000003f3f3ff290 */ /* 0x000ff4000fffe03f */
[----:B------:R-:W-:Y:S01]  /*3a780*/  STL.64 [R1+0x130], R20 ;  /* 0x0001301401007387 */ /* 0x000fe20000100a00 */
[----:B------:R0:W-:Y:S03]  /*3a790*/  STL.64 [R1+0x138], R22 ;  /* 0x0001381601007387 */ /* 0x0001e60000100a00 */
[----:B0-----:R-:W2:Y:S01]  /*3a7a0*/  LDL.LU R23, [R1+0x1bb0] ;  /* 0x001bb00001177983 */ /* 0x001ea20000300800 */
[----:B------:R-:W2:Y:S02]  /*3a7b0*/  LDL.LU.64 R20, [R1+0x1ba8] ;  /* 0x001ba80001147983 */ /* 0x000ea40000300a00 */
[----:B------:R-:W4:Y:S02]  /*3a7c0*/  LDL.LU.64 R18, [R1+0x1ba0] ;  /* 0x001ba00001127983 */ /* 0x000f240000300a00 */
[----:B------:R-:W4:Y:S01]  /*3a7d0*/  LDL.LU.64 R16, [R1+0x1b98] ;  /* 0x001b980001107983 */ /* 0x000f220000300a00 */
[----:B------:R-:W-:Y:S01]  /*3a7e0*/  STL [R1+0x1b68], R29 ;  /* 0x001b681d01007387 */ /* 0x000fe20000100800 */
[----:B------:R-:W-:Y:S01]  /*3a7f0*/  STL [R1+0x1b64], R28 ;  /* 0x001b641c01007387 */ /* 0x000fe20000100800 */
[C---:B----4-:R-:W-:Y:S11]  /*3a800*/  HMMA.16816.F32.BF16 R16, R8.reuse, R24, R16 ;  /* 0x000000180810723c */ /* 0x050ff60000041810 */
[----:B------:R-:W-:Y:S11]  /*3a810*/  @!UPT UIADD3 URZ, URZ, URZ, URZ ;  /* 0x0000003f3f3ff290 */ /* 0x000ff6000fffe03f */
[----:B------:R-:W-:Y:S01]  /*3a820*/  @!UPT UIADD3 URZ, URZ, URZ, URZ ;  /* 0x0000003f3f3ff290 */ /* 0x000fe2000fffe03f */
[----:B------:R-:W-:Y:S01]  /*3a830*/  STL.64 [R1+0x120], R16 ;  /* 0x0001201001007387 */ /* 0x000fe20000100a00 */
[----:B------:R0:W-:Y:S03]  /*3a840*/  STL.64 [R1+0x128], R18 ;  /* 0x0001281201007387 */ /* 0x0001e60000100a00 */
[----:B0-----:R-:W4:Y:S01]  /*3a850*/  LDL.LU.64 R18, [R1+0x1b90] ;  /* 0x001b900001127983 */ /* 0x001f220000300a00 */
[----:B------:R-:W4:Y:S01]  /*3a860*/  LDL.LU.64 R16, [R1+0x1b88] ;  /* 0x001b880001107983 */ /* 0x000f220000300a00 */
[----:B------:R-:W-:Y:S02]  /*3a870*/  MOV R2, R24 ;  /* 0x0000001800027202 */ /* 0x000fe40000000f00 */
[----:B------:R-:W-:Y:S01]  /*3a880*/  MOV R0, R25 ;  /* 0x0000001900007202 */ /* 0x000fe20000000f00 */
[----:B--2---:R-:W-:Y:S01]  /*3a890*/  IMAD.MOV.U32 R29, RZ, RZ, R20 ;  /* 0x000000ffff1d7224 */ /* 0x004fe200078e0014 */
[----:B------:R-:W-:Y:S01]  /*3a8a0*/  LDSM.16.M88.4 R24, [R23+0x1b080] ;  /* 0x01b080001718783b */ /* 0x000fe20000000200 */
[----:B------:R-:W-:Y:S01]  /*3a8b0*/  MOV R28, R21 ;  /* 0x00000015001c7202 */ /* 0x000fe20000000f00 */
[----:B----4-:R-:W-:Y:S02]  /*3a8c0*/  HMMA.16816.F32.BF16 R16, R8, R20, R16 ;  /* 0x000000140810723c */ /* 0x010fe40000041810 */
[----:B-----5:R-:W0:Y:S11]  /*3a8d0*/  LDSM.16.M88.4 R20, [R3+0x18080] ;  /* 0x018080000314783b */ /* 0x020e360000000200 */
[----:B------:R-:W-:Y:S10]  /*3a8e0*/  @!UPT UIADD3 URZ, URZ, URZ, URZ ;  /* 0x0000003f3f3ff290 */ /* 0x000ff4000fffe03f */
[----:B------:R-:W-:Y:S01]  /*3a8f0*/  STL.64 [R1+0x110], R16 ;  /* 0x0001101001007387 */ /* 0x000fe20000100a00 */
[----:B------:R1:W-:Y:S03]  /*3a900*/  STL.64 [R1+0x118], R18 ;  /* 0x0001181201007387 */ /* 0x0003e60000100a00 */
[----:B-1----:R-:W2:Y:S01]  /*3a910*/  LDL.LU.64 R18, [R1+0x1b80] ;  /* 0x001b800001127983 */ /* 0x002ea20000300a00 */
[----:B------:R-:W2:Y:S03]  /*3a920*/  LDL.LU.64 R16, [R1+0x1b78] ;  /* 0x001b780001107983 */ /* 0x000ea60000300a00 */
[----:B0-----:R-:W-:Y:S01]  /*3a930*/  STL.64 [R1+0x1af0], R22 ;  /* 0x001af01601007387 */ /* 0x001fe20000100a00 */
[----:B------:R0:W-:Y:S02]  /*3a940*/  STL.64 [R1+0x1ae8], R20 ;  /* 0x001ae81401007387 */ /* 0x0001e40000100a00 */
[----:B0-----:R-:W-:-:S02]  /*3a950*/  MOV R20, R15 ;  /* 0x0000000f00147202 */ /* 0x001fc40000000f00 */
[----:B------:R-:W-:Y:S01]  /*3a960*/  MOV R21, R7 ;  /* 0x0000000700157202 */ /* 0x000fe20000000f00 */
[----:B------:R-:W4:Y:S01]  /*3a970*/  LDL.LU R15, [R1+0x1b74] ;  /* 0x001b7400010f7983 */ /* 0x000f220000300800 */
[----:B------:R-:W5:Y:S03]  /*3a980*/  LDL.LU R7, [R1+0x1b70] ;  /* 0x001b700001077983 */ /* 0x000f660000300800 */
[----:B------:R0:W-:Y:S02]  /*3a990*/  STL.64 [R1+0x1b18], R20 ;  /* 0x001b181401007387 */ /* 0x0001e40000100a00 */
[C---:B--2---:R-:W-:Y:S02]  /*3a9a0*/  HMMA.16816.F32.BF16 R16, R8.reuse, R20, R16 ;  /* 0x000000140810723c */ /* 0x044fe40000041810 */
[----:B0-----:R-:W2:Y:S11]  /*3a9b0*/  LDL.LU R20, [R1+0x310] ;  /* 0x0003100001147983 */ /* 0x001eb60000300800 */
[----:B------:R-:W-:Y:S10]  /*3a9c0*/  @!UPT UIADD3 URZ, URZ, URZ, URZ ;  /* 0x0000003f3f3ff290 */ /* 0x000ff4000fffe03f */
[----:B------:R-:W-:Y:S01]  /*3a9d0*/  STL.64 [R1+0x100], R16 ;  /* 0x0001001001007387 */ /* 0x000fe20000100a00 */
[----:B------:R-:W-:Y:S02]  /*3a9e0*/  STL.64 [R1+0x108], R18 ;  /* 0x0001081201007387 */ /* 0x000fe40000100a00 */
[----:B------:R-:W0:Y:S04]  /*3a9f0*/  LDSM.16.M88.4 R16, [R3+0x19080] ;  /* 0x019080000310783b */ /* 0x000e280000000200 */
[----:B------:R-:W2:Y:S01]  /*3aa00*/  LDL.LU R21, [R1+0x314] ;  /* 0x0003140001157983 */ /* 0x000ea20000300800 */
[----:B0-----:R-:W-:Y:S01]  /*3aa10*/  STL.64 [R1+0x1a50], R18 ;  /* 0x001a501201007387 */ /* 0x001fe20000100a00 */
[----:B------:R0:W-:Y:S03]  /*3aa20*/  STL.64 [R1+0x1a48], R16 ;  /* 0x001a481001007387 */ /* 0x0001e60000100a00 */
[----:B0-----:R-:W2:Y:S01]  /*3aa30*/  LDL.LU R16, [R1+0x320] ;  /* 0x0003200001107983 */ /* 0x001ea20000300800 */
[----:B------:R-:W2:Y:S02]  /*3aa40*/  LDL.LU R17, [R1+0x324] ;  /* 0x0003240001117983 */ /* 0x000ea40000300800 */
[----:B------:R-:W2:Y:S02]  /*3aa50*/  LDL.LU R18, [R1+0x328] ;  /* 0x0003280001127983 */ /* 0x000ea40000300800 */
[----:B------:R-:W2:Y:S02]  /*3aa60*/  LDL.LU R19, [R1+0x32c] ;  /* 0x00032c0001137983 */ /* 0x000ea40000300800 */
[----:B----4-:R-:W-:Y:S01]  /*3aa70*/  IMAD.MOV.U32 R22, RZ, RZ, R15 ;  /* 0x000000ffff167224 */ /* 0x010fe200078e000f */
[----:B---3--:R-:W-:Y:S01]  /*3aa80*/  MOV R23, R14 ;  /* 0x0000000e00177202 */ /* 0x008fe20000000f00 */
[C---:B--2---:R-:W-:Y:S01]  /*3aa90*/  HMMA.16816.F32.BF16 R16, R8.reuse, R12, R16 ;  /* 0x0000000c0810723c */ /* 0x044fe20000041810 */
[----:B------:R-:W0:Y:S07]  /*3aaa0*/  LDSM.16.M88.4 R12, [R3+0x1a080] ;  /* 0x01a08000030c783b */ /* 0x000e2e0000000200 */
[----:B------:R-:W-:Y:S01]  /*3aab0*/  HMMA.16816.F32.BF16 R8, R8, R4, R20 ;  /* 0x000000040808723c */ /* 0x000fe20000041814 */
[----:B0-----:R-:W-:Y:S11]  /*3aac0*/  STL.64 [R1+0x19c8], R14 ;  /* 0x0019c80e01007387 */ /* 0x001ff60000100a00 */
[----:B------:R-:W-:Y:S03]  /*3aad0*/  @!UPT UIADD3 URZ, URZ, URZ, URZ ;  /* 0x0000003f3f3ff290 */ /* 0x000fe6000fffe03f */
[----:B------:R0:W-:Y:S02]  /*3aae0*/  STL.64 [R1+0xf0], R16 ;  /* 0x0000f01001007387 */ /* 0x0001e40000100a00 */
[----:B------:R-:W-:Y:S02]  /*3aaf0*/  STL.64 [R1+0xf8], R18 ;  /* 0x0000f81201007387 */ /* 0x000fe40000100a00 */
[----:B------:R-:W-:Y:S01]  /*3ab00*/  STL.64 [R1+0x19c0], R12 ;  /* 0x0019c00c01007387 */ /* 0x000fe20000100a00 */
[----:B-----5:R-:W-:Y:S01]  /*3ab10*/  STL.64 [R1+0x1b10], R6 ;  /* 0x001b100601007387 */ /* 0x020fe20000100a00 */
[----:B------:R-:W-:Y:S02]  /*3ab20*/  STL.64 [R1+0x1b08], R4 ;  /* 0x001b080401007387 */ /* 0x000fe40000100a00 */
[----:B------:R-:W-:Y:S02]  /*3ab30*/  STL.64 [R1+0xe0], R8 ;  /* 0x0000e00801007387 */ /* 0x000fe40000100a00 */
[----:B------:R-:W-:Y:S02]  /*3ab40*/  STL.64 [R1+0xe8], R10 ;  /* 0x0000e80a01007387 */ /* 0x000fe40000100a00 */
[----:B------:R1:W2:Y:S01]  /*3ab50*/  LDSM.16.M88.4 R8, [R3+0x1b080] ;  /* 0x01b080000308783b */ /* 0x0002a20000000200 */
[----:B0-----:R-:W-:-:S02]  /*3ab60*/  MOV R16, R29 ;  /* 0x0000001d00107202 */ /* 0x001fc40000000f00 */
[----:B------:R-:W-:Y:S01]  /*3ab70*/  MOV R17, R28 ;  /* 0x0000001c00117202 */ /* 0x000fe20000000f00 */
[----:B-1----:R-:W3:Y:S01]  /*3ab80*/  LDL.LU R3, [R1+0x1b6c] ;  /* 0x001b6c0001037983 */ /* 0x002ee20000300800 */
[----:B------:R-:W4:Y:S02]  /*3ab90*/  LDL.LU R29, [R1+0x1b68] ;  /* 0x001b6800011d7983 */ /* 0x000f240000300800 */
[----:B------:R-:W5:Y:S02]  /*3aba0*/  LDL.LU R28, [R1+0x1b64] ;  /* 0x001b6400011c7983 */ /* 0x000f640000300800 */
[----:B------:R-:W2:Y:S01]  /*3abb0*/  LDL.LU R12, [R1+0x50] ;  /* 0x00005000010c7983 */ /* 0x000ea20000300800 */
[----:B------:R-:W2:Y:S04]  /*3abc0*/  LDL.LU R13, [R1+0x54] ;  /* 0x00005400010d7983 */ /* 0x000ea80000300800 */
[----:B--2---:R0:W-:Y:S04]  /*3abd0*/  STL.64 [R1+0x1b40], R12 ;  /* 0x001b400c01007387 */ /* 0x0041e80000100a00 */
[----:B0-----:R-:W2:Y:S01]  /*3abe0*/  LDL.LU R12, [R1+0x60] ;  /* 0x00006000010c7983 */ /* 0x001ea20000300800 */
[----:B---3--:R-:W-:-:S02]  /*3abf0*/  IMAD.MOV.U32 R13, RZ, RZ, R3 ;  /* 0x000000ffff0d7224 */ /* 0x008fc400078e0003 */
[----:B------:R-:W3:Y:S02]  /*3ac00*/  LDL.LU R3, [R1+0x1b60] ;  /* 0x001b600001037983 */ /* 0x000ee40000300800 */
[----:B------:R5:W-:Y:S02]  /*3ac10*/  STL.64 [R1+0x1b20], R16 ;  /* 0x001b201001007387 */ /* 0x000be40000100a00 */
[----:B-----5:R-:W-:Y:S02]  /*3ac20*/  MOV R16, R28 ;  /* 0x0000001c00107202 */ /* 0x020fe40000000f00 */
[----:B----4-:R-:W-:Y:S01]  /*3ac30*/  MOV R17, R29 ;  /* 0x0000001d00117202 */ /* 0x010fe20000000f00 */
[----:B------:R-:W4:Y:S01]  /*3ac40*/  LDL.LU R28, [R1+0x1b5c] ;  /* 0x001b5c00011c7983 */ /* 0x000f220000300800 */
[----:B------:R-:W5:Y:S03]  /*3ac50*/  LDL.LU R29, [R1+0x1b58] ;  /* 0x001b5800011d7983 */ /* 0x000f660000300800 */
[----:B------:R0:W-:Y:S04]  /*3ac60*/  STL.64 [R1+0x1b38], R16 ;  /* 0x001b381001007387 */ /* 0x0001e80000100a00 */
        /* <DEDUP_REMOVED lines=10> */
[----:B------:R-:W3:Y:S01]  /*3ad10*/  LDL.LU R20, [R1+0x2c0] ;  /* 0x0002c00001147983 */ /* 0x000ee20000300800 */
[----:B------:R-:W3:Y:S02]  /*3ad20*/  LDL.LU R21, [R1+0x2c4] ;  /* 0x0002c40001157983 */ /* 0x000ee40000300800 */
[----:B------:R-:W3:Y:S02]  /*3ad30*/  LDL.LU R22, [R1+0x2c8] ;  /* 0x0002c80001167983 */ /* 0x000ee40000300800 */
[----:B------:R-:W3:Y:S01]  /*3ad40*/  LDL.LU R23, [R1+0x2cc] ;  /* 0x0002cc0001177983 */ /* 0x000ee20000300800 */
[----:B-----5:R-:W-:Y:S01]  /*3ad50*/  MOV R5, R29 ;  /* 0x0000001d00057202 */ /* 0x020fe20000000f00 */
[----:B----4-:R-:W-:Y:S01]  /*3ad60*/  IMAD.MOV.U32 R6, RZ, RZ, R28 ;  /* 0x000000ffff067224 */ /* 0x010fe200078e001c */
[----:B--2---:R-:W-:Y:S01]  /*3ad70*/  HMMA.16816.F32.BF16 R12, R24, R12, R16 ;  /* 0x0000000c180c723c */ /* 0x004fe20000041810 */
[----:B---3--:R-:W-:Y:S01]  /*3ad80*/  STL.64 [R1+0x1b30], R22 ;  /* 0x001b301601007387 */ /* 0x008fe20000100a00 */
[----:B------:R0:W-:Y:S03]  /*3ad90*/  STL.64 [R1+0x1b28], R20 ;  /* 0x001b281401007387 */ /* 0x0001e60000100a00 */
[----:B0-----:R-:W2:Y:S01]  /*3ada0*/  LDL.LU R20, [R1+0x2d0] ;  /* 0x0002d00001147983 */ /* 0x001ea20000300800 */
[----:B------:R-:W2:Y:S02]  /*3adb0*/  LDL.LU R21, [R1+0x2d4] ;  /* 0x0002d40001157983 */ /* 0x000ea40000300800 */
[----:B------:R-:W2:Y:S02]  /*3adc0*/  LDL.LU R22, [R1+0x2d8] ;  /* 0x0002d80001167983 */ /* 0x000ea40000300800 */
[----:B------:R-:W2:Y:S01]  /*3add0*/  LDL.LU R23, [R1+0x2dc] ;  /* 0x0002dc0001177983 */ /* 0x000ea20000300800 */
[----:B------:R-:W3:Y:S01]  /*3ade0*/  LDL.LU R4, [R1+0x2b0] ;  /* 0x0002b00001047983 */ /* 0x000ee20000300800 */
[----:B------:R-:W-:Y:S02]  /*3adf0*/  STL.64 [R1+0x1920], R10 ;  /* 0x0019200a01007387 */ /* 0x000fe40000100a00 */
[----:B------:R0:W-:Y:S02]  /*3ae00*/  STL.64 [R1+0x1918], R8 ;  /* 0x0019180801007387 */ /* 0x0001e40000100a00 */
[----:B------:R-:W4:Y:S01]  /*3ae10*/  LDL.LU.64 R18, [R1+0x1b50] ;  /* 0x001b500001127983 */ /* 0x000f220000300a00 */
[----:B------:R-:W4:Y:S07]  /*3ae20*/  LDL.LU.64 R16, [R1+0x1b48] ;  /* 0x001b480001107983 */ /* 0x000f2e0000300a00 */
[----:B------:R-:W-:Y:S01]  /*3ae30*/  IMAD.MOV.U32 R28, RZ, RZ, R12 ;  /* 0x000000ffff1c7224 */ /* 0x000fe200078e000c */
[----:B------:R-:W-:-:S02]  /*3ae40*/  MOV R29, R13 ;  /* 0x0000000d001d7202 */ /* 0x000fc40000000f00 */
[----:B------:R-:W4:Y:S01]  /*3ae50*/  LDL.LU.64 R12, [R1+0x1b40] ;  /* 0x001b4000010c7983 */ /* 0x000f220000300a00 */
[----:B0-----:R-:W-:Y:S02]  /*3ae60*/  MOV R8, R2 ;  /* 0x0000000200087202 */ /* 0x001fe40000000f00 */
[----:B------:R-:W-:Y:S01]  /*3ae70*/  MOV R9, R0 ;  /* 0x0000000000097202 */ /* 0x000fe20000000f00 */
[----:B------:R-:W-:Y:S01]  /*3ae80*/  MOV R2, R15 ;  /* 0x0000000f00027202 */ /* 0x000fe20000000f00 */
[----:B------:R-:W-:-:S04]  /*3ae90*/  MOV R0, R14 ;  /* 0x0000000e00007202 */ /* 0x000fc80000000f00 */
[----:B------:R-:W-:Y:S01]  /*3aea0*/  STL [R1+0x1960], R2 ;  /* 0x0019600201007387 */ /* 0x000fe20000100800 */
[----:B------:R-:W-:Y:S02]  /*3aeb0*/  STL [R1+0x195c], R0 ;  /* 0x00195c0001007387 */ /* 0x000fe40000100800 */
[----:B------:R-:W-:Y:S02]  /*3aec0*/  STL [R1+0x1958], R29 ;  /* 0x0019581d01007387 */ /* 0x000fe40000100800 */
[----:B------:R-:W-:Y:S01]  /*3aed0*/  STL [R1+0x1954], R28 ;  /* 0x0019541c01007387 */ /* 0x000fe20000100800 */
[C---:B----4-:R-:W-:Y:S01]  /*3aee0*/  HMMA.16816.F32.BF16 R12, R24.reuse, R12, R16 ;  /* 0x0000000c180c723c */ /* 0x050fe20000041810 */
[----:B------:R-:W2:Y:S01]  /*3aef0*/  LDL.LU.64 R16, [R1+0x1b38] ;  /* 0x001b380001107983 */ /* 0x000ea20000300a00 */
[----:B------:R-:W-:Y:S11]  /*3af00*/  MOV R7, R3 ;  /* 0x0000000300077202 */ /* 0x000ff60000000f00 */
[----:B------:R-:W-:Y:S10]  /*3af10*/  @!UPT UIADD3 URZ, URZ, URZ, URZ ;  /* 0x0000003f3f3ff290 */ /* 0x000ff4000fffe03f */
[----:B------:R0:W-:Y:S01]  /*3af20*/  STL.64 [R1+0xc0], R12 ;  /* 0x0000c00c01007387 */ /* 0x0001e20000100a00 */
[----:B------:R1:W-:Y:S02]  /*3af30*/  STL [R1+0xc8], R14 ;  /* 0x0000c80e01007387 */ /* 0x0003e40000100800 */
[----:B------:R-:W-:Y:S01]  /*3af40*/  IMAD.MOV.U32 R3, RZ, RZ, R15 ;  /* 0x000000ffff037224 */ /* 0x000fe200078e000f */
[----:B0-----:R-:W4:Y:S01]  /*3af50*/  LDL.LU R12, [R1+0x2a0] ;  /* 0x0002a000010c7983 */ /* 0x001f220000300800 */
[----:B------:R-:W4:Y:S02]  /*3af60*/  LDL.LU R13, [R1+0x2a4] ;  /* 0x0002a400010d7983 */ /* 0x000f240000300800 */
[----:B-1----:R-:W4:Y:S02]  /*3af70*/  LDL.LU R14, [R1+0x2a8] ;  /* 0x0002a800010e7983 */ /* 0x002f240000300800 */
[----:B------:R-:W4:Y:S01]  /*3af80*/  LDL.LU R15, [R1+0x2ac] ;  /* 0x0002ac00010f7983 */ /* 0x000f220000300800 */
[----:B------:R0:W-:Y:S01]  /*3af90*/  STL [R1+0x1964], R3 ;  /* 0x0019640301007387 */ /* 0x0001e20000100800 */
[----:B--2---:R-:W-:Y:S03]  /*3afa0*/  HMMA.16816.F32.BF16 R16, R24, R16, R20 ;  /* 0x000000101810723c */ /* 0x004fe60000041814 */
[----:B------:R-:W2:Y:S01]  /*3afb0*/  LDL.LU.64 R22, [R1+0x1b30] ;  /* 0x001b300001167983 */ /* 0x000ea20000300a00 */
[----:B------:R-:W2:Y:S11]  /*3afc0*/  LDL.LU.64 R20, [R1+0x1b28] ;  /* 0x001b280001147983 */ /* 0x000eb60000300a00 */
[----:B------:R-:W-:Y:S09]  /*3afd0*/  @!UPT UIADD3 URZ, URZ, URZ, URZ ;  /* 0x0000003f3f3ff290 */ /* 0x000ff2000fffe03f */
[----:B------:R-:W-:Y:S02]  /*3afe0*/  MOV R2, R16 ;  /* 0x0000001000027202 */ /* 0x000fe40000000f00 */
[----:B------:R-:W-:Y:S02]  /*3aff0*/  MOV R0, R17 ;  /* 0x0000001100007202 */ /* 0x000fe40000000f00 */
[----:B------:R-:W3:Y:S01]  /*3b000*/  LDL.LU.64 R16, [R1+0x1b20] ;  /* 0x001b200001107983 */ /* 0x000ee20000300a00 */
[----:B------:R-:W-:Y:S01]  /*3b010*/  IMAD.MOV.U32 R28, RZ, RZ, R19 ;  /* 0x000000ffff1c7224 */ /* 0x000fe200078e0013 */
[----:B------:R-:W-:-:S04]  /*3b020*/  MOV R29, R18 ;  /* 0x00000012001d7202 */ /* 0x000fc80000000f00 */
[----:B------:R-:W-:Y:S01]  /*3b030*/  STL [R1+0x1a2c], R28 ;  /* 0x001a2c1c01007387 */ /* 0x000fe20000100800 */
[----:B------:R-:W-:Y:S02]  /*3b040*/  STL [R1+0x1a28], R29 ;  /* 0x001a281d01007387 */ /* 0x000fe40000100800 */
[----:B------:R-:W-:Y:S02]  /*3b050*/  STL [R1+0x1a24], R0 ;  /* 0x001a240001007387 */ /* 0x000fe40000100800 */
[----:B------:R-:W-:Y:S01]  /*3b060*/  STL [R1+0x1a20], R2 ;  /* 0x001a200201007387 */ /* 0x000fe20000100800 */
[C---:B--2---:R-:W-:Y:S01]  /*3b070*/  HMMA.16816.F32.BF16 R8, R24.reuse, R8, R20 ;  /* 0x000000081808723c */ /* 0x044fe20000041814 */
[----:B------:R-:W4:Y:S07]  /*3b080*/  LDL.LU.64 R20, [R1+0x1b18] ;  /* 0x001b180001147983 */ /* 0x000f2e0000300a00 */
[----:B---3--:R-:W-:Y:S11]  /*3b090*/  HMMA.16816.F32.BF16 R4, R24, R16, R4 ;  /* 0x000000101804723c */ /* 0x008ff60000041804 */
[----:B------:R-:W-:Y:S04]  /*3b0a0*/  @!UPT UIADD3 URZ, URZ, URZ, URZ ;  /* 0x0000003f3f3ff290 */ /* 0x000fe8000fffe03f */
[----:B------:R-:W-:Y:S01]  /*3b0b0*/  STL.64 [R1+0xa0], R8 ;  /* 0x0000a00801007387 */ /* 0x000fe20000100a00 */
[----:B------:R1:W-:Y:S01]  /*3b0c0*/  STL [R1+0xa8], R10 ;  /* 0x0000a80a01007387 */ /* 0x0003e20000100800 */
[----:B0-----:R-:W-:-:S05]  /*3b0d0*/  MOV R3, R11 ;  /* 0x0000000b00037202 */ /* 0x001fca0000000f00 */
[----:B------:R-:W-:Y:S02]  /*3b0e0*/  STL [R1+0x1a30], R3 ;  /* 0x001a300301007387 */ /* 0x000fe40000100800 */
[----:B------:R-:W-:Y:S02]  /*3b0f0*/  MOV R11, R4 ;  /* 0x00000004000b7202 */ /* 0x000fe40000000f00 */
[----:B-1----:R-:W-:Y:S01]  /*3b100*/  MOV R10, R5 ;  /* 0x00000005000a7202 */ /* 0x002fe20000000f00 */
[----:B------:R-:W-:Y:S01]  /*3b110*/  IMAD.MOV.U32 R9, RZ, RZ, R6 ;  /* 0x000000ffff097224 */ /* 0x000fe200078e0006 */
[----:B------:R-:W-:-:S03]  /*3b120*/  MOV R8, R7 ;  /* 0x0000000700087202 */ /* 0x000fc60000000f00 */
[----:B------:R0:W-:Y:S02]  /*3b130*/  STL.64 [R1+0x1970], R10 ;  /* 0x0019700a01007387 */ /* 0x0001e40000100a00 */
[----:B------:R-:W-:Y:S02]  /*3b140*/  STL.64 [R1+0x1968], R8 ;  /* 0x0019680801007387 */ /* 0x000fe40000100a00 */
[----:B0-----:R-:W2:Y:S04]  /*3b150*/  LDL R10, [R1+0x58] ;  /* 0x00005800010a7983 */ /* 0x001ea80000100800 */
[----:B------:R-:W2:Y:S04]  /*3b160*/  LDL R11, [R1+0x5c] ;  /* 0x00005c00010b7983 */ /* 0x000ea80000100800 */
[----:B--2---:R-:W-:Y:S01]  /*3b170*/  STL.64 [R1+0x1ae0], R10 ;  /* 0x001ae00a01007387 */ /* 0x004fe20000100a00 */
[----:B------:R-:W2:Y:S02]  /*3b180*/  LDL.LU R16, [R1+0x1f0] ;  /* 0x0001f00001107983 */ /* 0x000ea40000300800 */
[----:B------:R-:W2:Y:S02]  /*3b190*/  LDL.LU R17, [R1+0x1f4] ;  /* 0x0001f40001117983 */ /* 0x000ea40000300800 */
[----:B------:R-:W3:Y:S01]  /*3b1a0*/  LDL.LU R18, [R1+0x1f8] ;  /* 0x0001f80001127983 */ /* 0x000ee20000300800 */
[----:B------:R-:W3:Y:S01]  /*3b1b0*/  LDL.LU R19, [R1+0x1fc] ;  /* 0x0001fc0001137983 */ /* 0x000ee20000300800 */
[C---:B----4-:R-:W-:Y:S11]  /*3b1c0*/  HMMA.16816.F32.BF16 R4, R24.reuse, R20, R12 ;  /* 0x000000141804723c */ /* 0x050ff6000004180c */
[----:B------:R-:W-:Y:S11]  /*3b1d0*/  @!UPT UIADD3 URZ, URZ, URZ, URZ ;  /* 0x0000003f3f3ff290 */ /* 0x000ff6000fffe03f */
[----:B------:R-:W-:Y:S02]  /*3b1e0*/  @!UPT UIADD3 URZ, URZ, URZ, URZ ;  /* 0x0000003f3f3ff290 */ /* 0x000fe4000fffe03f */
[----:B------:R-:W-:Y:S02]  /*3b1f0*/  MOV R15, R4 ;  /* 0x00000004000f7202 */ /* 0x000fe40000000f00 */
[----:B------:R-:W-:Y:S01]  /*3b200*/  MOV R14, R5 ;  /* 0x00000005000e7202 */ /* 0x000fe20000000f00 */
[----:B------:R-:W-:Y:S01]  /*3b210*/  IMAD.MOV.U32 R13, RZ, RZ, R6 ;  /* 0x000000ffff0d7224 */ /* 0x000fe200078e0006 */
[----:B------:R-:W-:Y:S01]  /*3b220*/  MOV R12, R7 ;  /* 0x00000007000c7202 */ /* 0x000fe20000000f00 */
[----:B---3--:R-:W-:Y:S01]  /*3b230*/  STL.64 [R1+0x1a60], R18 ;  /* 0x001a601201007387 */ /* 0x008fe20000100a00 */
[----:B--2---:R0:W-:Y:S03]  /*3b240*/  STL.64 [R1+0x1a58], R16 ;  /* 0x001a581001007387 */ /* 0x0041e60000100a00 */
[----:B0-----:R-:W2:Y:S01]  /*3b250*/  LDL.LU.64 R16, [R1] ;  /* 0x0000000001107983 */ /* 0x001ea20000300a00 */
[----:B------:R-:W3:Y:S02]  /*3b260*/  LDL.64 R18, [R1+0x8] ;  /* 0x0000080001127983 */ /* 0x000ee40000100a00 */
[----:B------:R-:W2:Y:S02]  /*3b270*/  LDL.LU R4, [R1+0x280] ;  /* 0x0002800001047983 */ /* 0x000ea40000300800 */
[----:B------:R-:W2:Y:S01]  /*3b280*/  LDL.LU R5, [R1+0x284] ;  /* 0x0002840001057983 */ /* 0x000ea20000300800 */
[----:B------:R-:W2:Y:S01]  /*3b290*/  LDL.LU R6, [R1+0x288] ;  /* 0x0002880001067983 */ /* 0x000ea20000300800 */
[----:B------:R-:W2:Y:S02]  /*3b2a0*/  LDL.LU R7, [R1+0x28c] ;  /* 0x00028c0001077983 */ /* 0x000ea40000300800 */
[----:B------:R-:W-:Y:S02]  /*3b2b0*/  STL.64 [R1+0x1a40], R14 ;  /* 0x001a400e01007387 */ /* 0x000fe40000100a00 */
[----:B------:R0:W-:Y:S02]  /*3b2c0*/  STL.64 [R1+0x1a38], R12 ;  /* 0x001a380c01007387 */ /* 0x0001e40000100a00 */
[----:B0-----:R-:W4:Y:S01]  /*3b2d0*/  LDL.LU R12, [R1+0x1e0] ;  /* 0x0001e000010c7983 */ /* 0x001f220000300800 */
[----:B------:R-:W4:Y:S02]  /*3b2e0*/  LDL.LU R13, [R1+0x1e4] ;  /* 0x0001e400010d7983 */ /* 0x000f240000300800 */
[----:B------:R-:W5:Y:S02]  /*3b2f0*/  LDL.LU R14, [R1+0x1e8] ;  /* 0x0001e800010e7983 */ /* 0x000f640000300800 */
[----:B------:R-:W5:Y:S02]  /*3b300*/  LDL.LU R15, [R1+0x1ec] ;  /* 0x0001ec00010f7983 */ /* 0x000f640000300800 */
[----:B-----5:R-:W-:Y:S01]  /*3b310*/  STL.64 [R1+0x1a70], R14 ;  /* 0x001a700e01007387 */ /* 0x020fe20000100a00 */
[----:B----4-:R0:W-:Y:S03]  /*3b320*/  STL.64 [R1+0x1a68], R12 ;  /* 0x001a680c01007387 */ /* 0x0101e60000100a00 */
[----:B0-----:R-:W4:Y:S01]  /*3b330*/  LDL.LU R12, [R1+0x200] ;  /* 0x00020000010c7983 */ /* 0x001f220000300800 */
[----:B------:R-:W4:Y:S02]  /*3b340*/  LDL.LU R13, [R1+0x204] ;  /* 0x00020400010d7983 */ /* 0x000f240000300800 */
[----:B------:R-:W5:Y:S02]  /*3b350*/  LDL.LU R14, [R1+0x208] ;  /* 0x00020800010e7983 */ /* 0x000f640000300800 */
[----:B------:R-:W5:Y:S02]  /*3b360*/  LDL.LU R15, [R1+0x20c] ;  /* 0x00020c00010f7983 */ /* 0x000f640000300800 */
[----:B-----5:R0:W-:Y:S01]  /*3b370*/  STL.64 [R1+0x1a80], R14 ;  /* 0x001a800e01007387 */ /* 0x0201e20000100a00 */
[----:B----4-:R-:W-:Y:S03]  /*3b380*/  STL.64 [R1+0x1a78], R12 ;  /* 0x001a780c01007387 */ /* 0x010fe60000100a00 */
[----:B0-----:R-:W4:Y:S04]  /*3b390*/  LDL.LU.64 R14, [R1+0x18] ;  /* 0x00001800010e7983 */ /* 0x001f280000300a00 */
[----:B----4-:R0:W-:Y:S04]  /*3b3a0*/  STL.64 [R1+0x1a90], R14 ;  /* 0x001a900e01007387 */ /* 0x0101e80000100a00 */
[----:B0-----:R-:W4:Y:S04]  /*3b3b0*/  LDL.LU.64 R14, [R1+0x28] ;  /* 0x00002800010e7983 */ /* 0x001f280000300a00 */
[----:B----4-:R0:W-:Y:S04]  /*3b3c0*/  STL.64 [R1+0x1aa8], R14 ;  /* 0x001aa80e01007387 */ /* 0x0101e80000100a00 */
[----:B0-----:R-:W4:Y:S04]  /*3b3d0*/  LDL R14, [R1+0x38] ;  /* 0x00003800010e7983 */ /* 0x001f280000100800 */
[----:B------:R-:W4:Y:S01]  /*3b3e0*/  LDL R15, [R1+0x3c] ;  /* 0x00003c00010f7983 */ /* 0x000f220000100800 */
[----:B------:R-:W5:Y:S02]  /*3b3f0*/  LDL.LU R20, [R1+0x270] ;  /* 0x0002700001147983 */ /* 0x000f640000300800 */
[----:B------:R-:W5:Y:S02]  /*3b400*/  LDL.LU R21, [R1+0x274] ;  /* 0x0002740001157983 */ /* 0x000f640000300800 */
[----:B------:R-:W5:Y:S01]  /*3b410*/  LDL.LU R22, [R1+0x278] ;  /* 0x0002780001167983 */ /* 0x000f620000300800 */
[----:B------:R-:W5:Y:S01]  /*3b420*/  LDL.LU R23, [R1+0x27c] ;  /* 0x00027c0001177983 */ /* 0x000f620000300800 */
[C---:B--2---:R-:W-:Y:S03]  /*3b430*/  HMMA.16816.F32.BF16 R4, R24.reuse, R16, R4 ;  /* 0x000000101804723c */ /* 0x044fe60000041804 */
[----:B----4-:R0:W-:Y:S04]  /*3b440*/  STL.64 [R1+0x1ac0], R14 ;  /* 0x001ac00e01007387 */ /* 0x0101e80000100a00 */
[----:B0-----:R-:W2:Y:S11]  /*3b450*/  LDL.64 R14, [R1+0x48] ;  /* 0x00004800010e7983 */ /* 0x001eb60000100a00 */
[----:B------:R-:W-:Y:S06]  /*3b460*/  @!UPT UIADD3 URZ, URZ, URZ, URZ ;  /* 0x0000003f3f3ff290 */ /* 0x000fec000fffe03f */
[----:B------:R-:W-:Y:S01]  /*3b470*/  MOV R3, R7 ;  /* 0x0000000700037202 */ /* 0x000fe20000000f00 */
[----:B--2---:R0:W-:Y:S01]  /*3b480*/  STL.64 [R1+0x1ad8], R14 ;  /* 0x001ad80e01007387 */ /* 0x0041e20000100a00 */
[----:B------:R-:W2:Y:S02]  /*3b490*/  LDL.LU R12, [R1+0x250] ;  /* 0x00025000010c7983 */ /* 0x000ea40000300800 */
[----:B------:R-:W2:Y:S01]  /*3b4a0*/  LDL.LU R13, [R1+0x254] ;  /* 0x00025400010d7983 */ /* 0x000ea20000300800 */
[----:B0-----:R-:W2:Y:S01]  /*3b4b0*/  LDL.LU R14, [R1+0x258] ;  /* 0x00025800010e7983 */ /* 0x001ea20000300800 */
[----:B------:R-:W2:Y:S02]  /*3b4c0*/  LDL.LU R15, [R1+0x25c] ;  /* 0x00025c00010f7983 */ /* 0x000ea40000300800 */
[----:B------:R-:W4:Y:S02]  /*3b4d0*/  LDL.LU R8, [R1+0x260] ;  /* 0x0002600001087983 */ /* 0x000f240000300800 */
[----:B------:R-:W4:Y:S01]  /*3b4e0*/  LDL.LU R9, [R1+0x264] ;  /* 0x0002640001097983 */ /* 0x000f220000300800 */
[----:B------:R-:W4:Y:S01]  /*3b4f0*/  LDL.LU R10, [R1+0x268] ;  /* 0x00026800010a7983 */ /* 0x000f220000300800 */
[----:B------:R-:W4:Y:S02]  /*3b500*/  LDL.LU R11, [R1+0x26c] ;  /* 0x00026c00010b7983 */ /* 0x000f240000300800 */
[----:B------:R-:W-:Y:S02]  /*3b510*/  STL.64 [R1+0x70], R4 ;  /* 0x0000700401007387 */ /* 0x000fe40000100a00 */
[----:B------:R0:W-:Y:S02]  /*3b520*/  STL [R1+0x78], R6 ;  /* 0x0000780601007387 */ /* 0x0001e40000100800 */
[----:B0-----:R-:W2:Y:S01]  /*3b530*/  LDL.LU.64 R6, [R1+0x1b10] ;  /* 0x001b100001067983 */ /* 0x001ea20000300a00 */
[----:B------:R-:W5:Y:S02]  /*3b540*/  LDL.LU.64 R4, [R1+0x1b08] ;  /* 0x001b080001047983 */ /* 0x000f640000300a00 */
[----:B---3--:R0:W-:Y:S02]  /*3b550*/  STL.64 [R1+0x1a88], R18 ;  /* 0x001a881201007387 */ /* 0x0081e40000100a00 */
[----:B------:R-:W3:Y:S01]  /*3b560*/  LDL.LU R16, [R1+0x210] ;  /* 0x0002100001107983 */ /* 0x000ee20000300800 */
[----:B------:R-:W3:Y:S04]  /*3b570*/  LDL.LU R17, [R1+0x214] ;  /* 0x0002140001117983 */ /* 0x000ee80000300800 */
[----:B0-----:R-:W2:Y:S01]  /*3b580*/  LDL.LU R18, [R1+0x218] ;  /* 0x0002180001127983 */ /* 0x001ea20000300800 */
[----:B------:R-:W2:Y:S03]  /*3b590*/  LDL.LU R19, [R1+0x21c] ;  /* 0x00021c0001137983 */ /* 0x000ea60000300800 */
[----:B--2---:R-:W-:Y:S01]  /*3b5a0*/  STL.64 [R1+0x1aa0], R18 ;  /* 0x001aa01201007387 */ /* 0x004fe20000100a00 */
[----:B---3--:R0:W-:Y:S03]  /*3b5b0*/  STL.64 [R1+0x1a98], R16 ;  /* 0x001a981001007387 */ /* 0x0081e60000100a00 */
[----:B0-----:R-:W2:Y:S01]  /*3b5c0*/  LDL.LU R16, [R1+0x220] ;  /* 0x0002200001107983 */ /* 0x001ea20000300800 */
[----:B------:R-:W2:Y:S01]  /*3b5d0*/  LDL.LU R17, [R1+0x224] ;  /* 0x0002240001117983 */ /* 0x000ea20000300800 */
[----:B------:R-:W-:Y:S01]  /*3b5e0*/  MOV R18, R7 ;  /* 0x0000000700127202 */ /* 0x000fe20000000f00 */
[----:B------:R-:W-:Y:S01]  /*3b5f0*/  IMAD.MOV.U32 R19, RZ, RZ, R6 ;  /* 0x000000ffff137224 */ /* 0x000fe200078e0006 */
[----:B------:R-:W3:Y:S01]  /*3b600*/  LDL.LU R7, [R1+0x1b04] ;  /* 0x001b040001077983 */ /* 0x000ee20000300800 */
[----:B------:R-:W3:Y:S03]  /*3b610*/  LDL.LU R6, [R1+0x1b00] ;  /* 0x001b000001067983 */ /* 0x000ee60000300800 */
[----:B------:R-:W-:Y:S01]  /*3b620*/  STL.64 [R1+0x1ab8], R18 ;  /* 0x001ab81201007387 */ /* 0x000fe20000100a00 */
[----:B-----5:R-:W-:Y:S03]  /*3b630*/  HMMA.16816.F32.BF16 R24, R24, R4, R20 ;  /* 0x000000041818723c */ /* 0x020fe60000041814 */
[----:B--2---:R0:W-:Y:S04]  /*3b640*/  STL.64 [R1+0x1ab0], R16 ;  /* 0x001ab01001007387 */ /* 0x0041e80000100a00 */
[----:B0-----:R-:W2:Y:S01]  /*3b650*/  LDL.LU R16, [R1+0x230] ;  /* 0x0002300001107983 */ /* 0x001ea20000300800 */
[----:B------:R-:W2:Y:S02]  /*3b660*/  LDL.LU R17, [R1+0x234] ;  /* 0x0002340001117983 */ /* 0x000ea40000300800 */
[----:B------:R-:W5:Y:S02]  /*3b670*/  LDL.LU R18, [R1+0x238] ;  /* 0x0002380001127983 */ /* 0x000f640000300800 */
[----:B------:R-:W5:Y:S02]  /*3b680*/  LDL.LU R19, [R1+0x23c] ;  /* 0x00023c0001137983 */ /* 0x000f640000300800 */
[----:B-----5:R3:W-:Y:S01]  /*3b690*/  STL.64 [R1+0x1ad0], R18 ;  /* 0x001ad01201007387 */ /* 0x0207e20000100a00 */
[----:B--2---:R0:W-:Y:S01]  /*3b6a0*/  STL.64 [R1+0x1ac8], R16 ;  /* 0x001ac81001007387 */ /* 0x0041e20000100a00 */
[----:B---3--:R-:W-:-:S02]  /*3b6b0*/  MOV R18, R6 ;  /* 0x0000000600127202 */ /* 0x008fc40000000f00 */
[----:B0-----:R-:W2:Y:S01]  /*3b6c0*/  LDL.LU R16, [R1+0x240] ;  /* 0x0002400001107983 */ /* 0x001ea20000300800 */
[----:B------:R-:W2:Y:S02]  /*3b6d0*/  LDL.LU R17, [R1+0x244] ;  /* 0x0002440001117983 */ /* 0x000ea40000300800 */
[----:B------:R-:W3:Y:S01]  /*3b6e0*/  LDL.LU R6, [R1+0x1afc] ;  /* 0x001afc0001067983 */ /* 0x000ee20000300800 */
[----:B------:R-:W-:Y:S02]  /*3b6f0*/  MOV R19, R7 ;  /* 0x0000000700137202 */ /* 0x000fe40000000f00 */
[----:B------:R-:W3:Y:S01]  /*3b700*/  LDL.LU R7, [R1+0x1af8] ;  /* 0x001af80001077983 */ /* 0x000ee20000300800 */
[----:B------:R-:W4:Y:S02]  /*3b710*/  LDL.LU.64 R22, [R1+0x1af0] ;  /* 0x001af00001167983 */ /* 0x000f240000300a00 */
[----:B------:R-:W4:Y:S02]  /*3b720*/  LDL.LU.64 R20, [R1+0x1ae8] ;  /* 0x001ae80001147983 */ /* 0x000f240000300a00 */
[----:B------:R0:W-:Y:S01]  /*3b730*/  STL.64 [R1+0x1878], R26 ;  /* 0x0018781a01007387 */ /* 0x0001e20000100a00 */
[----:B------:R-:W-:Y:S04]  /*3b740*/  STL.64 [R1+0x1870], R24 ;  /* 0x0018701801007387 */ /* 0x000fe80000100a00 */
[----:B0-----:R-:W4:Y:S04]  /*3b750*/  LDL R26, [R1+0x68] ;  /* 0x00006800011a7983 */ /* 0x001f280000100800 */
[----:B------:R-:W4:Y:S02]  /*3b760*/  LDL R27, [R1+0x6c] ;  /* 0x00006c00011b7983 */ /* 0x000f240000100800 */
[C---:B----4-:R-:W-:Y:S11]  /*3b770*/  HMMA.16816.F32.BF16 R8, R20.reuse, R26, R8 ;  /* 0x0000001a1408723c */ /* 0x050ff60000041808 */
[----:B------:R-:W-:Y:S11]  /*3b780*/  @!UPT UIADD3 URZ, URZ, URZ, URZ ;  /* 0x0000003f3f3ff290 */ /* 0x000ff6000fffe03f */
[----:B------:R-:W-:Y:S01]  /*3b790*/  @!UPT UIADD3 URZ, URZ, URZ, URZ ;  /* 0x0000003f3f3ff290 */ /* 0x000fe2000fffe03f */
[----:B------:R-:W-:Y:S01]  /*3b7a0*/  STL.64 [R1+0x4e0], R8 ;  /* 0x0004e00801007387 */ /* 0x000fe20000100a00 */
[----:B------:R0:W-:Y:S03]  /*3b7b0*/  STL.64 [R1+0x4e8], R10 ;  /* 0x0004e80a01007387 */ /* 0x0001e60000100a00 */
[----:B0-----:R-:W4:Y:S02]  /*3b7c0*/  LDL.LU.64 R10, [R1+0x1ae0] ;  /* 0x001ae000010a7983 */ /* 0x001f240000300a00 */
[C---:B----4-:R-:W-:Y:S11]  /*3b7d0*/  HMMA.16816.F32.BF16 R12, R20.reuse, R10, R12 ;  /* 0x0000000a140c723c */ /* 0x050ff6000004180c */
[----:B------:R-:W-:Y:S11]  /*3b7e0*/  @!UPT UIADD3 URZ, URZ, URZ, URZ ;  /* 0x0000003f3f3ff290 */ /* 0x000ff6000fffe03f */
[----:B------:R-:W-:Y:S01]  /*3b7f0*/  @!UPT UIADD3 URZ, URZ, URZ, URZ ;  /* 0x0000003f3f3ff290 */ /* 0x000fe2000fffe03f */
[----:B------:R-:W-:Y:S01]  /*3b800*/  STL.64 [R1+0x4d0], R12 ;  /* 0x0004d00c01007387 */ /* 0x000fe20000100a00 */
[----:B------:R0:W-:Y:S03]  /*3b810*/  STL.64 [R1+0x4d8], R14 ;  /* 0x0004d80e01007387 */ /* 0x0001e60000100a00 */
[----:B0-----:R-:W2:Y:S02]  /*3b820*/  LDL.LU.64 R14, [R1+0x1ad8] ;  /* 0x001ad800010e7983 */ /* 0x001ea40000300a00 */
        /* <DEDUP_REMOVED lines=43> */
[----:B------:R-:W3:Y:S02]  /*3bae0*/  LDL.LU.64 R16, [R1+0x1a58] ;  /* 0x001a580001107983 */ /* 0x000ee40000300a00 */
[----:B---3--:R-:W-:Y:S01]  /*3baf0*/  HMMA.16816.F32.BF16 R20, R20, R6, R16 ;  /* 0x000000061414723c */ /* 0x008fe20000041810 */
[----:B------:R-:W2:Y:S01]  /*3bb00*/  LDL.LU.64 R18, [R1+0x1a50] ;  /* 0x001a500001127983 */ /* 0x000ea20000300a00 */
[----:B------:R-:W2:Y:S11]  /*3bb10*/  LDL.LU.64 R16, [R1+0x1a48] ;  /* 0x001a480001107983 */ /* 0x000eb60000300a00 */
[----:B------:R-:W-:Y:S10]  /*3bb20*/  @!UPT UIADD3 URZ, URZ, URZ, URZ ;  /* 0x0000003f3f3ff290 */ /* 0x000ff4000fffe03f */
[----:B------:R0:W-:Y:S01]  /*3bb30*/  STL.64 [R1+0x470], R20 ;  /* 0x0004701401007387 */ /* 0x0001e20000100a00 */
[----:B------:R1:W-:Y:S03]  /*3bb40*/  STL.64 [R1+0x478], R22 ;  /* 0x0004781601007387 */ /* 0x0003e60000100a00 */
[----:B0-----:R-:W3:Y:S01]  /*3bb50*/  LDL.LU R20, [R1+0x1d0] ;  /* 0x0001d00001147983 */ /* 0x001ee20000300800 */
[----:B------:R-:W3:Y:S02]  /*3bb60*/  LDL.LU R21, [R1+0x1d4] ;  /* 0x0001d40001157983 */ /* 0x000ee40000300800 */
[----:B-1----:R-:W3:Y:S02]  /*3bb70*/  LDL.LU R22, [R1+0x1d8] ;  /* 0x0001d80001167983 */ /* 0x002ee40000300800 */
[----:B------:R-:W3:Y:S01]  /*3bb80*/  LDL.LU R23, [R1+0x1dc] ;  /* 0x0001dc0001177983 */ /* 0x000ee20000300800 */
[----:B------:R-:W-:Y:S01]  /*3bb90*/  STL.64 [R1+0x19d0], R6 ;  /* 0x0019d00601007387 */ /* 0x000fe20000100a00 */
[C---:B--2---:R-:W-:Y:S03]  /*3bba0*/  HMMA.16816.F32.BF16 R24, R16.reuse, R26, R12 ;  /* 0x0000001a1018723c */ /* 0x044fe6000004180c */
[----:B------:R-:W2:Y:S01]  /*3bbb0*/  LDL.LU.64 R14, [R1+0x1a40] ;  /* 0x001a4000010e7983 */ /* 0x000ea20000300a00 */
[----:B------:R-:W4:Y:S11]  /*3bbc0*/  LDL.LU.64 R12, [R1+0x1a38] ;  /* 0x001a3800010c7983 */ /* 0x000f360000300a00 */
[----:B------:R-:W-:Y:S08]  /*3bbd0*/  @!UPT UIADD3 URZ, URZ, URZ, URZ ;  /* 0x0000003f3f3ff290 */ /* 0x000ff0000fffe03f */
[----:B------:R0:W-:Y:S01]  /*3bbe0*/  STL.64 [R1+0x580], R24 ;  /* 0x0005801801007387 */ /* 0x0001e20000100a00 */
[----:B------:R1:W-:Y:S03]  /*3bbf0*/  STL.64 [R1+0x588], R26 ;  /* 0x0005881a01007387 */ /* 0x0003e60000100a00 */
[----:B0-----:R-:W5:Y:S01]  /*3bc00*/  LDL.LU R24, [R1+0x70] ;  /* 0x0000700001187983 */ /* 0x001f620000300800 */
[----:B------:R-:W5:Y:S02]  /*3bc10*/  LDL.LU R25, [R1+0x74] ;  /* 0x0000740001197983 */ /* 0x000f640000300800 */
[----:B-1----:R-:W2:Y:S01]  /*3bc20*/  LDL.LU R26, [R1+0x78] ;  /* 0x00007800011a7983 */ /* 0x002ea20000300800 */
[----:B---3--:R-:W-:Y:S01]  /*3bc30*/  HMMA.16816.F32.BF16 R20, R16, R10, R20 ;  /* 0x0000000a1014723c */ /* 0x008fe20000041814 */
[----:B------:R-:W-:Y:S02]  /*3bc40*/  MOV R27, R3 ;  /* 0x00000003001b7202 */ /* 0x000fe40000000f00 */
[----:B------:R-:W3:Y:S04]  /*3bc50*/  LDL.LU R3, [R1+0x1a30] ;  /* 0x001a300001037983 */ /* 0x000ee80000300800 */
[----:B--2---:R0:W-:Y:S01]  /*3bc60*/  STL.64 [R1+0x1888], R26 ;  /* 0x0018881a01007387 */ /* 0x0041e20000100a00 */
[----:B-----5:R1:W-:Y:S02]  /*3bc70*/  STL.64 [R1+0x1880], R24 ;  /* 0x0018801801007387 */ /* 0x0203e40000100a00 */
[----:B0-----:R-:W-:Y:S01]  /*3bc80*/  IMAD.MOV.U32 R26, RZ, RZ, R9 ;  /* 0x000000ffff1a7224 */ /* 0x001fe200078e0009 */
[----:B------:R-:W-:-:S05]  /*3bc90*/  MOV R27, R8 ;  /* 0x00000008001b7202 */ /* 0x000fca0000000f00 */
[----:B------:R0:W-:Y:S01]  /*3bca0*/  STL.64 [R1+0x19f0], R26 ;  /* 0x0019f01a01007387 */ /* 0x0001e20000100a00 */
[----:B------:R-:W2:Y:S06]  /*3bcb0*/  LDL.LU R8, [R1+0x110] ;  /* 0x0001100001087983 */ /* 0x000eac0000300800 */
[----:B------:R-:W-:Y:S02]  /*3bcc0*/  STL.64 [R1+0x570], R20 ;  /* 0x0005701401007387 */ /* 0x000fe40000100a00 */
[----:B------:R-:W-:Y:S01]  /*3bcd0*/  STL.64 [R1+0x578], R22 ;  /* 0x0005781601007387 */ /* 0x000fe20000100a00 */
[----:B------:R-:W2:Y:S01]  /*3bce0*/  LDL.LU R9, [R1+0x114] ;  /* 0x0001140001097983 */ /* 0x000ea20000300800 */
[----:B------:R-:W5:Y:S02]  /*3bcf0*/  LDL.LU R10, [R1+0x118] ;  /* 0x00011800010a7983 */ /* 0x000f640000300800 */
[----:B------:R-:W5:Y:S02]  /*3bd00*/  LDL.LU R11, [R1+0x11c] ;  /* 0x00011c00010b7983 */ /* 0x000f640000300800 */
[----:B-1----:R-:W2:Y:S01]  /*3bd10*/  LDL.LU R24, [R1+0x1a0] ;  /* 0x0001a00001187983 */ /* 0x002ea20000300800 */
[----:B------:R-:W2:Y:S04]  /*3bd20*/  LDL.LU R25, [R1+0x1a4] ;  /* 0x0001a40001197983 */ /* 0x000ea80000300800 */
[----:B0-----:R-:W2:Y:S01]  /*3bd30*/  LDL.LU R26, [R1+0x1a8] ;  /* 0x0001a800011a7983 */ /* 0x001ea20000300800 */
[----:B------:R-:W2:Y:S03]  /*3bd40*/  LDL.LU R27, [R1+0x1ac] ;  /* 0x0001ac00011b7983 */ /* 0x000ea60000300800 */
[----:B--2---:R-:W-:Y:S01]  /*3bd50*/  STL.64 [R1+0x1a00], R26 ;  /* 0x001a001a01007387 */ /* 0x004fe20000100a00 */
[----:B------:R0:W-:Y:S03]  /*3bd60*/  STL.64 [R1+0x19f8], R24 ;  /* 0x0019f81801007387 */ /* 0x0001e60000100a00 */
[----:B0-----:R-:W2:Y:S01]  /*3bd70*/  LDL.LU R24, [R1+0x1b0] ;  /* 0x0001b00001187983 */ /* 0x001ea20000300800 */
[----:B------:R-:W2:Y:S02]  /*3bd80*/  LDL.LU R25, [R1+0x1b4] ;  /* 0x0001b40001197983 */ /* 0x000ea40000300800 */
[----:B------:R-:W2:Y:S02]  /*3bd90*/  LDL.LU R26, [R1+0x1b8] ;  /* 0x0001b800011a7983 */ /* 0x000ea40000300800 */
[----:B------:R-:W2:Y:S02]  /*3bda0*/  LDL.LU R27, [R1+0x1bc] ;  /* 0x0001bc00011b7983 */ /* 0x000ea40000300800 */
[----:B--2---:R0:W-:Y:S01]  /*3bdb0*/  STL.64 [R1+0x1a10], R26 ;  /* 0x001a101a01007387 */ /* 0x0041e20000100a00 */
[----:B------:R-:W-:Y:S01]  /*3bdc0*/  STL.64 [R1+0x1a08], R24 ;  /* 0x001a081801007387 */ /* 0x000fe20000100a00 */
[----:B0-----:R-:W-:-:S02]  /*3bdd0*/  MOV R26, R28 ;  /* 0x0000001c001a7202 */ /* 0x001fc40000000f00 */
[----:B------:R-:W-:Y:S01]  /*3bde0*/  MOV R27, R29 ;  /* 0x0000001d001b7202 */ /* 0x000fe20000000f00 */
[----:B------:R-:W2:Y:S01]  /*3bdf0*/  LDL.LU R28, [R1+0x1a2c] ;  /* 0x001a2c00011c7983 */ /* 0x000ea20000300800 */
[----:B------:R-:W2:Y:S02]  /*3be00*/  LDL.LU R29, [R1+0x1a28] ;  /* 0x001a2800011d7983 */ /* 0x000ea40000300800 */
[----:B-----5:R0:W-:Y:S02]  /*3be10*/  STL.64 [R1+0x1980], R10 ;  /* 0x0019800a01007387 */ /* 0x0201e40000100a00 */
[----:B------:R1:W-:Y:S01]  /*3be20*/  STL.64 [R1+0x1978], R8 ;  /* 0x0019780801007387 */ /* 0x0003e20000100a00 */
[----:B0-----:R-:W5:Y:S04]  /*3be30*/  LDL.LU.64 R10, [R1+0x38] ;  /* 0x00003800010a7983 */ /* 0x001f680000300a00 */
[----:B-----5:R0:W-:Y:S01]  /*3be40*/  STL.64 [R1+0x1a18], R10 ;  /* 0x001a180a01007387 */ /* 0x0201e20000100a00 */
[----:B-1----:R-:W5:Y:S02]  /*3be50*/  LDL.LU R8, [R1+0x1c0] ;  /* 0x0001c00001087983 */ /* 0x002f640000300800 */
[----:B------:R-:W5:Y:S01]  /*3be60*/  LDL.LU R9, [R1+0x1c4] ;  /* 0x0001c40001097983 */ /* 0x000f620000300800 */
[----:B0-----:R-:W5:Y:S01]  /*3be70*/  LDL.LU R10, [R1+0x1c8] ;  /* 0x0001c800010a7983 */ /* 0x001f620000300800 */
[----:B------:R-:W5:Y:S02]  /*3be80*/  LDL.LU R11, [R1+0x1cc] ;  /* 0x0001cc00010b7983 */ /* 0x000f640000300800 */
[----:B------:R-:W2:Y:S02]  /*3be90*/  LDL.LU R21, [R1+0x778] ;  /* 0x0007780001157983 */ /* 0x000ea40000300800 */
[----:B------:R-:W2:Y:S01]  /*3bea0*/  LDL.LU R22, [R1+0x774] ;  /* 0x0007740001167983 */ /* 0x000ea20000300800 */
[----:B------:R-:W2:Y:S01]  /*3beb0*/  LDL.LU R23, [R1+0x770] ;  /* 0x0007700001177983 */ /* 0x000ea20000300800 */
[----:B------:R-:W-:-:S03]  /*3bec0*/  IMAD.MOV.U32 R20, RZ, RZ, R15 ;  /* 0x000000ffff147224 */ /* 0x000fc600078e000f */
[----:B--2---:R4:W-:Y:S01]  /*3bed0*/  STL.64 [R1+0x1898], R22 ;  /* 0x0018981601007387 */ /* 0x0049e20000100a00 */
[----:B------:R0:W-:Y:S01]  /*3bee0*/  STL [R1+0x1890], R21 ;  /* 0x0018901501007387 */ /* 0x0001e20000100800 */
[----:B----4-:R-:W-:Y:S02]  /*3bef0*/  MOV R23, R12 ;  /* 0x0000000c00177202 */ /* 0x010fe40000000f00 */
[----:B------:R-:W-:Y:S01]  /*3bf00*/  MOV R22, R13 ;  /* 0x0000000d00167202 */ /* 0x000fe20000000f00 */
[----:B------:R-:W2:Y:S01]  /*3bf10*/  LDL.LU R12, [R1+0x160] ;  /* 0x00016000010c7983 */ /* 0x000ea20000300800 */
[----:B0-----:R-:W-:Y:S01]  /*3bf20*/  MOV R21, R14 ;  /* 0x0000000e00157202 */ /* 0x001fe20000000f00 */
[----:B------:R-:W2:Y:S02]  /*3bf30*/  LDL.LU R13, [R1+0x164] ;  /* 0x00016400010d7983 */ /* 0x000ea40000300800 */
[----:B------:R-:W4:Y:S01]  /*3bf40*/  LDL.LU R14, [R1+0x168] ;  /* 0x00016800010e7983 */ /* 0x000f220000300800 */
[----:B------:R-:W4:Y:S01]  /*3bf50*/  LDL.LU R15, [R1+0x16c] ;  /* 0x00016c00010f7983 */ /* 0x000f220000300800 */
[----:B-----5:R-:W-:Y:S01]  /*3bf60*/  HMMA.16816.F32.BF16 R24, R16, R26, R8 ;  /* 0x0000001a1018723c */ /* 0x020fe20000041808 */
[----:B------:R-:W-:Y:S01]  /*3bf70*/  IMAD.MOV.U32 R6, RZ, RZ, R5 ;  /* 0x000000ffff067224 */ /* 0x000fe200078e0005 */
[----:B------:R-:W-:Y:S01]  /*3bf80*/  MOV R7, R4 ;  /* 0x0000000400077202 */ /* 0x000fe20000000f00 */
[----:B----4-:R-:W-:Y:S01]  /*3bf90*/  STL.64 [R1+0x19e0], R14 ;  /* 0x0019e00e01007387 */ /* 0x010fe20000100a00 */
[----:B--2---:R-:W-:Y:S03]  /*3bfa0*/  STL.64 [R1+0x19d8], R12 ;  /* 0x0019d80c01007387 */ /* 0x004fe60000100a00 */
[----:B------:R0:W-:Y:S02]  /*3bfb0*/  STL.64 [R1+0x19e8], R6 ;  /* 0x0019e80601007387 */ /* 0x0001e40000100a00 */
[----:B------:R-:W2:Y:S01]  /*3bfc0*/  LDL.LU R4, [R1+0x190] ;  /* 0x0001900001047983 */ /* 0x000ea20000300800 */
[----:B------:R-:W2:Y:S04]  /*3bfd0*/  LDL.LU R5, [R1+0x194] ;  /* 0x0001940001057983 */ /* 0x000ea80000300800 */
[----:B0-----:R-:W2:Y:S01]  /*3bfe0*/  LDL.LU R6, [R1+0x198] ;  /* 0x0001980001067983 */ /* 0x001ea20000300800 */
[----:B------:R-:W2:Y:S02]  /*3bff0*/  LDL.LU R7, [R1+0x19c] ;  /* 0x00019c0001077983 */ /* 0x000ea40000300800 */
[----:B------:R-:W4:Y:S02]  /*3c000*/  LDL.LU R12, [R1+0x170] ;  /* 0x00017000010c7983 */ /* 0x000f240000300800 */
[----:B------:R-:W4:Y:S01]  /*3c010*/  LDL.LU R13, [R1+0x174] ;  /* 0x00017400010d7983 */ /* 0x000f220000300800 */
[----:B------:R-:W4:Y:S01]  /*3c020*/  LDL.LU R14, [R1+0x178] ;  /* 0x00017800010e7983 */ /* 0x000f220000300800 */
[----:B------:R-:W4:Y:S02]  /*3c030*/  LDL.LU R15, [R1+0x17c] ;  /* 0x00017c00010f7983 */ /* 0x000f240000300800 */
[----:B------:R0:W-:Y:S02]  /*3c040*/  STL.64 [R1+0x18a8], R22 ;  /* 0x0018a81601007387 */ /* 0x0001e40000100a00 */
[----:B------:R-:W-:Y:S01]  /*3c050*/  STL.64 [R1+0x18a0], R20 ;  /* 0x0018a01401007387 */ /* 0x000fe20000100a00 */
[----:B0-----:R-:W-:-:S02]  /*3c060*/  MOV R22, R0 ;  /* 0x0000000000167202 */ /* 0x001fc40000000f00 */
[----:B------:R-:W-:Y:S01]  /*3c070*/  MOV R23, R2 ;  /* 0x0000000200177202 */ /* 0x000fe20000000f00 */
[----:B------:R-:W5:Y:S01]  /*3c080*/  LDL.LU R0, [R1+0x1a24] ;  /* 0x001a240001007983 */ /* 0x000f620000300800 */
[----:B------:R-:W2:Y:S02]  /*3c090*/  LDL.LU R2, [R1+0x1a20] ;  /* 0x001a200001027983 */ /* 0x000ea40000300800 */
[----:B------:R-:W2:Y:S02]  /*3c0a0*/  LDL.LU.64 R10, [R1+0x1a18] ;  /* 0x001a1800010a7983 */ /* 0x000ea40000300a00 */
[----:B------:R-:W-:Y:S01]  /*3c0b0*/  STL.64 [R1+0x560], R24 ;  /* 0x0005601801007387 */ /* 0x000fe20000100a00 */
[----:B------:R0:W-:Y:S04]  /*3c0c0*/  STL.64 [R1+0x568], R26 ;  /* 0x0005681a01007387 */ /* 0x0001e80000100a00 */
        /* <DEDUP_REMOVED lines=9> */
[----:B------:R0:W-:Y:S02]  /*3c160*/  STL.64 [R1+0x1990], R10 ;  /* 0x0019900a01007387 */ /* 0x0001e40000100a00 */
[----:B0-----:R-:W2:Y:S04]  /*3c170*/  LDL.LU.64 R10, [R1+0x48] ;  /* 0x00004800010a7983 */ /* 0x001ea80000300a00 */
[----:B--2---:R0:W-:Y:S04]  /*3c180*/  STL.64 [R1+0x19a0], R10 ;  /* 0x0019a00a01007387 */ /* 0x0041e80000100a00 */
[----:B0-----:R-:W2:Y:S01]  /*3c190*/  LDL.LU.64 R10, [R1+0x58] ;  /* 0x00005800010a7983 */ /* 0x001ea20000300a00 */
[C---:B------:R-:W-:Y:S03]  /*3c1a0*/  HMMA.16816.F32.BF16 R24, R16.reuse, R22, R24 ;  /* 0x000000161018723c */ /* 0x040fe60000041818 */
[----:B--2---:R0:W-:Y:S04]  /*3c1b0*/  STL.64 [R1+0x19b8], R10 ;  /* 0x0019b80a01007387 */ /* 0x0041e80000100a00 */
[----:B0-----:R-:W2:Y:S11]  /*3c1c0*/  LDL.LU.64 R10, [R1+0x68] ;  /* 0x00006800010a7983 */ /* 0x001eb60000300a00 */
[----:B------:R-:W-:Y:S05]  /*3c1d0*/  @!UPT UIADD3 URZ, URZ, URZ, URZ ;  /* 0x0000003f3f3ff290 */ /* 0x000fea000fffe03f */
[----:B------:R-:W-:Y:S02]  /*3c1e0*/  STL.64 [R1+0x5a0], R24 ;  /* 0x0005a01801007387 */ /* 0x000fe40000100a00 */
[----:B------:R0:W-:Y:S02]  /*3c1f0*/  STL.64 [R1+0x5a8], R26 ;  /* 0x0005a81a01007387 */ /* 0x0001e40000100a00 */
[----:B0-----:R-:W2:Y:S01]  /*3c200*/  LDL.LU.64 R26, [R1+0x19f0] ;  /* 0x0019f000011a7983 */ /* 0x001ea20000300a00 */
[----:B------:R0:W-:Y:S02]  /*3c210*/  STL.64 [R1+0x1998], R22 ;  /* 0x0019981601007387 */ /* 0x0001e40000100a00 */
[----:B------:R-:W3:Y:S02]  /*3c220*/  LDL.LU R20, [R1+0x130] ;  /* 0x0001300001147983 */ /* 0x000ee40000300800 */
[----:B------:R-:W3:Y:S01]  /*3c230*/  LDL.LU R21, [R1+0x134] ;  /* 0x0001340001157983 */ /* 0x000ee20000300800 */
[----:B0-----:R-:W3:Y:S01]  /*3c240*/  LDL.LU R22, [R1+0x138] ;  /* 0x0001380001167983 */ /* 0x001ee20000300800 */
[----:B------:R-:W3:Y:S01]  /*3c250*/  LDL.LU R23, [R1+0x13c] ;  /* 0x00013c0001177983 */ /* 0x000ee20000300800 */
[C---:B--2---:R-:W-:Y:S02]  /*3c260*/  HMMA.16816.F32.BF16 R4, R16.reuse, R26, R4 ;  /* 0x0000001a1004723c */ /* 0x044fe40000041804 */
[----:B---3--:R-:W-:Y:S01]  /*3c270*/  STL.64 [R1+0x19b0], R22 ;  /* 0x0019b01601007387 */ /* 0x008fe20000100a00 */
[----:B------:R0:W-:Y:S03]  /*3c280*/  STL.64 [R1+0x19a8], R20 ;  /* 0x0019a81401007387 */ /* 0x0001e60000100a00 */
        /* <DEDUP_REMOVED lines=9> */
[----:B------:R-:W3:Y:S02]  /*3c320*/  LDL.LU R24, [R1+0x120] ;  /* 0x0001200001187983 */ /* 0x000ee40000300800 */
[----:B------:R-:W3:Y:S01]  /*3c330*/  LDL.LU R25, [R1+0x124] ;  /* 0x0001240001197983 */ /* 0x000ee20000300800 */
[----:B0-----:R-:W3:Y:S01]  /*3c340*/  LDL.LU R26, [R1+0x128] ;  /* 0x00012800011a7983 */ /* 0x001ee20000300800 */
[----:B------:R-:W3:Y:S01]  /*3c350*/  LDL.LU R27, [R1+0x12c] ;  /* 0x00012c00011b7983 */ /* 0x000ee20000300800 */
[C---:B----4-:R-:W-:Y:S02]  /*3c360*/  HMMA.16816.F32.BF16 R4, R16.reuse, R6, R12 ;  /* 0x000000061004723c */ /* 0x050fe4000004180c */
[----:B------:R-:W4:Y:S01]  /*3c370*/  LDL.LU.64 R14, [R1+0x19e0] ;  /* 0x0019e000010e7983 */ /* 0x000f220000300a00 */
[----:B------:R-:W4:Y:S11]  /*3c380*/  LDL.LU.64 R12, [R1+0x19d8] ;  /* 0x0019d800010c7983 */ /* 0x000f360000300a00 */
[----:B------:R-:W-:Y:S09]  /*3c390*/  @!UPT UIADD3 URZ, URZ, URZ, URZ ;  /* 0x0000003f3f3ff290 */ /* 0x000ff2000fffe03f */
[----:B------:R-:W-:Y:S01]  /*3c3a0*/  STL.64 [R1+0x5c0], R4 ;  /* 0x0005c00401007387 */ /* 0x000fe20000100a00 */
[----:B------:R0:W-:Y:S03]  /*3c3b0*/  STL.64 [R1+0x5c8], R6 ;  /* 0x0005c80601007387 */ /* 0x0001e60000100a00 */
[----:B0-----:R-:W4:Y:S02]  /*3c3c0*/  LDL.LU.64 R6, [R1+0x19d0] ;  /* 0x0019d00001067983 */ /* 0x001f240000300a00 */
[----:B----4-:R-:W-:Y:S02]  /*3c3d0*/  HMMA.16816.F32.BF16 R16, R16, R6, R12 ;  /* 0x000000061010723c */ /* 0x010fe4000004180c */
[----:B------:R-:W4:Y:S01]  /*3c3e0*/  LDL.LU.64 R14, [R1+0x19c8] ;  /* 0x0019c800010e7983 */ /* 0x000f220000300a00 */
[----:B------:R-:W4:Y:S11]  /*3c3f0*/  LDL.LU.64 R12, [R1+0x19c0] ;  /* 0x0019c000010c7983 */ /* 0x000f360000300a00 */
[----:B------:R-:W-:Y:S09]  /*3c400*/  @!UPT UIADD3 URZ, URZ, URZ, URZ ;  /* 0x0000003f3f3ff290 */ /* 0x000ff2000fffe03f */
[----:B------:R0:W-:Y:S01]  /*3c410*/  STL.64 [R1+0x5d0], R16 ;  /* 0x0005d01001007387 */ /* 0x0001e20000100a00 */
[----:B------:R1:W-:Y:S03]  /*3c420*/  STL.64 [R1+0x5d8], R18 ;  /* 0x0005d81201007387 */ /* 0x0003e60000100a00 */
[----:B0-----:R-:W4:Y:S01]  /*3c430*/  LDL.LU R16, [R1+0x150] ;  /* 0x0001500001107983 */ /* 0x001f220000300800 */
[----:B------:R-:W4:Y:S02]  /*3c440*/  LDL.LU R17, [R1+0x154] ;  /* 0x0001540001117983 */ /* 0x000f240000300800 */
[----:B-1----:R-:W4:Y:S02]  /*3c450*/  LDL.LU R18, [R1+0x158] ;  /* 0x0001580001127983 */ /* 0x002f240000300800 */
[----:B------:R-:W4:Y:S01]  /*3c460*/  LDL.LU R19, [R1+0x15c] ;  /* 0x00015c0001137983 */ /* 0x000f220000300800 */
[----:B------:R-:W-:Y:S01]  /*3c470*/  MOV R4, R11 ;  /* 0x0000000b00047202 */ /* 0x000fe20000000f00 */
[C---:B----4-:R-:W-:Y:S11]  /*3c480*/  HMMA.16816.F32.BF16 R16, R12.reuse, R10, R16 ;  /* 0x0000000a0c10723c */ /* 0x050ff60000041810 */
[----:B------:R-:W-:Y:S11]  /*3c490*/  @!UPT UIADD3 URZ, URZ, URZ, URZ ;  /* 0x0000003f3f3ff290 */ /* 0x000ff6000fffe03f */
[----:B------:R-:W-:Y:S01]  /*3c4a0*/  @!UPT UIADD3 URZ, URZ, URZ, URZ ;  /* 0x0000003f3f3ff290 */ /* 0x000fe2000fffe03f */
[----:B------:R0:W-:Y:S01]  /*3c4b0*/  STL.64 [R1+0x5e0], R16 ;  /* 0x0005e01001007387 */ /* 0x0001e20000100a00 */
[----:B------:R1:W-:Y:S02]  /*3c4c0*/  STL.64 [R1+0x5e8], R18 ;  /* 0x0005e81201007387 */ /* 0x0003e40000100a00 */
[----:B0-----:R-:W-:Y:S02]  /*3c4d0*/  IMAD.MOV.U32 R16, RZ, RZ, R10 ;  /* 0x000000ffff107224 */ /* 0x001fe400078e000a */
[----:B------:R-:W2:Y:S02]  /*3c4e0*/  LDL.LU.64 R10, [R1+0x19b8] ;  /* 0x0019b800010a7983 */ /* 0x000ea40000300a00 */
[C---:B--2---:R-:W-:Y:S01]  /*3c4f0*/  HMMA.16816.F32.BF16 R20, R12.reuse, R10, R20 ;  /* 0x0000000a0c14723c */ /* 0x044fe20000041814 */
[----:B-1----:R-:W-:Y:S02]  /*3c500*/  MOV R18, R10 ;  /* 0x0000000a00127202 */ /* 0x002fe40000000f00 */
        /* <DEDUP_REMOVED lines=8> */
[----:B------:R-:W-:Y:S11]  /*3c590*/  MOV R19, R11 ;  /* 0x0000000b00137202 */ /* 0x000ff60000000f00 */
[----:B------:R-:W-:Y:S11]  /*3c5a0*/  @!UPT UIADD3 URZ, URZ, URZ, URZ ;  /* 0x0000003f3f3ff290 */ /* 0x000ff6000fffe03f */
[----:B------:R0:W-:Y:S01]  /*3c5b0*/  STL.64 [R1+0x600], R20 ;  /* 0x0006001401007387 */ /* 0x0001e20000100a00 */
[----:B------:R1:W-:Y:S02]  /*3c5c0*/  STL.64 [R1+0x608], R22 ;  /* 0x0006081601007387 */ /* 0x0003e40000100a00 */
[----:B0-----:R-:W-:Y:S01]  /*3c5d0*/  IMAD.MOV.U32 R20, RZ, RZ, R10 ;  /* 0x000000ffff147224 */ /* 0x001fe200078e000a */
[----:B-1----:R-:W2:Y:S01]  /*3c5e0*/  LDL.LU.64 R22, [R1+0x1998] ;  /* 0x0019980001167983 */ /* 0x002ea20000300a00 */
[----:B------:R-:W3:Y:S02]  /*3c5f0*/  LDL.LU.64 R10, [R1+0x1990] ;  /* 0x00199000010a7983 */ /* 0x000ee40000300a00 */
[C---:B---3--:R-:W-:Y:S01]  /*3c600*/  HMMA.16816.F32.BF16 R24, R12.reuse, R10, R24 ;  /* 0x0000000a0c18723c */ /* 0x048fe20000041818 */
[----:B------:R-:W-:Y:S11]  /*3c610*/  MOV R21, R11 ;  /* 0x0000000b00157202 */ /* 0x000ff60000000f00 */
[----:B------:R-:W-:Y:S11]  /*3c620*/  @!UPT UIADD3 URZ, URZ, URZ, URZ ;  /* 0x0000003f3f3ff290 */ /* 0x000ff6000fffe03f */
[----:B------:R0:W-:Y:S01]  /*3c630*/  STL.64 [R1+0x610], R24 ;  /* 0x0006101801007387 */ /* 0x0001e20000100a00 */
[----:B------:R1:W-:Y:S01]  /*3c640*/  STL.64 [R1+0x618], R26 ;  /* 0x0006181a01007387 */ /* 0x0003e20000100a00 */
[----:B0-----:R-:W-:Y:S02]  /*3c650*/  MOV R24, R10 ;  /* 0x0000000a00187202 */ /* 0x001fe40000000f00 */
[----:B-1----:R-:W3:Y:S01]  /*3c660*/  LDL.LU.64 R26, [R1+0x1988] ;  /* 0x00198800011a7983 */ /* 0x002ee20000300a00 */
[----:B------:R-:W2:Y:S02]  /*3c670*/  LDL.LU.64 R10, [R1+0x1980] ;  /* 0x00198000010a7983 */ /* 0x000ea40000300a00 */
[----:B------:R-:W2:Y:S02]  /*3c680*/  LDL.LU.64 R8, [R1+0x1978] ;  /* 0x0019780001087983 */ /* 0x000ea40000300a00 */
[----:B------:R-:W4:Y:S01]  /*3c690*/  LDL.LU R5, [R1+0x814] ;  /* 0x0008140001057983 */ /* 0x000f220000300800 */
[----:B------:R-:W-:Y:S01]  /*3c6a0*/  STL.64 [R1+0x1930], R6 ;  /* 0x0019300601007387 */ /* 0x000fe20000100a00 */
[----:B--2---:R-:W-:Y:S03]  /*3c6b0*/  HMMA.16816.F32.BF16 R8, R12, R22, R8 ;  /* 0x000000160c08723c */ /* 0x004fe60000041808 */
[----:B----4-:R-:W-:Y:S11]  /*3c6c0*/  STL [R1+0x1928], R5 ;  /* 0x0019280501007387 */ /* 0x010ff60000100800 */
[----:B------:R-:W-:Y:S09]  /*3c6d0*/  @!UPT UIADD3 URZ, URZ, URZ, URZ ;  /* 0x0000003f3f3ff290 */ /* 0x000ff2000fffe03f */
[----:B------:R-:W-:Y:S01]  /*3c6e0*/  STL.64 [R1+0x620], R8 ;  /* 0x0006200801007387 */ /* 0x000fe20000100a00 */
[----:B------:R0:W-:Y:S03]  /*3c6f0*/  STL.64 [R1+0x628], R10 ;  /* 0x0006280a01007387 */ /* 0x0001e60000100a00 */
[----:B0-----:R-:W2:Y:S01]  /*3c700*/  LDL.LU.64 R10, [R1+0x1970] ;  /* 0x00197000010a7983 */ /* 0x001ea20000300a00 */
[----:B------:R-:W4:Y:S02]  /*3c710*/  LDL.LU.64 R8, [R1+0x1968] ;  /* 0x0019680001087983 */ /* 0x000f240000300a00 */
[----:B------:R0:W-:Y:S02]  /*3c720*/  STL.64 [R1+0x18b8], R22 ;  /* 0x0018b81601007387 */ /* 0x0001e40000100a00 */
        /* <DEDUP_REMOVED lines=9> */
[----:B------:R-:W3:Y:S02]  /*3c7c0*/  LDL.LU R20, [R1+0x100] ;  /* 0x0001000001147983 */ /* 0x000ee40000300800 */
[----:B------:R-:W3:Y:S01]  /*3c7d0*/  LDL.LU R21, [R1+0x104] ;  /* 0x0001040001157983 */ /* 0x000ee20000300800 */
[----:B0-----:R-:W3:Y:S01]  /*3c7e0*/  LDL.LU R22, [R1+0x108] ;  /* 0x0001080001167983 */ /* 0x001ee20000300800 */
[----:B------:R-:W3:Y:S02]  /*3c7f0*/  LDL.LU R23, [R1+0x10c] ;  /* 0x00010c0001177983 */ /* 0x000ee40000300800 */
[----:B--2---:R-:W-:Y:S01]  /*3c800*/  IMAD.MOV.U32 R24, RZ, RZ, R11 ;  /* 0x000000ffff187224 */ /* 0x004fe200078e000b */
[----:B------:R-:W-:Y:S01]  /*3c810*/  MOV R25, R10 ;  /* 0x0000000a00197202 */ /* 0x000fe20000000f00 */
[----:B---3--:R-:W-:Y:S11]  /*3c820*/  HMMA.16816.F32.BF16 R20, R12, R26, R20 ;  /* 0x0000001a0c14723c */ /* 0x008ff60000041814 */
[----:B------:R-:W-:Y:S11]  /*3c830*/  @!UPT UIADD3 URZ, URZ, URZ, URZ ;  /* 0x0000003f3f3ff290 */ /* 0x000ff6000fffe03f */
[----:B------:R-:W-:Y:S01]  /*3c840*/  @!UPT UIADD3 URZ, URZ, URZ, URZ ;  /* 0x0000003f3f3ff290 */ /* 0x000fe2000fffe03f */
[----:B------:R-:W-:Y:S01]  /*3c850*/  STL.64 [R1+0x630], R20 ;  /* 0x0006301401007387 */ /* 0x000fe20000100a00 */
[----:B------:R0:W-:Y:S02]  /*3c860*/  STL.64 [R1+0x638], R22 ;  /* 0x0006381601007387 */ /* 0x0001e40000100a00 */
[----:B0-----:R-:W-:Y:S02]  /*3c870*/  MOV R22, R16 ;  /* 0x0000001000167202 */ /* 0x001fe40000000f00 */
[----:B------:R-:W-:-:S05]  /*3c880*/  MOV R23, R4 ;  /* 0x0000000400177202 */ /* 0x000fca0000000f00 */
[----:B------:R0:W-:Y:S01]  /*3c890*/  STL.64 [R1+0x1938], R22 ;  /* 0x0019381601007387 */ /* 0x0001e20000100a00 */
[----:B------:R4:W-:Y:S02]  /*3c8a0*/  STL.64 [R1+0x18b0], R26 ;  /* 0x0018b01a01007387 */ /* 0x0009e40000100a00 */
[----:B------:R-:W2:Y:S02]  /*3c8b0*/  LDL.LU R20, [R1+0xf0] ;  /* 0x0000f00001147983 */ /* 0x000ea40000300800 */
[----:B------:R-:W2:Y:S01]  /*3c8c0*/  LDL.LU R21, [R1+0xf4] ;  /* 0x0000f40001157983 */ /* 0x000ea20000300800 */
[----:B0-----:R-:W2:Y:S01]  /*3c8d0*/  LDL.LU R22, [R1+0xf8] ;  /* 0x0000f80001167983 */ /* 0x001ea20000300800 */
[----:B------:R-:W2:Y:S01]  /*3c8e0*/  LDL.LU R23, [R1+0xfc] ;  /* 0x0000fc0001177983 */ /* 0x000ea20000300800 */
[----:B----4-:R-:W-:Y:S02]  /*3c8f0*/  MOV R26, R9 ;  /* 0x00000009001a7202 */ /* 0x010fe40000000f00 */
[----:B------:R-:W-:Y:S01]  /*3c900*/  MOV R27, R8 ;  /* 0x00000008001b7202 */ /* 0x000fe20000000f00 */
[----:B------:R-:W2:Y:S01]  /*3c910*/  LDL.LU.64 R6, [R1+0x8] ;  /* 0x0000080001067983 */ /* 0x000ea20000300a00 */
[----:B------:R-:W3:Y:S02]  /*3c920*/  LDL.LU R8, [R1+0xe0] ;  /* 0x0000e00001087983 */ /* 0x000ee40000300800 */
[----:B------:R-:W3:Y:S02]  /*3c930*/  LDL.LU R9, [R1+0xe4] ;  /* 0x0000e40001097983 */ /* 0x000ee40000300800 */
[----:B------:R-:W3:Y:S01]  /*3c940*/  LDL.LU R10, [R1+0xe8] ;  /* 0x0000e800010a7983 */ /* 0x000ee20000300800 */
[----:B------:R-:W3:Y:S01]  /*3c950*/  LDL.LU R11, [R1+0xec] ;  /* 0x0000ec00010b7983 */ /* 0x000ee20000300800 */
[----:B------:R-:W-:Y:S02]  /*3c960*/  STL.64 [R1+0x18c8], R26 ;  /* 0x0018c81a01007387 */ /* 0x000fe40000100a00 */
[----:B------:R0:W-:Y:S02]  /*3c970*/  STL.64 [R1+0x18c0], R24 ;  /* 0x0018c01801007387 */ /* 0x0001e40000100a00 */
[----:B0-----:R-:W4:Y:S01]  /*3c980*/  LDL.LU R24, [R1+0xa0] ;  /* 0x0000a00001187983 */ /* 0x001f220000300800 */
[----:B------:R-:W4:Y:S02]  /*3c990*/  LDL.LU R25, [R1+0xa4] ;  /* 0x0000a40001197983 */ /* 0x000f240000300800 */
[----:B------:R-:W2:Y:S02]  /*3c9a0*/  LDL.LU R26, [R1+0xa8] ;  /* 0x0000a800011a7983 */ /* 0x000ea40000300800 */
[----:B------:R-:W-:-:S02]  /*3c9b0*/  IMAD.MOV.U32 R27, RZ, RZ, R3 ;  /* 0x000000ffff1b7224 */ /* 0x000fc400078e0003 */
[----:B------:R-:W3:Y:S04]  /*3c9c0*/  LDL.LU R3, [R1+0x1964] ;  /* 0x0019640001037983 */ /* 0x000ee80000300800 */
[----:B--2---:R0:W-:Y:S01]  /*3c9d0*/  STL.64 [R1+0x18e0], R26 ;  /* 0x0018e01a01007387 */ /* 0x0041e20000100a00 */
[----:B----4-:R1:W-:Y:S01]  /*3c9e0*/  STL.64 [R1+0x18d8], R24 ;  /* 0x0018d81801007387 */ /* 0x0103e20000100a00 */
[----:B0-----:R-:W-:Y:S02]  /*3c9f0*/  MOV R26, R29 ;  /* 0x0000001d001a7202 */ /* 0x001fe40000000f00 */
[----:B-1----:R-:W-:Y:S01]  /*3ca00*/  MOV R24, R2 ;  /* 0x0000000200187202 */ /* 0x002fe20000000f00 */
[----:B------:R-:W-:Y:S01]  /*3ca10*/  IMAD.MOV.U32 R27, RZ, RZ, R28 ;  /* 0x000000ffff1b7224 */ /* 0x000fe200078e001c */
[----:B------:R-:W2:Y:S01]  /*3ca20*/  LDL.LU R2, [R1+0x1960] ;  /* 0x0019600001027983 */ /* 0x000ea20000300800 */
[----:B-----5:R-:W-:-:S02]  /*3ca30*/  MOV R25, R0 ;  /* 0x0000000000197202 */ /* 0x020fc40000000f00 */
[----:B------:R-:W4:Y:S02]  /*3ca40*/  LDL.LU R0, [R1+0x195c] ;  /* 0x00195c0001007983 */ /* 0x000f240000300800 */
[----:B------:R-:W5:Y:S01]  /*3ca50*/  LDL.LU R29, [R1+0x1958] ;  /* 0x00195800011d7983 */ /* 0x000f620000300800 */
[----:B------:R-:W2:Y:S01]  /*3ca60*/  LDL.LU R28, [R1+0x1954] ;  /* 0x00195400011c7983 */ /* 0x000ea20000300800 */
[----:B------:R-:W-:Y:S02]  /*3ca70*/  STL.64 [R1+0x18f8], R26 ;  /* 0x0018f81a01007387 */ /* 0x000fe40000100a00 */
[----:B------:R0:W-:Y:S02]  /*3ca80*/  STL.64 [R1+0x18f0], R24 ;  /* 0x0018f01801007387 */ /* 0x0001e40000100a00 */
[----:B0-----:R-:W2:Y:S01]  /*3ca90*/  LDL.LU R24, [R1+0xc0] ;  /* 0x0000c00001187983 */ /* 0x001ea20000300800 */
[----:B------:R-:W2:Y:S02]  /*3caa0*/  LDL.LU R25, [R1+0xc4] ;  /* 0x0000c40001197983 */ /* 0x000ea40000300800 */
[----:B------:R-:W2:Y:S01]  /*3cab0*/  LDL.LU R26, [R1+0xc8] ;  /* 0x0000c800011a7983 */ /* 0x000ea20000300800 */
[----:B------:R-:W-:Y:S01]  /*3cac0*/  HMMA.16816.F32.BF16 R20, R12, R6, R20 ;  /* 0x000000060c14723c */ /* 0x000fe20000041814 */
[----:B---3--:R-:W-:-:S02]  /*3cad0*/  MOV R27, R3 ;  /* 0x00000003001b7202 */ /* 0x008fc40000000f00 */
[----:B------:R-:W3:Y:S01]  /*3cae0*/  LDL.LU R3, [R1+0x1950] ;  /* 0x0019500001037983 */ /* 0x000ee20000300800 */
[----:B------:R-:W-:Y:S02]  /*3caf0*/  MOV R19, R6 ;  /* 0x0000000600137202 */ /* 0x000fe40000000f00 */
[----:B------:R-:W-:Y:S01]  /*3cb00*/  MOV R4, R7 ;  /* 0x0000000700047202 */ /* 0x000fe20000000f00 */
[----:B--2---:R-:W-:Y:S01]  /*3cb10*/  STL.64 [R1+0x1910], R26 ;  /* 0x0019101a01007387 */ /* 0x004fe20000100a00 */
[----:B------:R0:W-:Y:S02]  /*3cb20*/  STL.64 [R1+0x1908], R24 ;  /* 0x0019081801007387 */ /* 0x0001e40000100a00 */
[----:B0-----:R-:W-:Y:S02]  /*3cb30*/  MOV R24, R28 ;  /* 0x0000001c00187202 */ /* 0x001fe40000000f00 */
[----:B-----5:R-:W-:Y:S01]  /*3cb40*/  MOV R25, R29 ;  /* 0x0000001d00197202 */ /* 0x020fe20000000f00 */
[----:B------:R-:W2:Y:S01]  /*3cb50*/  LDL.LU R28, [R1+0x194c] ;  /* 0x00194c00011c7983 */ /* 0x000ea20000300800 */
[----:B------:R-:W5:Y:S02]  /*3cb60*/  LDL.LU R29, [R1+0x1948] ;  /* 0x00194800011d7983 */ /* 0x000f640000300800 */
[----:B----4-:R-:W-:Y:S01]  /*3cb70*/  IMAD.MOV.U32 R26, RZ, RZ, R0 ;  /* 0x000000ffff1a7224 */ /* 0x010fe200078e0000 */
[----:B------:R-:W-:Y:S01]  /*3cb80*/  MOV R27, R2 ;  /* 0x00000002001b7202 */ /* 0x000fe20000000f00 */
[----:B------:R-:W4:Y:S01]  /*3cb90*/  LDL.LU R0, [R1+0x1944] ;  /* 0x0019440001007983 */ /* 0x000f220000300800 */
[----:B------:R-:W2:Y:S02]  /*3cba0*/  LDL.LU R2, [R1+0x1940] ;  /* 0x0019400001027983 */ /* 0x000ea40000300800 */
[----:B------:R-:W5:Y:S02]  /*3cbb0*/  LDL.LU R18, [R1+0x84c] ;  /* 0x00084c0001127983 */ /* 0x000f640000300800 */
[----:B------:R-:W2:Y:S01]  /*3cbc0*/  LDL.LU R17, [R1+0x850] ;  /* 0x0008500001117983 */ /* 0x000ea20000300800 */
[----:B------:R-:W3:Y:S01]  /*3cbd0*/  LDL.LU R16, [R1+0x840] ;  /* 0x0008400001107983 */ /* 0x000ee20000300800 */
[----:B------:R-:W-:Y:S02]  /*3cbe0*/  STL.64 [R1+0x640], R20 ;  /* 0x0006401401007387 */ /* 0x000fe40000100a00 */
[----:B------:R0:W-:Y:S02]  /*3cbf0*/  STL.64 [R1+0x648], R22 ;  /* 0x0006481601007387 */ /* 0x0001e40000100a00 */
[----:B0-----:R-:W2:Y:S01]  /*3cc00*/  LDL.LU.64 R22, [R1+0x1938] ;  /* 0x0019380001167983 */ /* 0x001ea20000300a00 */
[----:B------:R-:W2:Y:S02]  /*3cc10*/  LDL.LU.64 R6, [R1+0x1930] ;  /* 0x0019300001067983 */ /* 0x000ea40000300a00 */
[----:B------:R-:W3:Y:S01]  /*3cc20*/  LDL.LU R5, [R1+0x1928] ;  /* 0x0019280001057983 */ /* 0x000ee20000300800 */
[----:B--2---:R-:W-:Y:S01]  /*3cc30*/  HMMA.16816.F32.BF16 R12, R12, R6, R8 ;  /* 0x000000060c0c723c */ /* 0x004fe20000041808 */
[----:B------:R-:W2:Y:S01]  /*3cc40*/  LDL.LU.64 R10, [R1+0x1920] ;  /* 0x00192000010a7983 */ /* 0x000ea20000300a00 */
[----:B------:R-:W2:Y:S11]  /*3cc50*/  LDL.LU.64 R8, [R1+0x1918] ;  /* 0x0019180001087983 */ /* 0x000eb60000300a00 */
[----:B------:R-:W-:Y:S10]  /*3cc60*/  @!UPT UIADD3 URZ, URZ, URZ, URZ ;  /* 0x0000003f3f3ff290 */ /* 0x000ff4000fffe03f */
[----:B------:R-:W-:Y:S01]  /*3cc70*/  STL.64 [R1+0x650], R12 ;  /* 0x0006500c01007387 */ /* 0x000fe20000100a00 */
[----:B------:R-:W-:Y:S01]  /*3cc80*/  STL.64 [R1+0x658], R14 ;  /* 0x0006580e01007387 */ /* 0x000fe20000100a00 */
        /* <DEDUP_REMOVED lines=35> */
[----:B--2---:R-:W-:Y:S01]  /*3cec0*/  HMMA.16816.F32.BF16 R24, R8, R26, R20 ;  /* 0x0000001a0818723c */ /* 0x004fe20000041814 */
[----:B------:R-:W2:Y:S01]  /*3ced0*/  LDL.LU.64 R22, [R1+0x1898] ;  /* 0x0018980001167983 */ /* 0x000ea20000300a00 */
[----:B------:R-:W5:Y:S11]  /*3cee0*/  LDL.LU R21, [R1+0x1890] ;  /* 0x0018900001157983 */ /* 0x000f760000300800 */
[----:B------:R-:W-:Y:S10]  /*3cef0*/  @!UPT UIADD3 URZ, URZ, URZ, URZ ;  /* 0x0000003f3f3ff290 */ /* 0x000ff4000fffe03f */
[----:B------:R-:W-:Y:S01]  /*3cf00*/  STL.64 [R1+0x6b0], R24 ;  /* 0x0006b01801007387 */ /* 0x000fe20000100a00 */
[----:B------:R0:W-:Y:S03]  /*3cf10*/  STL.64 [R1+0x6b8], R26 ;  /* 0x0006b81a01007387 */ /* 0x0001e60000100a00 */
[----:B0-----:R-:W2:Y:S01]  /*3cf20*/  LDL.LU.64 R26, [R1+0x1888] ;  /* 0x00188800011a7983 */ /* 0x001ea20000300a00 */
[----:B------:R-:W2:Y:S02]  /*3cf30*/  LDL.LU.64 R24, [R1+0x1880] ;  /* 0x0018800001187983 */ /* 0x000ea40000300a00 */
[----:B------:R-:W-:Y:S01]  /*3cf40*/  IMAD.MOV.U32 R14, RZ, RZ, R19 ;  /* 0x000000ffff0e7224 */ /* 0x000fe200078e0013 */
[----:B------:R-:W-:-:S07]  /*3cf50*/  MOV R15, R4 ;  /* 0x00000004000f7202 */ /* 0x000fce0000000f00 */
[----:B--2---:R-:W-:Y:S01]  /*3cf60*/  HMMA.16816.F32.BF16 R12, R8, R14, R24 ;  /* 0x0000000e080c723c */ /* 0x004fe20000041818 */
[----:B------:R-:W2:Y:S01]  /*3cf70*/  LDL.LU.64 R26, [R1+0x1878] ;  /* 0x00187800011a7983 */ /* 0x000ea20000300a00 */
[----:B------:R-:W2:Y:S01]  /*3cf80*/  LDL.LU.64 R24, [R1+0x1870] ;  /* 0x0018700001187983 */ /* 0x000ea20000300a00 */
[----:B---3--:R-:W-:Y:S01]  /*3cf90*/  IADD3 R5, R5, 0x80, RZ ;  /* 0x0000008005057810 */ /* 0x008fe20007ffe0ff */
[----:B-----5:R-:W-:Y:S01]  /*3cfa0*/  FFMA R18, R29, R18, R21 ;  /* 0x000000121d127223 */ /* 0x020fe20000000015 */
[----:B------:R-:W-:Y:S01]  /*3cfb0*/  MOV R4, 0x80 ;  /* 0x0000008000047802 */ /* 0x000fe20000000f00 */
[----:B------:R-:W-:Y:S02]  /*3cfc0*/  FFMA R17, R28, R17, R22 ;  /* 0x000000111c117223 */ /* 0x000fe40000000016 */
[----:B------:R-:W-:Y:S02]  /*3cfd0*/  FFMA R16, R3, R16, R23 ;  /* 0x0000001003107223 */ /* 0x000fe40000000017 */
[----:B------:R-:W-:-:S02]  /*3cfe0*/  IMAD R2, R4, c[0x0][0x1a4], R2 ;  /* 0x0000690004027a24 */ /* 0x000fc400078e0202 */
[----:B----4-:R-:W-:-:S11]  /*3cff0*/  IMAD R0, R4, c[0x0][0x1b4], R0 ;  /* 0x00006d0004007a24 */ /* 0x010fd600078e0200 */
[----:B------:R-:W-:Y:S01]  /*3d000*/  STL.64 [R1+0x6c0], R12 ;  /* 0x0006c00c01007387 */ /* 0x000fe20000100a00 */
[----:B------:R-:W-:Y:S01]  /*3d010*/  STL.64 [R1+0x6c8], R14 ;  /* 0x0006c80e01007387 */ /* 0x000fe20000100a00 */
[----:B--2---:R-:W-:Y:S11]  /*3d020*/  HMMA.16816.F32.BF16 R8, R8, R6, R24 ;  /* 0x000000060808723c */ /* 0x004ff60000041818 */
[----:B------:R-:W-:Y:S11]  /*3d030*/  @!UPT UIADD3 URZ, URZ, URZ, URZ ;  /* 0x0000003f3f3ff290 */ /* 0x000ff6000fffe03f */
[----:B------:R-:W-:Y:S01]  /*3d040*/  @!UPT UIADD3 URZ, URZ, URZ, URZ ;  /* 0x0000003f3f3ff290 */ /* 0x000fe2000fffe03f */
[----:B------:R-:W-:Y:S01]  /*3d050*/  STL.64 [R1+0x6d0], R8 ;  /* 0x0006d00801007387 */ /* 0x000fe20000100a00 */
[----:B------:R-:W-:Y:S02]  /*3d060*/  STL.64 [R1+0x6d8], R10 ;  /* 0x0006d80a01007387 */ /* 0x000fe40000100a00 */
[----:B------:R-:W-:Y:S02]  /*3d070*/  STL [R1+0x814], R5 ;  /* 0x0008140501007387 */ /* 0x000fe40000100800 */
[----:B------:R-:W-:Y:S01]  /*3d080*/  STL [R1+0x84c], R18 ;  /* 0x00084c1201007387 */ /* 0x000fe20000100800 */
[----:B------:R-:W-:Y:S01]  /*3d090*/  STL [R1+0x850], R17 ;  /* 0x0008501101007387 */ /* 0x000fe20000100800 */
[----:B------:R-:W2:Y:S02]  /*3d0a0*/  LDL R4, [R1+0x3d8] ;  /* 0x0003d80001047983 */ /* 0x000ea40000100800 */
[----:B------:R-:W-:Y:S02]  /*3d0b0*/  STL [R1+0x840], R16 ;  /* 0x0008401001007387 */ /* 0x000fe40000100800 */
[----:B------:R-:W3:Y:S01]  /*3d0c0*/  LDL R3, [R1+0x3d4] ;  /* 0x0003d40001037983 */ /* 0x000ee20000100800 */
[----:B--2---:R0:W-:Y:S04]  /*3d0d0*/  STL [R1+0x7f4], R4 ;  /* 0x0007f40401007387 */ /* 0x0041e80000100800 */
[----:B0-----:R-:W2:Y:S01]  /*3d0e0*/  LDL R4, [R1+0x3d0] ;  /* 0x0003d00001047983 */ /* 0x001ea20000100800 */
[----:B---3--:R0:W-:Y:S03]  /*3d0f0*/  STL [R1+0x7f8], R3 ;  /* 0x0007f80301007387 */ /* 0x0081e60000100800 */
[----:B0-----:R-:W3:Y:S04]  /*3d100*/  LDL R3, [R1+0x3cc] ;  /* 0x0003cc0001037983 */ /* 0x001ee80000100800 */
[----:B--2---:R0:W-:Y:S04]  /*3d110*/  STL [R1+0x7fc], R4 ;  /* 0x0007fc0401007387 */ /* 0x0041e80000100800 */
[----:B0-----:R-:W2:Y:S01]  /*3d120*/  LDL R4, [R1+0x3c8] ;  /* 0x0003c80001047983 */ /* 0x001ea20000100800 */
[----:B---3--:R0:W-:Y:S03]  /*3d130*/  STL [R1+0x800], R3 ;  /* 0x0008000301007387 */ /* 0x0081e60000100800 */
[----:B0-----:R-:W3:Y:S04]  /*3d140*/  LDL R3, [R1+0x3c4] ;  /* 0x0003c40001037983 */ /* 0x001ee80000100800 */
[----:B--2---:R0:W-:Y:S04]  /*3d150*/  STL [R1+0x804], R4 ;  /* 0x0008040401007387 */ /* 0x0041e80000100800 */
[----:B0-----:R-:W2:Y:S01]  /*3d160*/  LDL R4, [R1+0x3c0] ;  /* 0x0003c00001047983 */ /* 0x001ea20000100800 */
[----:B---3--:R0:W-:Y:S03]  /*3d170*/  STL [R1+0x808], R3 ;  /* 0x0008080301007387 */ /* 0x0081e60000100800 */
[----:B0-----:R-:W3:Y:S01]  /*3d180*/  LDL R3, [R1+0x3bc] ;  /* 0x0003bc0001037983 */ /* 0x001ee20000100800 */
[----:B------:R-:W-:-:S03]  /*3d190*/  ISETP.GE.AND P1, PT, R5, c[0x0][0x1d0], PT ;  /* 0x0000740005007a0c */ /* 0x000fc60003f26270 */
[----:B--2---:R0:W-:Y:S04]  /*3d1a0*/  STL [R1+0x80c], R4 ;  /* 0x00080c0401007387 */ /* 0x0041e80000100800 */
[----:B---3--:R0:W-:Y:S06]  /*3d1b0*/  STL [R1+0x810], R3 ;  /* 0x0008100301007387 */ /* 0x0081ec0000100800 */
[----:B------:R-:W-:Y:S01]  /*3d1c0*/  @P1 CALL.REL.NOINC `(.L_x_0) ;  /* 0x0000001000001944 */ /* 0x000fe20003c00000 */
[----:B------:R-:W-:Y:S05]  /*3d1d0*/  BRA `(.L_x_1) ;  /* 0xfffcfb3000007947 */ /* 0x000fea000383ffff */
.L_x_0:
[----:B0-----:R-:W0:Y:S04]  /*3d1e0*/  S2R R3, SR_TID.X ;  /* 0x0000000000037919 */ /* 0x001e280000002100 */
[----:B------:R-:W2:Y:S04]  /*3d1f0*/  S2R R4, SR_CTAID.X ;  /* 0x0000000000047919 */ /* 0x000ea80000002500 */
[----:B------:R-:W-:Y:S01]  /*3d200*/  BAR.SYNC.DEFER_BLOCKING 0x0 ;  /* 0x0000000000007b1d */ /* 0x000fe20000010000 */
[----:B0-----:R-:W-:-:S05]  /*3d210*/  LOP3.LUT R5, R3, 0x3f, RZ, 0xc0, !PT ;  /* 0x0000003f03057812 */ /* 0x001fca00078ec0ff */
[----:B------:R-:W0:Y:S01]  /*3d220*/  S2R R3, SR_CTAID.Y ;  /* 0x0000000000037919 */ /* 0x000e220000002600 */
[----:B--2---:R-:W-:-:S05]  /*3d230*/  LEA R4, R4, R5, 0x6 ;  /* 0x0000000504047211 */ /* 0x004fca00078e30ff */
[----:B-1----:R-:W-:-:S05]  /*3d240*/  IMAD R0, R4, c[0x0][0x1c4], RZ ;  /* 0x0000710004007a24 */ /* 0x002fca00078e02ff */
[C---:B------:R-:W-:Y:S01]  /*3d250*/  SHF.L.U32 R2, R0.reuse, 0x1, RZ ;  /* 0x0000000100027819 */ /* 0x040fe200000006ff */
[----:B------:R-:W-:-:S04]  /*3d260*/  IMAD.HI R0, R0, 0x2, RZ ;  /* 0x0000000200007827 */ /* 0x000fc800078e02ff */
[----:B0-----:R-:W-:-:S04]  /*3d270*/  IMAD R3, R3, c[0x0][0x1c0], RZ ;  /* 0x0000700003037a24 */ /* 0x001fc800078e02ff */
[C---:B------:R-:W-:Y:S02]  /*3d280*/  IMAD.SHL.U32 R4, R3.reuse, 0x2, RZ ;  /* 0x0000000203047824 */ /* 0x040fe400078e00ff */
[----:B------:R-:W-:-:S03]  /*3d290*/  IMAD.HI R3, R3, 0x2, RZ ;  /* 0x0000000203037827 */ /* 0x000fc600078e02ff */
[----:B------:R-:W-:-:S04]  /*3d2a0*/  IADD3 R2, P0, P1, R2, c[0x0][0x178], R4 ;  /* 0x00005e0002027a10 */ /* 0x000fc8000791e004 */
[----:B------:R-:W-:Y:S01]  /*3d2b0*/  IADD3.X R0, R0, c[0x0][0x17c], R3, P0, P1 ;  /* 0x00005f0000007a10 */ /* 0x000fe200007e2403 */
[----:B------:R0:W-:Y:S04]  /*3d2c0*/  STL [R1+0x1b40], R2 ;  /* 0x001b400201007387 */ /* 0x0001e80000100800 */
[----:B------:R1:W-:Y:S04]  /*3d2d0*/  STL [R1+0x1b3c], R0 ;  /* 0x001b3c0001007387 */ /* 0x0003e80000100800 */
[----:B0-----:R-:W2:Y:S04]  /*3d2e0*/  LDL.LU R2, [R1+0x4e0] ;  /* 0x0004e00001027983 */ /* 0x001ea80000300800 */
[----:B-1----:R-:W3:Y:S04]  /*3d2f0*/  LDL.LU R0, [R1+0x4e4] ;  /* 0x0004e40001007983 */ /* 0x002ee80000300800 */
[----:B--2---:R0:W-:Y:S04]  /*3d300*/  STL [R1+0x1bc], R2 ;  /* 0x0001bc0201007387 */ /* 0x0041e80000100800 */
[----:B---3--:R1:W-:Y:S04]  /*3d310*/  STL [R1+0x1b44], R0 ;  /* 0x001b440001007387 */ /* 0x0083e80000100800 */
[----:B0-----:R-:W2:Y:S04]  /*3d320*/  LDL.LU R2, [R1+0x4e8] ;  /* 0x0004e80001027983 */ /* 0x001ea80000300800 */
[----:B-1----:R-:W3:Y:S04]  /*3d330*/  LDL.LU R0, [R1+0x4ec] ;  /* 0x0004ec0001007983 */ /* 0x002ee80000300800 */
[----:B--2---:R-:W-:Y:S04]  /*3d340*/  STL [R1+0x1a4], R2 ;  /* 0x0001a40201007387 */ /* 0x004fe80000100800 */
[----:B---3--:R0:W-:Y:S04]  /*3d350*/  STL [R1+0x1b54], R0 ;  /* 0x001b540001007387 */ /* 0x0081e80000100800 */
[----:B0-----:R-:W2:Y:S04]  /*3d360*/  LDL.LU R0, [R1+0x4d0] ;  /* 0x0004d00001007983 */ /* 0x001ea80000300800 */
[----:B------:R-:W3:Y:S04]  /*3d370*/  LDL.LU R2, [R1+0x4d4] ;  /* 0x0004d40001027983 */ /* 0x000ee80000300800 */
[----:B--2---:R0:W-:Y:S04]  /*3d380*/  STL [R1+0x1b8], R0 ;  /* 0x0001b80001007387 */ /* 0x0041e80000100800 */
[----:B---3--:R1:W-:Y:S04]  /*3d390*/  STL [R1+0x1b48], R2 ;  /* 0x001b480201007387 */ /* 0x0083e80000100800 */
[----:B0-----:R-:W2:Y:S04]  /*3d3a0*/  LDL.LU R0, [R1+0x4d8] ;  /* 0x0004d80001007983 */ /* 0x001ea80000300800 */
[----:B-1----:R-:W3:Y:S04]  /*3d3b0*/  LDL.LU R2, [R1+0x4dc] ;  /* 0x0004dc0001027983 */ /* 0x002ee80000300800 */
[----:B--2---:R0:W-:Y:S04]  /*3d3c0*/  STL [R1+0x194], R0 ;  /* 0x0001940001007387 */ /* 0x0041e80000100800 */
[----:B---3--:R1:W-:Y:S04]  /*3d3d0*/  STL [R1+0x1b58], R2 ;  /* 0x001b580201007387 */ /* 0x0083e80000100800 */
[----:B0-----:R-:W2:Y:S04]  /*3d3e0*/  LDL.LU R0, [R1+0x4c0] ;  /* 0x0004c00001007983 */ /* 0x001ea80000300800 */
[----:B-1----:R-:W3:Y:S04]  /*3d3f0*/  LDL.LU R2, [R1+0x4c4] ;  /* 0x0004c40001027983 */ /* 0x002ee80000300800 */
[----:B--2---:R0:W-:Y:S04]  /*3d400*/  STL [R1+0x1b0], R0 ;  /* 0x0001b00001007387 */ /* 0x0041e80000100800 */
[----:B0-----:R-:W2:Y:S04]  /*3d410*/  LDL.LU R0, [R1+0x4c8] ;  /* 0x0004c80001007983 */ /* 0x001ea80000300800 */
[----:B---3--:R0:W-:Y:S04]  /*3d420*/  STL [R1+0x1ac], R2 ;  /* 0x0001ac0201007387 */ /* 0x0081e80000100800 */
[----:B0-----:R-:W3:Y:S04]  /*3d430*/  LDL.LU R2, [R1+0x4cc] ;  /* 0x0004cc0001027983 */ /* 0x001ee80000300800 */
        /* <DEDUP_REMOVED lines=43> */
[----:B--2---:R1:W-:Y:S04]  /*3d6f0*/  STL [R1+0x1b5c], R0 ;  /* 0x001b5c0001007387 */ /* 0x0043e80000100800 */
[----:B0-----:R-:W2:Y:S04]  /*3d700*/  LDL.LU R2, [R1+0x584] ;  /* 0x0005840001027983 */ /* 0x001ea80000300800 */
[----:B--2---:R0:W-:Y:S04]  /*3d710*/  STL [R1+0x1b60], R2 ;  /* 0x001b600201007387 */ /* 0x0041e80000100800 */
[----:B-1----:R-:W2:Y:S04]  /*3d720*/  LDL.LU R0, [R1+0x588] ;  /* 0x0005880001007983 */ /* 0x002ea80000300800 */
[----:B--2---:R1:W-:Y:S04]  /*3d730*/  STL [R1+0x1b64], R0 ;  /* 0x001b640001007387 */ /* 0x0043e80000100800 */
[----:B0-----:R-:W2:Y:S04]  /*3d740*/  LDL.LU R2, [R1+0x58c] ;  /* 0x00058c0001027983 */ /* 0x001ea80000300800 */
[----:B--2---:R0:W-:Y:S04]  /*3d750*/  STL [R1+0x1b68], R2 ;  /* 0x001b680201007387 */ /* 0x0041e80000100800 */
[----:B-1----:R-:W2:Y:S04]  /*3d760*/  LDL.LU R0, [R1+0x570] ;  /* 0x0005700001007983 */ /* 0x002ea80000300800 */
        /* <DEDUP_REMOVED lines=39> */
[----:B---3--:R-:W-:Y:S04]  /*3d9e0*/  STL [R1+0xd8], R2 ;  /* 0x0000d80201007387 */ /* 0x008fe80000100800 */
[----:B------:R-:W3:Y:S04]  /*3d9f0*/  LDL.LU R27, [R1+0x5c4] ;  /* 0x0005c400011b7983 */ /* 0x000ee80000300800 */
[----:B--2---:R0:W-:Y:S04]  /*3da00*/  STL [R1+0xe0], R0 ;  /* 0x0000e00001007387 */ /* 0x0041e80000100800 */
[----:B---3--:R1:W-:Y:S04]  /*3da10*/  STL [R1+0x1b6c], R27 ;  /* 0x001b6c1b01007387 */ /* 0x0083e80000100800 */
[----:B------:R-:W2:Y:S04]  /*3da20*/  LDL.LU R6, [R1+0x5c8] ;  /* 0x0005c80001067983 */ /* 0x000ea80000300800 */
[----:B--2---:R-:W-:Y:S04]  /*3da30*/  STL [R1+0x1b70], R6 ;  /* 0x001b700601007387 */ /* 0x004fe80000100800 */
        /* <DEDUP_REMOVED lines=13> */
[----:B--2---:R2:W-:Y:S04]  /*3db10*/  STL [R1+0x1b8c], R21 ;  /* 0x001b8c1501007387 */ /* 0x0045e80000100800 */
[----:B------:R-:W3:Y:S04]  /*3db20*/  LDL.LU R19, [R1+0x5e8] ;  /* 0x0005e80001137983 */ /* 0x000ee80000300800 */
[----:B---3--:R-:W-:Y:S04]  /*3db30*/  STL [R1+0x1bb0], R19 ;  /* 0x001bb01301007387 */ /* 0x008fe80000100800 */
[----:B------:R-:W3:Y:S04]  /*3db40*/  LDL.LU R22, [R1+0x5ec] ;  /* 0x0005ec0001167983 */ /* 0x000ee80000300800 */
[----:B---3--:R-:W-:Y:S04]  /*3db50*/  STL [R1+0x1bb4], R22 ;  /* 0x001bb41601007387 */ /* 0x008fe80000100800 */
[----:B------:R-:W3:Y:S04]  /*3db60*/  LDL.LU R25, [R1+0x5f0] ;  /* 0x0005f00001197983 */ /* 0x000ee80000300800 */
[----:B---3--:R3:W-:Y:S04]  /*3db70*/  STL [R1+0x1b90], R25 ;  /* 0x001b901901007387 */ /* 0x0087e80000100800 */
[----:B------:R-:W4:Y:S04]  /*3db80*/  LDL.LU R12, [R1+0x5f4] ;  /* 0x0005f400010c7983 */ /* 0x000f280000300800 */
[----:B----4-:R4:W-:Y:S04]  /*3db90*/  STL [R1+0x1b94], R12 ;  /* 0x001b940c01007387 */ /* 0x0109e80000100800 */
[----:B------:R-:W5:Y:S04]  /*3dba0*/  LDL.LU R20, [R1+0x5f8] ;  /* 0x0005f80001147983 */ /* 0x000f680000300800 */
[----:B-----5:R-:W-:Y:S04]  /*3dbb0*/  STL [R1+0x1bb8], R20 ;  /* 0x001bb81401007387 */ /* 0x020fe80000100800 */
[----:B------:R-:W5:Y:S04]  /*3dbc0*/  LDL.LU R4, [R1+0x5fc] ;  /* 0x0005fc0001047983 */ /* 0x000f680000300800 */
[----:B-----5:R-:W-:Y:S04]  /*3dbd0*/  STL [R1+0x1bbc], R4 ;  /* 0x001bbc0401007387 */ /* 0x020fe80000100800 */
[----:B------:R-:W5:Y:S04]  /*3dbe0*/  LDL.LU R23, [R1+0x600] ;  /* 0x0006000001177983 */ /* 0x000f680000300800 */
[----:B-----5:R5:W-:Y:S04]  /*3dbf0*/  STL [R1+0x1b98], R23 ;  /* 0x001b981701007387 */ /* 0x020be80000100800 */
[----:B0-----:R-:W2:Y:S04]  /*3dc00*/  LDL.LU R0, [R1+0x604] ;  /* 0x0006040001007983 */ /* 0x001ea80000300800 */
[----:B--2---:R0:W-:Y:S04]  /*3dc10*/  STL [R1+0x1b9c], R0 ;  /* 0x001b9c0001007387 */ /* 0x0041e80000100800 */
[----:B------:R-:W2:Y:S04]  /*3dc20*/  LDL.LU R3, [R1+0x608] ;  /* 0x0006080001037983 */ /* 0x000ea80000300800 */
[----:B--2---:R-:W-:Y:S04]  /*3dc30*/  STL [R1+0x1bc0], R3 ;  /* 0x001bc00301007387 */ /* 0x004fe80000100800 */
[----:B------:R-:W2:Y:S04]  /*3dc40*/  LDL.LU R18, [R1+0x60c] ;  /* 0x00060c0001127983 */ /* 0x000ea80000300800 */
[----:B--2---:R-:W-:Y:S04]  /*3dc50*/  STL [R1+0x1bc4], R18 ;  /* 0x001bc41201007387 */ /* 0x004fe80000100800 */
[----:B------:R-:W2:Y:S04]  /*3dc60*/  LDL.LU R2, [R1+0x610] ;  /* 0x0006100001027983 */ /* 0x000ea80000300800 */
[----:B--2---:R2:W-:Y:S04]  /*3dc70*/  STL [R1+0x1ba0], R2 ;  /* 0x001ba00201007387 */ /* 0x0045e80000100800 */
[----:B-1----:R-:W2:Y:S04]  /*3dc80*/  LDL.LU R27, [R1+0x614] ;  /* 0x00061400011b7983 */ /* 0x002ea80000300800 */
[----:B--2---:R1:W-:Y:S04]  /*3dc90*/  STL [R1+0x1ba4], R27 ;  /* 0x001ba41b01007387 */ /* 0x0043e80000100800 */
        /* <DEDUP_REMOVED lines=8> */
[----:B---3--:R-:W2:Y:S04]  /*3dd20*/  LDL.LU R25, [R1+0x628] ;  /* 0x0006280001197983 */ /* 0x008ea80000300800 */
[----:B--2---:R-:W-:Y:S04]  /*3dd30*/  STL [R1+0x1bd0], R25 ;  /* 0x001bd01901007387 */ /* 0x004fe80000100800 */
[----:B----4-:R-:W2:Y:S04]  /*3dd40*/  LDL.LU R12, [R1+0x62c] ;  /* 0x00062c00010c7983 */ /* 0x010ea80000300800 */
[----:B--2---:R-:W-:Y:S04]  /*3dd50*/  STL [R1+0x1bd4], R12 ;  /* 0x001bd40c01007387 */ /* 0x004fe80000100800 */
[----:B------:R-:W2:Y:S04]  /*3dd60*/  LDL.LU R8, [R1+0x630] ;  /* 0x0006300001087983 */ /* 0x000ea80000300800 */
[----:B--2---:R-:W-:Y:S04]  /*3dd70*/  STL [R1+0x1bd8], R8 ;  /* 0x001bd80801007387 */ /* 0x004fe80000100800 */
[----:B------:R-:W2:Y:S04]  /*3dd80*/  LDL.LU R28, [R1+0x634] ;  /* 0x00063400011c7983 */ /* 0x000ea80000300800 */
[----:B--2---:R-:W-:Y:S04]  /*3dd90*/  STL [R1+0x1bdc], R28 ;  /* 0x001bdc1c01007387 */ /* 0x004fe80000100800 */
[----:B-----5:R-:W2:Y:S04]  /*3dda0*/  LDL.LU R23, [R1+0x638] ;  /* 0x0006380001177983 */ /* 0x020ea80000300800 */
[----:B--2---:R-:W-:Y:S04]  /*3ddb0*/  STL [R1+0x1be0], R23 ;  /* 0x001be01701007387 */ /* 0x004fe80000100800 */
[----:B0-----:R-:W2:Y:S04]  /*3ddc0*/  LDL.LU R0, [R1+0x63c] ;  /* 0x00063c0001007983 */ /* 0x001ea80000300800 */
[----:B--2---:R-:W-:Y:S04]  /*3ddd0*/  STL [R1+0x1be4], R0 ;  /* 0x001be40001007387 */ /* 0x004fe80000100800 */
[----:B------:R-:W2:Y:S04]  /*3dde0*/  LDL.LU R5, [R1+0x640] ;  /* 0x0006400001057983 */ /* 0x000ea80000300800 */
[----:B--2---:R-:W-:Y:S04]  /*3ddf0*/  STL [R1+0x1be8], R5 ;  /* 0x001be80501007387 */ /* 0x004fe80000100800 */
[----:B------:R-:W2:Y:S04]  /*3de00*/  LDL.LU R16, [R1+0x644] ;  /* 0x0006440001107983 */ /* 0x000ea80000300800 */
[----:B--2---:R-:W-:Y:S04]  /*3de10*/  STL [R1+0x1bec], R16 ;  /* 0x001bec1001007387 */ /* 0x004fe80000100800 */
[----:B------:R-:W2:Y:S04]  /*3de20*/  LDL.LU R2, [R1+0x648] ;  /* 0x0006480001027983 */ /* 0x000ea80000300800 */
[----:B--2---:R0:W-:Y:S04]  /*3de30*/  STL [R1+0x1bf0], R2 ;  /* 0x001bf00201007387 */ /* 0x0041e80000100800 */
[----:B-1----:R-:W2:Y:S04]  /*3de40*/  LDL.LU R27, [R1+0x64c] ;  /* 0x00064c00011b7983 */ /* 0x002ea80000300800 */
[----:B--2---:R-:W-:Y:S04]  /*3de50*/  STL [R1+0x1bf4], R27 ;  /* 0x001bf41b01007387 */ /* 0x004fe80000100800 */
[----:B0-----:R-:W2:Y:S04]  /*3de60*/  LDL.LU R2, [R1+0x650] ;  /* 0x0006500001027983 */ /* 0x001ea80000300800 */
[----:B------:R-:W3:Y:S04]  /*3de70*/  LDL.LU R0, [R1+0x654] ;  /* 0x0006540001007983 */ /* 0x000ee80000300800 */
[----:B--2---:R0:W-:Y:S04]  /*3de80*/  STL [R1+0xc8], R2 ;  /* 0x0000c80201007387 */ /* 0x0041e80000100800 */
[----:B------:R-:W2:Y:S04]  /*3de90*/  LDL.LU R6, [R1+0x658] ;  /* 0x0006580001067983 */ /* 0x000ea80000300800 */
[----:B---3--:R-:W-:Y:S04]  /*3dea0*/  STL [R1+0xcc], R0 ;  /* 0x0000cc0001007387 */ /* 0x008fe80000100800 */
[----:B--2---:R1:W-:Y:S04]  /*3deb0*/  STL [R1+0x1bf8], R6 ;  /* 0x001bf80601007387 */ /* 0x0043e80000100800 */
[----:B------:R-:W2:Y:S04]  /*3dec0*/  LDL.LU R26, [R1+0x65c] ;  /* 0x00065c00011a7983 */ /* 0x000ea80000300800 */
[----:B--2---:R2:W-:Y:S04]  /*3ded0*/  STL [R1+0x1bfc], R26 ;  /* 0x001bfc1a01007387 */ /* 0x0045e80000100800 */
[----:B------:R-:W3:Y:S04]  /*3dee0*/  LDL.LU R19, [R1+0x660] ;  /* 0x0006600001137983 */ /* 0x000ee80000300800 */
[----:B---3--:R3:W-:Y:S04]  /*3def0*/  STL [R1+0x1c00], R19 ;  /* 0x001c001301007387 */ /* 0x0087e80000100800 */
[----:B------:R-:W4:Y:S04]  /*3df00*/  LDL.LU R22, [R1+0x664] ;  /* 0x0006640001167983 */ /* 0x000f280000300800 */
[----:B----4-:R4:W-:Y:S04]  /*3df10*/  STL [R1+0x1c04], R22 ;  /* 0x001c041601007387 */ /* 0x0109e80000100800 */
[----:B0-----:R-:W5:Y:S04]  /*3df20*/  LDL.LU R2, [R1+0x668] ;  /* 0x0006680001027983 */ /* 0x001f680000300800 */
[----:B-----5:R-:W-:Y:S04]  /*3df30*/  STL [R1+0x1c30], R2 ;  /* 0x001c300201007387 */ /* 0x020fe80000100800 */
[----:B------:R-:W5:Y:S04]  /*3df40*/  LDL.LU R27, [R1+0x66c] ;  /* 0x00066c00011b7983 */ /* 0x000f680000300800 */
[----:B-----5:R-:W-:Y:S04]  /*3df50*/  STL [R1+0x1c34], R27 ;  /* 0x001c341b01007387 */ /* 0x020fe80000100800 */
[----:B------:R-:W5:Y:S04]  /*3df60*/  LDL.LU R20, [R1+0x670] ;  /* 0x0006700001147983 */ /* 0x000f680000300800 */
[----:B-----5:R0:W-:Y:S04]  /*3df70*/  STL [R1+0x1c08], R20 ;  /* 0x001c081401007387 */ /* 0x0201e80000100800 */
[----:B------:R-:W5:Y:S04]  /*3df80*/  LDL.LU R4, [R1+0x674] ;  /* 0x0006740001047983 */ /* 0x000f680000300800 */
[----:B-----5:R5:W-:Y:S04]  /*3df90*/  STL [R1+0x1c0c], R4 ;  /* 0x001c0c0401007387 */ /* 0x020be80000100800 */
[----:B-1----:R-:W2:Y:S04]  /*3dfa0*/  LDL.LU R6, [R1+0x678] ;  /* 0x0006780001067983 */ /* 0x002ea80000300800 */
[----:B--2---:R1:W-:Y:S04]  /*3dfb0*/  STL [R1+0x1c38], R6 ;  /* 0x001c380601007387 */ /* 0x0043e80000100800 */
[----:B------:R-:W2:Y:S04]  /*3dfc0*/  LDL.LU R26, [R1+0x67c] ;  /* 0x00067c00011a7983 */ /* 0x000ea80000300800 */
[----:B------:R-:W2:Y:S04]  /*3dfd0*/  LDL.LU R3, [R1+0x680] ;  /* 0x0006800001037983 */ /* 0x000ea80000300800 */
[----:B--2---:R-:W-:Y:S04]  /*3dfe0*/  STL [R1+0x1c10], R3 ;  /* 0x001c100301007387 */ /* 0x004fe80000100800 */
[----:B------:R-:W2:Y:S04]  /*3dff0*/  LDL.LU R18, [R1+0x684] ;  /* 0x0006840001127983 */ /* 0x000ea80000300800 */
[----:B--2---:R-:W-:Y:S04]  /*3e000*/  STL [R1+0x1c14], R18 ;  /* 0x001c141201007387 */ /* 0x004fe80000100800 */
[----:B---3--:R-:W2:Y:S04]  /*3e010*/  LDL.LU R19, [R1+0x688] ;  /* 0x0006880001137983 */ /* 0x008ea80000300800 */
[----:B----4-:R-:W3:Y:S04]  /*3e020*/  LDL.LU R22, [R1+0x68c] ;  /* 0x00068c0001167983 */ /* 0x010ee80000300800 */
[----:B------:R-:W4:Y:S04]  /*3e030*/  LDL.LU R17, [R1+0x690] ;  /* 0x0006900001117983 */ /* 0x000f280000300800 */
[----:B----4-:R-:W-:Y:S04]  /*3e040*/  STL [R1+0x1c18], R17 ;  /* 0x001c181101007387 */ /* 0x010fe80000100800 */
[----:B------:R-:W4:Y:S04]  /*3e050*/  LDL.LU R21, [R1+0x694] ;  /* 0x0006940001157983 */ /* 0x000f280000300800 */
[----:B----4-:R-:W-:Y:S04]  /*3e060*/  STL [R1+0x1c1c], R21 ;  /* 0x001c1c1501007387 */ /* 0x010fe80000100800 */
[----:B0-----:R-:W4:Y:S04]  /*3e070*/  LDL.LU R20, [R1+0x698] ;  /* 0x0006980001147983 */ /* 0x001f280000300800 */
[----:B------:R-:W2:Y:S04]  /*3e080*/  LDL.LU R7, [R1+0x834] ;  /* 0x0008340001077983 */ /* 0x000ea80000300800 */
[----:B------:R-:W3:Y:S04]  /*3e090*/  LDL.LU R9, [R1+0x838] ;  /* 0x0008380001097983 */ /* 0x000ee80000300800 */
[----:B-----5:R-:W5:Y:S04]  /*3e0a0*/  LDL.LU R4, [R1+0x69c] ;  /* 0x00069c0001047983 */ /* 0x020f680000300800 */
[----:B------:R-:W4:Y:S01]  /*3e0b0*/  LDL.LU R14, [R1+0x83c] ;  /* 0x00083c00010e7983 */ /* 0x000f220000300800 */
[C---:B--2---:R-:W-:Y:S01]  /*3e0c0*/  FMUL R11, R7.reuse, 8388608 ;  /* 0x4b000000070b7820 */ /* 0x044fe20000400000 */
[----:B------:R-:W-:-:S02]  /*3e0d0*/  FSETP.GEU.AND P0, PT, R7, 1.175494350822287508e-38, PT ;  /* 0x008000000700780b */ /* 0x000fc40003f0e000 */
[----:B------:R0:W-:Y:S01]  /*3e0e0*/  STL [R1+0x1c20], R7 ;  /* 0x001c200701007387 */ /* 0x0001e20000100800 */
[----:B---3--:R-:W-:Y:S01]  /*3e0f0*/  FMUL R10, R9, 8388608 ;  /* 0x4b000000090a7820 */ /* 0x008fe20000400000 */
[----:B-1----:R-:W-:Y:S02]  /*3e100*/  FSEL R6, R11, R7, !P0 ;  /* 0x000000070b067208 */ /* 0x002fe40004000000 */
[----:B------:R1:W-:Y:S01]  /*3e110*/  STL [R1+0x1c24], R9 ;  /* 0x001c240901007387 */ /* 0x0003e20000100800 */
[----:B------:R-:W-:-:S03]  /*3e120*/  FSETP.GEU.AND P1, PT, R9, 1.175494350822287508e-38, PT ;  /* 0x008000000900780b */ /* 0x000fc60003f2e000 */
[----:B------:R-:W-:Y:S01]  /*3e130*/  STL [R1+0x334], R6 ;  /* 0x0003340601007387 */ /* 0x000fe20000100800 */
[----:B------:R-:W-:Y:S01]  /*3e140*/  FSEL R2, R10, R9, !P1 ;  /* 0x000000090a027208 */ /* 0x000fe20004800000 */
[C---:B----4-:R-:W-:Y:S01]  /*3e150*/  FMUL R13, R14.reuse, 8388608 ;  /* 0x4b0000000e0d7820 */ /* 0x050fe20000400000 */
[----:B------:R-:W-:Y:S01]  /*3e160*/  FSETP.GEU.AND P2, PT, R14, 1.175494350822287508e-38, PT ;  /* 0x008000000e00780b */ /* 0x000fe20003f4e000 */
[----:B------:R-:W2:Y:S01]  /*3e170*/  LDL.LU R25, [R1+0x6a0] ;  /* 0x0006a00001197983 */ /* 0x000ea20000300800 */
[----:B------:R-:W-:Y:S02]  /*3e180*/  IADD3 R29, R6, -0x3f3504f3, RZ ;  /* 0xc0cafb0d061d7810 */ /* 0x000fe40007ffe0ff */
[----:B------:R-:W-:Y:S02]  /*3e190*/  FSEL R24, R13, R14, !P2 ;  /* 0x0000000e0d187208 */ /* 0x000fe40005000000 */
[----:B------:R-:W-:Y:S02]  /*3e1a0*/  IADD3 R10, R2, -0x3f3504f3, RZ ;  /* 0xc0cafb0d020a7810 */ /* 0x000fe40007ffe0ff */
[----:B------:R-:W-:-:S02]  /*3e1b0*/  LOP3.LUT R29, R29, 0xff800000, RZ, 0xc0, !PT ;  /* 0xff8000001d1d7812 */ /* 0x000fc400078ec0ff */
[----:B------:R-:W-:Y:S02]  /*3e1c0*/  IADD3 R15, R24, -0x3f3504f3, RZ ;  /* 0xc0cafb0d180f7810 */ /* 0x000fe40007ffe0ff */
[----:B------:R-:W-:Y:S02]  /*3e1d0*/  LOP3.LUT R16, R10, 0xff800000, RZ, 0xc0, !PT ;  /* 0xff8000000a107812 */ /* 0x000fe400078ec0ff */
[----:B------:R-:W-:Y:S02]  /*3e1e0*/  IADD3 R10, R6, -R29, RZ ;  /* 0x8000001d060a7210 */ /* 0x000fe40007ffe0ff */
[----:B------:R-:W-:Y:S02]  /*3e1f0*/  LOP3.LUT R15, R15, 0xff800000, RZ, 0xc0, !PT ;  /* 0xff8000000f0f7812 */ /* 0x000fe400078ec0ff */
[----:B------:R-:W-:Y:S01]  /*3e200*/  IADD3 R11, R2, -R16, RZ ;  /* 0x80000010020b7210 */ /* 0x000fe20007ffe0ff */
[----:B0-----:R-:W-:Y:S01]  /*3e210*/  IMAD.MOV.U32 R7, RZ, RZ, 0x3dc6b27f ;  /* 0x3dc6b27fff077424 */ /* 0x001fe200078e00ff */
[----:B------:R-:W-:Y:S01]  /*3e220*/  IADD3 R13, R24, -R15, RZ ;  /* 0x8000000f180d7210 */ /* 0x000fe20007ffe0ff */
[----:B------:R-:W-:-:S02]  /*3e230*/  FADD R10, R10, -1 ;  /* 0xbf8000000a0a7421 */ /* 0x000fc40000000000 */
[----:B------:R-:W-:Y:S02]  /*3e240*/  FADD R11, R11, -1 ;  /* 0xbf8000000b0b7421 */ /* 0x000fe40000000000 */
[CC--:B------:R-:W-:Y:S02]  /*3e250*/  FFMA.FTZ R0, R10.reuse, R7.reuse, -0.16845393180847167969 ;  /* 0xbe2c7f300a007423 */ /* 0x0c0fe40000010007 */
[----:B------:R-:W-:Y:S02]  /*3e260*/  FADD R13, R13, -1 ;  /* 0xbf8000000d0d7421 */ /* 0x000fe40000000000 */
[-C--:B------:R-:W-:Y:S02]  /*3e270*/  FFMA.FTZ R5, R11, R7.reuse, -0.16845393180847167969 ;  /* 0xbe2c7f300b057423 */ /* 0x080fe40000010007 */
[----:B------:R-:W-:Y:S02]  /*3e280*/  FFMA.FTZ R0, R10, R0, 0.1716887056827545166 ;  /* 0x3e2fcf2a0a007423 */ /* 0x000fe40000010000 */
[----:B-1----:R-:W-:-:S02]  /*3e290*/  FFMA.FTZ R9, R13, R7, -0.16845393180847167969 ;  /* 0xbe2c7f300d097423 */ /* 0x002fc40000010007 */
[C---:B------:R-:W-:Y:S01]  /*3e2a0*/  FFMA.FTZ R5, R11.reuse, R5, 0.1716887056827545166 ;  /* 0x3e2fcf2a0b057423 */ /* 0x040fe20000010005 */
[----:B------:R0:W1:Y:S01]  /*3e2b0*/  I2F R7, R29 ;  /* 0x0000001d00077306 */ /* 0x0000620000201400 */
[C---:B------:R-:W-:Y:S02]  /*3e2c0*/  FFMA.FTZ R0, R10.reuse, R0, -0.17900948226451873779 ;  /* 0xbe374e430a007423 */ /* 0x040fe40000010000 */
[----:B------:R-:W-:Y:S02]  /*3e2d0*/  FFMA.FTZ R5, R11, R5, -0.17900948226451873779 ;  /* 0xbe374e430b057423 */ /* 0x000fe40000010005 */
[----:B------:R-:W-:Y:S02]  /*3e2e0*/  FFMA.FTZ R0, R10, R0, 0.20512372255325317383 ;  /* 0x3e520bf40a007423 */ /* 0x000fe40000010000 */
[----:B0-----:R-:W-:Y:S02]  /*3e2f0*/  FFMA.FTZ R29, R13, R9, 0.1716887056827545166 ;  /* 0x3e2fcf2a0d1d7423 */ /* 0x001fe40000010009 */
[----:B------:R-:W-:-:S02]  /*3e300*/  FFMA.FTZ R5, R11, R5, 0.20512372255325317383 ;  /* 0x3e520bf40b057423 */ /* 0x000fc40000010005 */
[C---:B------:R-:W-:Y:S02]  /*3e310*/  FFMA.FTZ R29, R13.reuse, R29, -0.17900948226451873779 ;  /* 0xbe374e430d1d7423 */ /* 0x040fe4000001001d */
[C---:B------:R-:W-:Y:S02]  /*3e320*/  FFMA.FTZ R0, R10.reuse, R0, -0.24046532809734344482 ;  /* 0xbe763c8b0a007423 */ /* 0x040fe40000010000 */
[----:B------:R-:W-:Y:S02]  /*3e330*/  FFMA.FTZ R29, R13, R29, 0.20512372255325317383 ;  /* 0x3e520bf40d1d7423 */ /* 0x000fe4000001001d */
[----:B------:R-:W-:Y:S02]  /*3e340*/  FFMA.FTZ R5, R11, R5, -0.24046532809734344482 ;  /* 0xbe763c8b0b057423 */ /* 0x000fe40000010005 */
[----:B------:R-:W-:Y:S02]  /*3e350*/  FFMA.FTZ R0, R10, R0, 0.28857114911079406738 ;  /* 0x3e93bf990a007423 */ /* 0x000fe40000010000 */
[----:B------:R-:W-:-:S02]  /*3e360*/  FFMA.FTZ R29, R13, R29, -0.24046532809734344482 ;  /* 0xbe763c8b0d1d7423 */ /* 0x000fc4000001001d */
[----:B------:R-:W-:Y:S01]  /*3e370*/  FFMA.FTZ R5, R11, R5, 0.28857114911079406738 ;  /* 0x3e93bf990b057423 */ /* 0x000fe20000010005 */
[----:B------:R1:W-:Y:S01]  /*3e380*/  I2F R9, R16 ;  /* 0x0000001000097306 */ /* 0x0003e20000201400 */
[C---:B------:R-:W-:Y:S02]  /*3e390*/  FFMA.FTZ R0, R10.reuse, R0, -0.36067417263984680176 ;  /* 0xbeb8aa490a007423 */ /* 0x040fe40000010000 */
[----:B------:R-:W-:Y:S02]  /*3e3a0*/  FFMA.FTZ R29, R13, R29, 0.28857114911079406738 ;  /* 0x3e93bf990d1d7423 */ /* 0x000fe4000001001d */
[----:B------:R-:W-:-:S04]  /*3e3b0*/  FFMA.FTZ R0, R10, R0, 0.48089820146560668945 ;  /* 0x3ef6384a0a007423 */ /* 0x000fc80000010000 */
[----:B------:R-:W-:-:S04]  /*3e3c0*/  FFMA.FTZ R0, R10, R0, -0.72134751081466674805 ;  /* 0xbf38aa3b0a007423 */ /* 0x000fc80000010000 */
[----:B------:R-:W-:-:S04]  /*3e3d0*/  FMUL R0, R10, R0 ;  /* 0x000000000a007220 */ /* 0x000fc80000400000 */
[C---:B------:R-:W-:Y:S01]  /*3e3e0*/  FMUL R0, R10.reuse, R0 ;  /* 0x000000000a007220 */ /* 0x040fe20000400000 */
[----:B--2---:R0:W-:Y:S04]  /*3e3f0*/  STL [R1+0x1c28], R25 ;  /* 0x001c281901007387 */ /* 0x0041e80000100800 */
[----:B------:R-:W-:Y:S04]  /*3e400*/  STL [R1+0x34c], R2 ;  /* 0x00034c0201007387 */ /* 0x000fe80000100800 */
[----:B------:R2:W-:Y:S01]  /*3e410*/  STL [R1+0x1c2c], R14 ;  /* 0x001c2c0e01007387 */ /* 0x0005e20000100800 */
[----:B0-----:R-:W-:-:S03]  /*3e420*/  FFMA.FTZ R25, R10, 1.4426950216293334961, R0 ;  /* 0x3fb8aa3b0a197823 */ /* 0x001fc60000010000 */
[----:B------:R-:W-:Y:S04]  /*3e430*/  STL [R1+0x348], R24 ;  /* 0x0003481801007387 */ /* 0x000fe80000100800 */
[----:B------:R-:W3:Y:S01]  /*3e440*/  LDL.LU R12, [R1+0x6a4] ;  /* 0x0006a400010c7983 */ /* 0x000ee20000300800 */
[----:B--2---:R-:W-:-:S03]  /*3e450*/  FSEL R14, RZ, -23, P0 ;  /* 0xc1b80000ff0e7808 */ /* 0x004fc60000000000 */
[----:B------:R-:W2:Y:S02]  /*3e460*/  LDL.LU R3, [R1+0x6a8] ;  /* 0x0006a80001037983 */ /* 0x000ea40000300800 */
[----:B-1----:R-:W-:Y:S01]  /*3e470*/  FFMA.FTZ R16, R7, 1.1920928955078125e-07, R14 ;  /* 0x3400000007107823 */ /* 0x002fe2000001000e */
[----:B------:R-:W-:Y:S01]  /*3e480*/  ISETP.GE.U32.AND P0, PT, R6, 0x7f800000, PT ;  /* 0x7f8000000600780c */ /* 0x000fe20003f06070 */
[C---:B------:R-:W-:Y:S01]  /*3e490*/  FFMA.FTZ R7, R11.reuse, R5, -0.36067417263984680176 ;  /* 0xbeb8aa490b077423 */ /* 0x040fe20000010005 */
[----:B------:R-:W4:Y:S01]  /*3e4a0*/  LDL.LU R18, [R1+0x6ac] ;  /* 0x0006ac0001127983 */ /* 0x000f220000300800 */
[----:B------:R0:W1:Y:S02]  /*3e4b0*/  I2F R5, R15 ;  /* 0x0000000f00057306 */ /* 0x0000640000201400 */
[----:B------:R-:W-:Y:S01]  /*3e4c0*/  FFMA.FTZ R7, R11, R7, 0.48089820146560668945 ;  /* 0x3ef6384a0b077423 */ /* 0x000fe20000010007 */
[----:B------:R-:W-:Y:S01]  /*3e4d0*/  FSEL R14, RZ, -23, P1 ;  /* 0xc1b80000ff0e7808 */ /* 0x000fe20000800000 */
[----:B------:R-:W2:Y:S01]  /*3e4e0*/  LDL.LU R8, [R1+0x6b0] ;  /* 0x0006b00001087983 */ /* 0x000ea20000300800 */
[----:B0-----:R-:W-:Y:S01]  /*3e4f0*/  FFMA.FTZ R15, R13, R29, -0.36067417263984680176 ;  /* 0xbeb8aa490d0f7423 */ /* 0x001fe2000001001d */
[----:B------:R-:W-:-:S02]  /*3e500*/  ISETP.GE.U32.AND P1, PT, R2, 0x7f800000, PT ;  /* 0x7f8000000200780c */ /* 0x000fc40003f26070 */
[----:B------:R-:W2:Y:S01]  /*3e510*/  LDL.LU R28, [R1+0x6b4] ;  /* 0x0006b400011c7983 */ /* 0x000ea20000300800 */
[----:B------:R-:W-:Y:S02]  /*3e520*/  FFMA.FTZ R15, R13, R15, 0.48089820146560668945 ;  /* 0x3ef6384a0d0f7423 */ /* 0x000fe4000001000f */
[----:B------:R-:W-:Y:S01]  /*3e530*/  FFMA.FTZ R29, R11, R7, -0.72134751081466674805 ;  /* 0xbf38aa3b0b1d7423 */ /* 0x000fe20000010007 */
[----:B------:R-:W2:Y:S01]  /*3e540*/  LDL.LU R17, [R1+0x6b8] ;  /* 0x0006b80001117983 */ /* 0x000ea20000300800 */
[----:B------:R-:W-:Y:S01]  /*3e550*/  FFMA.FTZ R15, R13, R15, -0.72134751081466674805 ;  /* 0xbf38aa3b0d0f7423 */ /* 0x000fe2000001000f */
[----:B------:R-:W-:Y:S01]  /*3e560*/  FSEL R7, RZ, -23, P2 ;  /* 0xc1b80000ff077808 */ /* 0x000fe20001000000 */
[----:B------:R-:W-:Y:S01]  /*3e570*/  FMUL R29, R11, R29 ;  /* 0x0000001d0b1d7220 */ /* 0x000fe20000400000 */
[----:B------:R-:W2:Y:S01]  /*3e580*/  LDL.LU R21, [R1+0x6bc] ;  /* 0x0006bc0001157983 */ /* 0x000ea20000300800 */
[----:B------:R-:W-:Y:S01]  /*3e590*/  FMUL R15, R13, R15 ;  /* 0x0000000f0d0f7220 */ /* 0x000fe20000400000 */
[----:B------:R-:W-:Y:S01]  /*3e5a0*/  ISETP.GE.U32.AND P2, PT, R24, 0x7f800000, PT ;  /* 0x7f8000001800780c */ /* 0x000fe20003f46070 */
[----:B------:R-:W-:Y:S01]  /*3e5b0*/  FMUL R29, R11, R29 ;  /* 0x0000001d0b1d7220 */ /* 0x000fe20000400000 */
[----:B------:R-:W2:Y:S01]  /*3e5c0*/  LDL.LU R23, [R1+0x6c0] ;  /* 0x0006c00001177983 */ /* 0x000ea20000300800 */
[----:B------:R-:W-:-:S02]  /*3e5d0*/  FMUL R10, R13, R15 ;  /* 0x0000000f0d0a7220 */ /* 0x000fc40000400000 */
[----:B-1----:R-:W-:Y:S01]  /*3e5e0*/  FFMA.FTZ R5, R5, 1.1920928955078125e-07, R7 ;  /* 0x3400000005057823 */ /* 0x002fe20000010007 */
[----:B------:R-:W2:Y:S01]  /*3e5f0*/  LDL.LU R0, [R1+0x6c4] ;  /* 0x0006c40001007983 */ /* 0x000ea20000300800 */
[----:B------:R-:W-:Y:S01]  /*3e600*/  FFMA.FTZ R10, R13, 1.4426950216293334961, R10 ;  /* 0x3fb8aa3b0d0a7823 */ /* 0x000fe2000001000a */
[----:B------:R-:W-:Y:S01]  /*3e610*/  @P0 MOV R13, 0x7f800000 ;  /* 0x7f800000000d0802 */ /* 0x000fe20000000f00 */
[----:B------:R-:W-:Y:S01]  /*3e620*/  FFMA.FTZ R14, R9, 1.1920928955078125e-07, R14 ;  /* 0x34000000090e7823 */ /* 0x000fe2000001000e */
[----:B------:R-:W2:Y:S01]  /*3e630*/  LDL.LU R7, [R1+0x6c8] ;  /* 0x0006c80001077983 */ /* 0x000ea20000300800 */
[----:B------:R-:W-:Y:S01]  /*3e640*/  FFMA.FTZ R29, R11, 1.4426950216293334961, R29 ;  /* 0x3fb8aa3b0b1d7823 */ /* 0x000fe2000001001d */
[----:B------:R-:W-:Y:S01]  /*3e650*/  @P1 MOV R11, 0x7f800000 ;  /* 0x7f800000000b1802 */ /* 0x000fe20000000f00 */
[----:B------:R-:W-:Y:S01]  /*3e660*/  FADD R27, R16, R25 ;  /* 0x00000019101b7221 */ /* 0x000fe20000000000 */
[----:B------:R-:W2:Y:S01]  /*3e670*/  LDL.LU R9, [R1+0x6cc] ;  /* 0x0006cc0001097983 */ /* 0x000ea20000300800 */
[----:B------:R-:W-:-:S02]  /*3e680*/  FADD R15, R5, R10 ;  /* 0x0000000a050f7221 */ /* 0x000fc40000000000 */
[----:B------:R-:W-:Y:S01]  /*3e690*/  @P0 FFMA.FTZ R27, R6, R13, +INF ;  /* 0x7f800000061b0423 */ /* 0x000fe2000001000d */
[----:B------:R-:W2:Y:S01]  /*3e6a0*/  LDL.LU R5, [R1+0x6d0] ;  /* 0x0006d00001057983 */ /* 0x000ea20000300800 */
[----:B------:R-:W-:-:S03]  /*3e6b0*/  FADD R29, R14, R29 ;  /* 0x0000001d0e1d7221 */ /* 0x000fc60000000000 */
[----:B------:R-:W2:Y:S01]  /*3e6c0*/  LDL.LU R16, [R1+0x6d4] ;  /* 0x0006d40001107983 */ /* 0x000ea20000300800 */
[----:B------:R-:W-:-:S03]  /*3e6d0*/  @P1 FFMA.FTZ R29, R2, R11, +INF ;  /* 0x7f800000021d1423 */ /* 0x000fc6000001000b */
[----:B------:R-:W2:Y:S04]  /*3e6e0*/  LDL.LU R25, [R1+0x6d8] ;  /* 0x0006d80001197983 */ /* 0x000ea80000300800 */
[----:B------:R-:W2:Y:S04]  /*3e6f0*/  LDL.LU R14, [R1+0x6dc] ;  /* 0x0006dc00010e7983 */ /* 0x000ea80000300800 */
[----:B------:R-:W2:Y:S04]  /*3e700*/  LDL.LU R6, [R1+0x1c38] ;  /* 0x001c380001067983 */ /* 0x000ea80000300800 */
[----:B------:R0:W-:Y:S04]  /*3e710*/  STL [R1+0x364], R27 ;  /* 0x0003641b01007387 */ /* 0x0001e80000100800 */
[----:B0-----:R-:W2:Y:S04]  /*3e720*/  LDL.LU R27, [R1+0x1c34] ;  /* 0x001c3400011b7983 */ /* 0x001ea80000300800 */
[----:B------:R-:W2:Y:S04]  /*3e730*/  LDL.LU R2, [R1+0x1c30] ;  /* 0x001c300001027983 */ /* 0x000ea80000300800 */
[----:B------:R0:W-:Y:S04]  /*3e740*/  STL [R1+0x360], R29 ;  /* 0x0003601d01007387 */ /* 0x0001e80000100800 */
[----:B0-----:R-:W2:Y:S01]  /*3e750*/  LDL.LU R29, [R1+0x840] ;  /* 0x00084000011d7983 */ /* 0x001ea20000300800 */
[----:B------:R-:W-:-:S04]  /*3e760*/  @P2 IMAD.MOV.U32 R10, RZ, RZ, 0x7f800000 ;  /* 0x7f800000ff0a2424 */ /* 0x000fc800078e00ff */
[----:B------:R-:W-:-:S05]  /*3e770*/  @P2 FFMA.FTZ R15, R24, R10, +INF ;  /* 0x7f800000180f2423 */ /* 0x000fca000001000a */
[----:B------:R0:W-:Y:S04]  /*3e780*/  STL [R1+0x35c], R15 ;  /* 0x00035c0f01007387 */ /* 0x0001e80000100800 */
[----:B0-----:R-:W3:Y:S04]  /*3e790*/  LDL.LU R15, [R1+0x844] ;  /* 0x00084400010f7983 */ /* 0x001ee80000300800 */
[----:B------:R-:W3:Y:S04]  /*3e7a0*/  LDL.LU R10, [R1+0x848] ;  /* 0x00084800010a7983 */ /* 0x000ee80000300800 */
[----:B------:R-:W3:Y:S04]  /*3e7b0*/  LDL.LU R13, [R1+0x84c] ;  /* 0x00084c00010d7983 */ /* 0x000ee80000300800 */
[----:B------:R-:W3:Y:S01]  /*3e7c0*/  LDL.LU R11, [R1+0x850] ;  /* 0x00085000010b7983 */ /* 0x000ee20000300800 */
[----:B--2---:R-:W-:-:S02]  /*3e7d0*/  FSETP.GT.AND P5, PT, |R29|, 8.50705917302346158658e+37, PT ;  /* 0x7e8000001d00780b */ /* 0x004fc40003fa4200 */
[C---:B------:R-:W-:Y:S01]  /*3e7e0*/  FSETP.GEU.AND P6, PT, |R29|.reuse, 1.175494350822287508e-38, PT ;  /* 0x008000001d00780b */ /* 0x040fe20003fce200 */
[C---:B------:R-:W-:Y:S01]  /*3e7f0*/  FMUL R24, R29.reuse, 8388608 ;  /* 0x4b0000001d187820 */ /* 0x040fe20000400000 */
[----:B------:R-:W-:-:S04]  /*3e800*/  FSETP.GEU.AND P0, PT, R29, 1.175494350822287508e-38, PT ;  /* 0x008000001d00780b */ /* 0x000fc80003f0e000 */
[----:B------:R-:W-:-:S05]  /*3e810*/  FSEL R24, R24, R29, !P0 ;  /* 0x0000001d18187208 */ /* 0x000fca0004000000 */
[----:B------:R-:W-:Y:S02]  /*3e820*/  @P5 FMUL R14, R14, 0.25 ;  /* 0x3e8000000e0e5820 */ /* 0x000fe40000400000 */
[----:B------:R-:W-:Y:S02]  /*3e830*/  @P5 FMUL R25, R25, 0.25 ;  /* 0x3e80000019195820 */ /* 0x000fe40000400000 */
[----:B------:R-:W-:Y:S02]  /*3e840*/  @P5 FMUL R9, R9, 0.25 ;  /* 0x3e80000009095820 */ /* 0x000fe40000400000 */
[----:B------:R-:W-:Y:S02]  /*3e850*/  @!P6 FMUL R14, R14, 16777216 ;  /* 0x4b8000000e0ee820 */ /* 0x000fe40000400000 */
[----:B------:R-:W-:Y:S02]  /*3e860*/  @P5 FMUL R7, R7, 0.25 ;  /* 0x3e80000007075820 */ /* 0x000fe40000400000 */
[----:B------:R-:W-:Y:S01]  /*3e870*/  @!P6 FMUL R25, R25, 16777216 ;  /* 0x4b8000001919e820 */ /* 0x000fe20000400000 */
[----:B------:R-:W-:Y:S01]  /*3e880*/  STL [R1+0x344], R24 ;  /* 0x0003441801007387 */ /* 0x000fe20000100800 */
[----:B------:R-:W-:-:S02]  /*3e890*/  @P5 FMUL R21, R21, 0.25 ;  /* 0x3e80000015155820 */ /* 0x000fc40000400000 */
[----:B------:R-:W-:Y:S01]  /*3e8a0*/  @!P6 FMUL R9, R9, 16777216 ;  /* 0x4b8000000909e820 */ /* 0x000fe20000400000 */
[----:B------:R0:W-:Y:S01]  /*3e8b0*/  STL [R1+0x24], R14 ;  /* 0x0000240e01007387 */ /* 0x0001e20000100800 */
[----:B------:R-:W-:Y:S02]  /*3e8c0*/  @P5 FMUL R17, R17, 0.25 ;  /* 0x3e80000011115820 */ /* 0x000fe40000400000 */
[----:B------:R-:W-:Y:S02]  /*3e8d0*/  @!P6 FMUL R7, R7, 16777216 ;  /* 0x4b8000000707e820 */ /* 0x000fe40000400000 */
[----:B----4-:R-:W-:Y:S02]  /*3e8e0*/  @P5 FMUL R18, R18, 0.25 ;  /* 0x3e80000012125820 */ /* 0x010fe40000400000 */
[----:B------:R-:W-:Y:S01]  /*3e8f0*/  @!P6 FMUL R21, R21, 16777216 ;  /* 0x4b8000001515e820 */ /* 0x000fe20000400000 */
[----:B0-----:R-:W2:Y:S01]  /*3e900*/  LDL.LU R14, [R1+0x1c2c] ;  /* 0x001c2c00010e7983 */ /* 0x001ea20000300800 */
[----:B------:R-:W-:-:S03]  /*3e910*/  @P5 FMUL R3, R3, 0.25 ;  /* 0x3e80000003035820 */ /* 0x000fc60000400000 */
[----:B------:R0:W-:Y:S01]  /*3e920*/  STL [R1+0x20], R25 ;  /* 0x0000201901007387 */ /* 0x0001e20000100800 */
[----:B------:R-:W-:Y:S02]  /*3e930*/  @!P6 FMUL R17, R17, 16777216 ;  /* 0x4b8000001111e820 */ /* 0x000fe40000400000 */
[----:B-----5:R-:W-:Y:S02]  /*3e940*/  @P5 FMUL R4, R4, 0.25 ;  /* 0x3e80000004045820 */ /* 0x020fe40000400000 */
[----:B------:R-:W-:Y:S01]  /*3e950*/  @!P6 FMUL R18, R18, 16777216 ;  /* 0x4b8000001212e820 */ /* 0x000fe20000400000 */
[----:B0-----:R-:W4:Y:S04]  /*3e960*/  LDL.LU R25, [R1+0x1c28] ;  /* 0x001c280001197983 */ /* 0x001f280000300800 */
[----:B------:R0:W-:Y:S01]  /*3e970*/  STL [R1+0x14], R9 ;  /* 0x0000140901007387 */ /* 0x0001e20000100800 */
[----:B------:R-:W-:-:S02]  /*3e980*/  @P5 FMUL R20, R20, 0.25 ;  /* 0x3e80000014145820 */ /* 0x000fc40000400000 */
[----:B------:R-:W-:Y:S01]  /*3e990*/  @!P6 FMUL R3, R3, 16777216 ;  /* 0x4b8000000303e820 */ /* 0x000fe20000400000 */
[----:B0-----:R-:W5:Y:S04]  /*3e9a0*/  LDL.LU R9, [R1+0x1c24] ;  /* 0x001c240001097983 */ /* 0x001f680000300800 */
[----:B------:R0:W-:Y:S01]  /*3e9b0*/  STL [R1+0x10], R7 ;  /* 0x0000100701007387 */ /* 0x0001e20000100800 */
[----:B------:R-:W-:Y:S02]  /*3e9c0*/  @P5 FMUL R22, R22, 0.25 ;  /* 0x3e80000016165820 */ /* 0x000fe40000400000 */
[----:B------:R-:W-:Y:S01]  /*3e9d0*/  @!P6 FMUL R4, R4, 16777216 ;  /* 0x4b8000000404e820 */ /* 0x000fe20000400000 */
[----:B0-----:R-:W2:Y:S04]  /*3e9e0*/  LDL.LU R7, [R1+0x1c20] ;  /* 0x001c200001077983 */ /* 0x001ea80000300800 */
[----:B------:R0:W-:Y:S01]  /*3e9f0*/  STL [R1+0x80], R21 ;  /* 0x0000801501007387 */ /* 0x0001e20000100800 */
[----:B------:R-:W-:-:S02]  /*3ea00*/  @!P6 FMUL R20, R20, 16777216 ;  /* 0x4b8000001414e820 */ /* 0x000fc40000400000 */
[----:B------:R-:W-:Y:S01]  /*3ea10*/  @P5 FMUL R19, R19, 0.25 ;  /* 0x3e80000013135820 */ /* 0x000fe20000400000 */
[----:B0-----:R-:W2:Y:S04]  /*3ea20*/  LDL.LU R21, [R1+0x1c1c] ;  /* 0x001c1c0001157983 */ /* 0x001ea80000300800 */
[----:B------:R0:W-:Y:S01]  /*3ea30*/  STL [R1+0x7c], R17 ;  /* 0x00007c1101007387 */ /* 0x0001e20000100800 */
[----:B------:R-:W-:Y:S02]  /*3ea40*/  @!P6 FMUL R22, R22, 16777216 ;  /* 0x4b8000001616e820 */ /* 0x000fe40000400000 */
[----:B------:R-:W-:Y:S01]  /*3ea50*/  @!P6 FMUL R19, R19, 16777216 ;  /* 0x4b8000001313e820 */ /* 0x000fe20000400000 */
[----:B0-----:R-:W5:Y:S04]  /*3ea60*/  LDL.LU R17, [R1+0x1c18] ;  /* 0x001c180001117983 */ /* 0x001f680000300800 */
[----:B------:R0:W-:Y:S04]  /*3ea70*/  STL [R1+0x70], R18 ;  /* 0x0000701201007387 */ /* 0x0001e80000100800 */
        /* <DEDUP_REMOVED lines=9> */
[----:B------:R0:W-:Y:S01]  /*3eb10*/  STL [R1+0x4c], R19 ;  /* 0x00004c1301007387 */ /* 0x0001e20000100800 */
[----:B------:R-:W-:-:S03]  /*3eb20*/  @P5 FMUL R26, R26, 0.25 ;  /* 0x3e8000001a1a5820 */ /* 0x000fc60000400000 */
[----:B0-----:R-:W5:Y:S01]  /*3eb30*/  LDL.LU R19, [R1+0x1c00] ;  /* 0x001c000001137983 */ /* 0x001f620000300800 */
[----:B------:R-:W-:Y:S02]  /*3eb40*/  @P5 FMUL R6, R6, 0.25 ;  /* 0x3e80000006065820 */ /* 0x000fe40000400000 */
[----:B------:R-:W-:Y:S02]  /*3eb50*/  @P5 FMUL R27, R27, 0.25 ;  /* 0x3e8000001b1b5820 */ /* 0x000fe40000400000 */
[----:B------:R-:W-:Y:S02]  /*3eb60*/  @P5 FMUL R29, R29, 0.25 ;  /* 0x3e8000001d1d5820 */ /* 0x000fe40000400000 */
[----:B------:R-:W-:Y:S01]  /*3eb70*/  @P5 FMUL R2, R2, 0.25 ;  /* 0x3e80000002025820 */ /* 0x000fe20000400000 */
[----:B---3--:R-:W-:Y:S01]  /*3eb80*/  FSETP.GT.AND P5, PT, |R11|, 8.50705917302346158658e+37, PT ;  /* 0x7e8000000b00780b */ /* 0x008fe20003fa4200 */
[----:B------:R-:W-:Y:S02]  /*3eb90*/  @!P6 FMUL R26, R26, 16777216 ;  /* 0x4b8000001a1ae820 */ /* 0x000fe40000400000 */
[----:B------:R-:W-:-:S02]  /*3eba0*/  @!P6 FMUL R6, R6, 16777216 ;  /* 0x4b8000000606e820 */ /* 0x000fc40000400000 */
[----:B------:R-:W-:Y:S02]  /*3ebb0*/  @!P6 FMUL R27, R27, 16777216 ;  /* 0x4b8000001b1be820 */ /* 0x000fe40000400000 */
[----:B------:R-:W-:Y:S02]  /*3ebc0*/  @!P6 FMUL R29, R29, 16777216 ;  /* 0x4b8000001d1de820 */ /* 0x000fe40000400000 */
[----:B------:R-:W-:Y:S01]  /*3ebd0*/  @!P6 FMUL R2, R2, 16777216 ;  /* 0x4b8000000202e820 */ /* 0x000fe20000400000 */
[C---:B------:R-:W-:Y:S01]  /*3ebe0*/  FSETP.GEU.AND P6, PT, |R11|.reuse, 1.175494350822287508e-38, PT ;  /* 0x008000000b00780b */ /* 0x040fe20003fce200 */
[C---:B------:R-:W-:Y:S01]  /*3ebf0*/  FMUL R24, R11.reuse, 8388608 ;  /* 0x4b0000000b187820 */ /* 0x040fe20000400000 */
[----:B------:R-:W-:Y:S01]  /*3ec00*/  FSETP.GEU.AND P1, PT, R11, 1.175494350822287508e-38, PT ;  /* 0x008000000b00780b */ /* 0x000fe20003f2e000 */
[----:B------:R0:W-:Y:S01]  /*3ec10*/  STL [R1+0x40], R26 ;  /* 0x0000401a01007387 */ /* 0x0001e20000100800 */
[----:B------:R-:W-:Y:S02]  /*3ec20*/  @P5 FMUL R16, R16, 0.25 ;  /* 0x3e80000010105820 */ /* 0x000fe40000400000 */
[----:B------:R-:W-:Y:S01]  /*3ec30*/  @P5 FMUL R5, R5, 0.25 ;  /* 0x3e80000005055820 */ /* 0x000fe20000400000 */
[----:B------:R-:W-:Y:S01]  /*3ec40*/  FSEL R24, R24, R11, !P1 ;  /* 0x0000000b18187208 */ /* 0x000fe20004800000 */
[----:B------:R-:W-:Y:S01]  /*3ec50*/  @P5 FMUL R0, R0, 0.25 ;  /* 0x3e80000000005820 */ /* 0x000fe20000400000 */
[----:B0-----:R-:W3:Y:S04]  /*3ec60*/  LDL.LU R26, [R1+0x1bfc] ;  /* 0x001bfc00011a7983 */ /* 0x001ee80000300800 */
[----:B------:R-:W-:Y:S01]  /*3ec70*/  @!P6 FMUL R16, R16, 16777216 ;  /* 0x4b8000001010e820 */ /* 0x000fe20000400000 */
[----:B------:R0:W-:Y:S01]  /*3ec80*/  STL [R1+0x3c], R6 ;  /* 0x00003c0601007387 */ /* 0x0001e20000100800 */
[----:B------:R-:W-:-:S02]  /*3ec90*/  @P5 FMUL R23, R23, 0.25 ;  /* 0x3e80000017175820 */ /* 0x000fc40000400000 */
[----:B------:R-:W-:Y:S01]  /*3eca0*/  @!P6 FMUL R5, R5, 16777216 ;  /* 0x4b8000000505e820 */ /* 0x000fe20000400000 */
[----:B0-----:R-:W3:Y:S04]  /*3ecb0*/  LDL.LU R6, [R1+0x1bf8] ;  /* 0x001bf80001067983 */ /* 0x001ee80000300800 */
[----:B------:R0:W-:Y:S01]  /*3ecc0*/  STL [R1+0x30], R27 ;  /* 0x0000301b01007387 */ /* 0x0001e20000100800 */
[----:B------:R-:W-:Y:S02]  /*3ecd0*/  @P5 FMUL R28, R28, 0.25 ;  /* 0x3e8000001c1c5820 */ /* 0x000fe40000400000 */
[----:B------:R-:W-:Y:S01]  /*3ece0*/  @!P6 FMUL R0, R0, 16777216 ;  /* 0x4b8000000000e820 */ /* 0x000fe20000400000 */
[----:B0-----:R-:W3:Y:S04]  /*3ecf0*/  LDL.LU R27, [R1+0x1bf4] ;  /* 0x001bf400011b7983 */ /* 0x001ee80000300800 */
[----:B------:R-:W-:Y:S04]  /*3ed00*/  STL [R1+0x1b4c], R29 ;  /* 0x001b4c1d01007387 */ /* 0x000fe80000100800 */
[----:B------:R0:W-:Y:S01]  /*3ed10*/  STL [R1+0x2c], R2 ;  /* 0x00002c0201007387 */ /* 0x0001e20000100800 */
[----:B------:R-:W-:-:S02]  /*3ed20*/  @P5 FMUL R8, R8, 0.25 ;  /* 0x3e80000008085820 */ /* 0x000fc40000400000 */
[----:B------:R-:W-:Y:S02]  /*3ed30*/  @!P6 FMUL R23, R23, 16777216 ;  /* 0x4b8000001717e820 */ /* 0x000fe40000400000 */
[----:B------:R-:W-:Y:S01]  /*3ed40*/  @P5 FMUL R12, R12, 0.25 ;  /* 0x3e8000000c0c5820 */ /* 0x000fe20000400000 */
[----:B0-----:R-:W3:Y:S04]  /*3ed50*/  LDL.LU R2, [R1+0x1bf0] ;  /* 0x001bf00001027983 */ /* 0x001ee80000300800 */
[----:B------:R-:W-:Y:S01]  /*3ed60*/  STL [R1+0x340], R24 ;  /* 0x0003401801007387 */ /* 0x000fe20000100800 */
[----:B------:R-:W-:-:S03]  /*3ed70*/  @!P6 FMUL R28, R28, 16777216 ;  /* 0x4b8000001c1ce820 */ /* 0x000fc60000400000 */
[----:B------:R0:W-:Y:S01]  /*3ed80*/  STL [R1+0x1c], R16 ;  /* 0x00001c1001007387 */ /* 0x0001e20000100800 */
[----:B------:R-:W-:Y:S02]  /*3ed90*/  @!P6 FMUL R8, R8, 16777216 ;  /* 0x4b8000000808e820 */ /* 0x000fe40000400000 */
[----:B------:R-:W-:Y:S01]  /*3eda0*/  @!P6 FMUL R12, R12, 16777216 ;  /* 0x4b8000000c0ce820 */ /* 0x000fe20000400000 */
[----:B0-----:R-:W3:Y:S04]  /*3edb0*/  LDL.LU R16, [R1+0x1bec] ;  /* 0x001bec0001107983 */ /* 0x001ee80000300800 */
[----:B------:R0:W-:Y:S04]  /*3edc0*/  STL [R1+0x18], R5 ;  /* 0x0000180501007387 */ /* 0x0001e80000100800 */
        /* <DEDUP_REMOVED lines=10> */
[----:B0-----:R-:W3:Y:S01]  /*3ee70*/  LDL.LU R12, [R1+0x1bd4] ;  /* 0x001bd400010c7983 */ /* 0x001ee20000300800 */
[----:B----4-:R-:W-:-:S04]  /*3ee80*/  @P5 FMUL R25, R25, 0.25 ;  /* 0x3e80000019195820 */ /* 0x010fc80000400000 */
[----:B------:R-:W-:-:S05]  /*3ee90*/  @!P6 FMUL R25, R25, 16777216 ;  /* 0x4b8000001919e820 */ /* 0x000fca0000400000 */
[----:B------:R0:W-:Y:S01]  /*3eea0*/  STL [R1+0x64], R25 ;  /* 0x0000641901007387 */ /* 0x0001e20000100800 */
[----:B--2---:R-:W-:-:S03]  /*3eeb0*/  @P5 FMUL R21, R21, 0.25 ;  /* 0x3e80000015155820 */ /* 0x004fc60000400000 */
[----:B0-----:R-:W2:Y:S01]  /*3eec0*/  LDL.LU R25, [R1+0x1bd0] ;  /* 0x001bd00001197983 */ /* 0x001ea20000300800 */
[----:B------:R-:W-:Y:S02]  /*3eed0*/  @!P6 FMUL R21, R21, 16777216 ;  /* 0x4b8000001515e820 */ /* 0x000fe40000400000 */
[----:B-----5:R-:W-:-:S03]  /*3eee0*/  @P5 FMUL R17, R17, 0.25 ;  /* 0x3e80000011115820 */ /* 0x020fc60000400000 */
[----:B------:R0:W-:Y:S01]  /*3eef0*/  STL [R1+0x58], R21 ;  /* 0x0000581501007387 */ /* 0x0001e20000100800 */
[----:B------:R-:W-:Y:S02]  /*3ef00*/  @!P6 FMUL R17, R17, 16777216 ;  /* 0x4b8000001111e820 */ /* 0x000fe40000400000 */
[----:B------:R-:W-:Y:S01]  /*3ef10*/  @P5 FMUL R18, R18, 0.25 ;  /* 0x3e80000012125820 */ /* 0x000fe20000400000 */
[----:B0-----:R-:W4:Y:S03]  /*3ef20*/  LDL.LU R21, [R1+0x1bcc] ;  /* 0x001bcc0001157983 */ /* 0x001f260000300800 */
[----:B------:R-:W-:Y:S01]  /*3ef30*/  @!P6 FMUL R18, R18, 16777216 ;  /* 0x4b8000001212e820 */ /* 0x000fe20000400000 */
[----:B------:R0:W-:Y:S01]  /*3ef40*/  STL [R1+0x54], R17 ;  /* 0x0000541101007387 */ /* 0x0001e20000100800 */
[----:B------:R-:W-:Y:S02]  /*3ef50*/  @P5 FMUL R11, R11, 0.25 ;  /* 0x3e8000000b0b5820 */ /* 0x000fe40000400000 */
[----:B------:R-:W-:Y:S01]  /*3ef60*/  @P5 FMUL R3, R3, 0.25 ;  /* 0x3e80000003035820 */ /* 0x000fe20000400000 */
[----:B0-----:R-:W5:Y:S03]  /*3ef70*/  LDL.LU R17, [R1+0x1bc8] ;  /* 0x001bc80001117983 */ /* 0x001f660000300800 */
[----:B------:R-:W-:Y:S01]  /*3ef80*/  @!P6 FMUL R3, R3, 16777216 ;  /* 0x4b8000000303e820 */ /* 0x000fe20000400000 */
[----:B------:R0:W-:Y:S01]  /*3ef90*/  STL [R1+0x48], R18 ;  /* 0x0000481201007387 */ /* 0x0001e20000100800 */
[----:B------:R-:W-:-:S03]  /*3efa0*/  @P5 FMUL R4, R4, 0.25 ;  /* 0x3e80000004045820 */ /* 0x000fc60000400000 */
[----:B0-----:R-:W5:Y:S01]  /*3efb0*/  LDL.LU R18, [R1+0x1bc4] ;  /* 0x001bc40001127983 */ /* 0x001f620000300800 */
[----:B------:R-:W-:-:S03]  /*3efc0*/  @!P6 FMUL R4, R4, 16777216 ;  /* 0x4b8000000404e820 */ /* 0x000fc60000400000 */
[----:B------:R0:W-:Y:S01]  /*3efd0*/  STL [R1+0x44], R3 ;  /* 0x0000440301007387 */ /* 0x0001e20000100800 */
[----:B------:R-:W-:Y:S02]  /*3efe0*/  @!P6 FMUL R11, R11, 16777216 ;  /* 0x4b8000000b0be820 */ /* 0x000fe40000400000 */
        /* <DEDUP_REMOVED lines=8> */
[----:B------:R-:W-:-:S03]  /*3f070*/  @P5 FMUL R19, R19, 0.25 ;  /* 0x3e80000013135820 */ /* 0x000fc60000400000 */
[----:B0-----:R-:W5:Y:S01]  /*3f080*/  LDL.LU R20, [R1+0x1bb8] ;  /* 0x001bb80001147983 */ /* 0x001f620000300800 */
[----:B------:R-:W-:-:S03]  /*3f090*/  @!P6 FMUL R19, R19, 16777216 ;  /* 0x4b8000001313e820 */ /* 0x000fc60000400000 */
[----:B------:R0:W-:Y:S01]  /*3f0a0*/  STL [R1+0x28], R22 ;  /* 0x0000281601007387 */ /* 0x0001e20000100800 */
[----:B------:R-:W-:-:S03]  /*3f0b0*/  FSETP.GT.AND P5, PT, |R13|, 8.50705917302346158658e+37, PT ;  /* 0x7e8000000d00780b */ /* 0x000fc60003fa4200 */
[----:B0-----:R-:W5:Y:S04]  /*3f0c0*/  LDL.LU R22, [R1+0x1bb4] ;  /* 0x001bb40001167983 */ /* 0x001f680000300800 */
[----:B------:R-:W-:Y:S04]  /*3f0d0*/  STL [R1+0x1b50], R11 ;  /* 0x001b500b01007387 */ /* 0x000fe80000100800 */
[----:B------:R0:W-:Y:S01]  /*3f0e0*/  STL [R1+0x4], R19 ;  /* 0x0000041301007387 */ /* 0x0001e20000100800 */
[----:B------:R-:W-:-:S03]  /*3f0f0*/  FSETP.GEU.AND P6, PT, |R13|, 1.175494350822287508e-38, PT ;  /* 0x008000000d00780b */ /* 0x000fc60003fce200 */
[----:B0-----:R-:W5:Y:S01]  /*3f100*/  LDL.LU R19, [R1+0x1bb0] ;  /* 0x001bb00001137983 */ /* 0x001f620000300800 */
[C---:B------:R-:W-:Y:S01]  /*3f110*/  FMUL R24, R13.reuse, 8388608 ;  /* 0x4b0000000d187820 */ /* 0x040fe20000400000 */
[----:B------:R-:W-:Y:S01]  /*3f120*/  FSETP.GEU.AND P2, PT, R13, 1.175494350822287508e-38, PT ;  /* 0x008000000d00780b */ /* 0x000fe20003f4e000 */
[----:B---3--:R-:W-:Y:S01]  /*3f130*/  @P5 FMUL R26, R26, 0.25 ;  /* 0x3e8000001a1a5820 */ /* 0x008fe20000400000 */
[----:B------:R-:W3:Y:S02]  /*3f140*/  LDL.LU R11, [R1+0xcc] ;  /* 0x0000cc00010b7983 */ /* 0x000ee40000300800 */
[----:B------:R-:W-:-:S04]  /*3f150*/  FSEL R24, R24, R13, !P2 ;  /* 0x0000000d18187208 */ /* 0x000fc80005000000 */
[----:B------:R-:W-:Y:S01]  /*3f160*/  @!P6 FMUL R26, R26, 16777216 ;  /* 0x4b8000001a1ae820 */ /* 0x000fe20000400000 */
[----:B------:R-:W3:Y:S01]  /*3f170*/  LDL.LU R29, [R1+0xc8] ;  /* 0x0000c800011d7983 */ /* 0x000ee20000300800 */
[----:B------:R-:W-:-:S03]  /*3f180*/  @P5 FMUL R6, R6, 0.25 ;  /* 0x3e80000006065820 */ /* 0x000fc60000400000 */
[----:B------:R-:W-:Y:S01]  /*3f190*/  STL [R1+0x33c], R24 ;  /* 0x00033c1801007387 */ /* 0x000fe20000100800 */
[----:B------:R-:W-:-:S03]  /*3f1a0*/  @!P6 FMUL R6, R6, 16777216 ;  /* 0x4b8000000606e820 */ /* 0x000fc60000400000 */
[----:B------:R0:W-:Y:S04]  /*3f1b0*/  STL [R1+0xa0], R26 ;  /* 0x0000a01a01007387 */ /* 0x0001e80000100800 */
[----:B0-----:R-:W3:Y:S01]  /*3f1c0*/  LDL.LU R26, [R1+0x1bac] ;  /* 0x001bac00011a7983 */ /* 0x001ee20000300800 */
[----:B------:R-:W-:-:S03]  /*3f1d0*/  @P5 FMUL R27, R27, 0.25 ;  /* 0x3e8000001b1b5820 */ /* 0x000fc60000400000 */
[----:B------:R0:W-:Y:S01]  /*3f1e0*/  STL [R1+0x9c], R6 ;  /* 0x00009c0601007387 */ /* 0x0001e20000100800 */
[----:B------:R-:W-:-:S03]  /*3f1f0*/  @!P6 FMUL R27, R27, 16777216 ;  /* 0x4b8000001b1be820 */ /* 0x000fc60000400000 */
[----:B0-----:R-:W3:Y:S01]  /*3f200*/  LDL.LU R6, [R1+0x1ba8] ;  /* 0x001ba80001067983 */ /* 0x001ee20000300800 */
[----:B------:R-:W-:-:S03]  /*3f210*/  @P5 FMUL R2, R2, 0.25 ;  /* 0x3e80000002025820 */ /* 0x000fc60000400000 */
[----:B------:R0:W-:Y:S01]  /*3f220*/  STL [R1+0x98], R27 ;  /* 0x0000981b01007387 */ /* 0x0001e20000100800 */
[----:B------:R-:W-:-:S03]  /*3f230*/  @!P6 FMUL R2, R2, 16777216 ;  /* 0x4b8000000202e820 */ /* 0x000fc60000400000 */
[----:B0-----:R-:W3:Y:S04]  /*3f240*/  LDL.LU R27, [R1+0x1ba4] ;  /* 0x001ba400011b7983 */ /* 0x001ee80000300800 */
[----:B------:R0:W-:Y:S04]  /*3f250*/  STL [R1+0x94], R2 ;  /* 0x0000940201007387 */ /* 0x0001e80000100800 */
[----:B0-----:R-:W3:Y:S01]  /*3f260*/  LDL.LU R2, [R1+0x1ba0] ;  /* 0x001ba00001027983 */ /* 0x001ee20000300800 */
[----:B------:R-:W-:-:S04]  /*3f270*/  @P5 FMUL R0, R0, 0.25 ;  /* 0x3e80000000005820 */ /* 0x000fc80000400000 */
[----:B------:R-:W-:Y:S02]  /*3f280*/  @!P6 FMUL R0, R0, 16777216 ;  /* 0x4b8000000000e820 */ /* 0x000fe40000400000 */
[----:B------:R-:W-:-:S03]  /*3f290*/  @P5 FMUL R23, R23, 0.25 ;  /* 0x3e80000017175820 */ /* 0x000fc60000400000 */
[----:B------:R0:W-:Y:S01]  /*3f2a0*/  STL [R1+0x90], R0 ;  /* 0x0000900001007387 */ /* 0x0001e20000100800 */
[----:B------:R-:W-:-:S03]  /*3f2b0*/  @!P6 FMUL R23, R23, 16777216 ;  /* 0x4b8000001717e820 */ /* 0x000fc60000400000 */
[----:B0-----:R-:W3:Y:S04]  /*3f2c0*/  LDL.LU R0, [R1+0x1b9c] ;  /* 0x001b9c0001007983 */ /* 0x001ee80000300800 */
[----:B------:R0:W-:Y:S04]  /*3f2d0*/  STL [R1+0x8c], R23 ;  /* 0x00008c1701007387 */ /* 0x0001e80000100800 */
[----:B0-----:R-:W3:Y:S01]  /*3f2e0*/  LDL.LU R23, [R1+0x1b98] ;  /* 0x001b980001177983 */ /* 0x001ee20000300800 */
[----:B------:R-:W-:-:S04]  /*3f2f0*/  @P5 FMUL R12, R12, 0.25 ;  /* 0x3e8000000c0c5820 */ /* 0x000fc80000400000 */
[----:B------:R-:W-:-:S05]  /*3f300*/  @!P6 FMUL R12, R12, 16777216 ;  /* 0x4b8000000c0ce820 */ /* 0x000fca0000400000 */
[----:B------:R0:W-:Y:S04]  /*3f310*/  STL [R1+0x88], R12 ;  /* 0x0000880c01007387 */ /* 0x0001e80000100800 */
[----:B0-----:R-:W3:Y:S01]  /*3f320*/  LDL.LU R12, [R1+0x1b94] ;  /* 0x001b9400010c7983 */ /* 0x001ee20000300800 */
[----:B------:R-:W-:Y:S02]  /*3f330*/  @P5 FMUL R13, R13, 0.25 ;  /* 0x3e8000000d0d5820 */ /* 0x000fe40000400000 */
[----:B--2---:R-:W-:Y:S02]  /*3f340*/  @P5 FMUL R25, R25, 0.25 ;  /* 0x3e80000019195820 */ /* 0x004fe40000400000 */
[----:B------:R-:W-:Y:S02]  /*3f350*/  @!P6 FMUL R13, R13, 16777216 ;  /* 0x4b8000000d0de820 */ /* 0x000fe40000400000 */
[----:B------:R-:W-:Y:S01]  /*3f360*/  @!P6 FMUL R25, R25, 16777216 ;  /* 0x4b8000001919e820 */ /* 0x000fe20000400000 */
[C---:B------:R-:W-:Y:S01]  /*3f370*/  FSETP.GEU.AND P3, PT, R10.reuse, 1.175494350822287508e-38, PT ;  /* 0x008000000a00780b */ /* 0x040fe20003f6e000 */
[----:B------:R-:W-:-:S03]  /*3f380*/  FMUL R24, R10, 8388608 ;  /* 0x4b0000000a187820 */ /* 0x000fc60000400000 */
[----:B------:R0:W-:Y:S04]  /*3f390*/  STL [R1+0x84], R25 ;  /* 0x0000841901007387 */ /* 0x0001e80000100800 */
[----:B0-----:R-:W2:Y:S01]  /*3f3a0*/  LDL.LU R25, [R1+0x1b90] ;  /* 0x001b900001197983 */ /* 0x001ea20000300800 */
[----:B----4-:R-:W-:-:S04]  /*3f3b0*/  @P5 FMUL R21, R21, 0.25 ;  /* 0x3e80000015155820 */ /* 0x010fc80000400000 */
[----:B------:R-:W-:Y:S02]  /*3f3c0*/  @!P6 FMUL R21, R21, 16777216 ;  /* 0x4b8000001515e820 */ /* 0x000fe40000400000 */
[----:B-----5:R-:W-:-:S04]  /*3f3d0*/  @P5 FMUL R17, R17, 0.25 ;  /* 0x3e80000011115820 */ /* 0x020fc80000400000 */
[----:B------:R-:W-:Y:S02]  /*3f3e0*/  @!P6 FMUL R17, R17, 16777216 ;  /* 0x4b8000001111e820 */ /* 0x000fe40000400000 */
[----:B------:R-:W-:-:S04]  /*3f3f0*/  @P5 FMUL R18, R18, 0.25 ;  /* 0x3e80000012125820 */ /* 0x000fc80000400000 */
        /* <DEDUP_REMOVED lines=8> */
[----:B------:R-:W-:Y:S01]  /*3f480*/  @!P6 FMUL R22, R22, 16777216 ;  /* 0x4b8000001616e820 */ /* 0x000fe20000400000 */
[----:B------:R0:W-:Y:S04]  /*3f490*/  STL [R1], R21 ;  /* 0x0000001501007387 */ /* 0x0001e80000100800 */
[----:B0-----:R-:W4:Y:S01]  /*3f4a0*/  LDL.LU R21, [R1+0x1b8c] ;  /* 0x001b8c0001157983 */ /* 0x001f220000300800 */
[----:B------:R-:W-:Y:S01]  /*3f4b0*/  @P5 FMUL R19, R19, 0.25 ;  /* 0x3e80000013135820 */ /* 0x000fe20000400000 */
[----:B------:R-:W-:-:S03]  /*3f4c0*/  FSETP.GT.AND P5, PT, |R10|, 8.50705917302346158658e+37, PT ;  /* 0x7e8000000a00780b */ /* 0x000fc60003fa4200 */
[----:B------:R-:W-:Y:S01]  /*3f4d0*/  @!P6 FMUL R19, R19, 16777216 ;  /* 0x4b8000001313e820 */ /* 0x000fe20000400000 */
[----:B------:R-:W-:Y:S01]  /*3f4e0*/  FSETP.GEU.AND P6, PT, |R10|, 1.175494350822287508e-38, PT ;  /* 0x008000000a00780b */ /* 0x000fe20003fce200 */
[----:B------:R-:W-:Y:S04]  /*3f4f0*/  STL [R1+0x1ae8], R17 ;  /* 0x001ae81101007387 */ /* 0x000fe80000100800 */
[----:B------:R-:W-:Y:S04]  /*3f500*/  STL [R1+0x1aec], R18 ;  /* 0x001aec1201007387 */ /* 0x000fe80000100800 */
[----:B------:R-:W-:Y:S01]  /*3f510*/  @P5 FMUL R16, R16, 0.25 ;  /* 0x3e80000010105820 */ /* 0x000fe20000400000 */
[----:B------:R0:W-:Y:S01]  /*3f520*/  STL [R1+0x1af0], R3 ;  /* 0x001af00301007387 */ /* 0x0001e20000100800 */
[----:B---3--:R-:W-:-:S02]  /*3f530*/  @P5 FMUL R11, R11, 0.25 ;  /* 0x3e8000000b0b5820 */ /* 0x008fc40000400000 */
[----:B------:R-:W-:Y:S01]  /*3f540*/  @P5 FMUL R29, R29, 0.25 ;  /* 0x3e8000001d1d5820 */ /* 0x000fe20000400000 */
[----:B------:R-:W-:Y:S01]  /*3f550*/  STL [R1+0x1af4], R4 ;  /* 0x001af40401007387 */ /* 0x000fe20000100800 */
[----:B------:R-:W-:Y:S02]  /*3f560*/  @P5 FMUL R5, R5, 0.25 ;  /* 0x3e80000005055820 */ /* 0x000fe40000400000 */
[----:B------:R-:W-:Y:S01]  /*3f570*/  @!P6 FMUL R16, R16, 16777216 ;  /* 0x4b8000001010e820 */ /* 0x000fe20000400000 */
[----:B------:R-:W-:Y:S01]  /*3f580*/  STL [R1+0x1af8], R20 ;  /* 0x001af81401007387 */ /* 0x000fe20000100800 */
[----:B0-----:R-:W-:Y:S01]  /*3f590*/  FSEL R3, R24, R10, !P3 ;  /* 0x0000000a18037208 */ /* 0x001fe20005800000 */
[----:B------:R-:W-:Y:S02]  /*3f5a0*/  @!P6 FMUL R11, R11, 16777216 ;  /* 0x4b8000000b0be820 */ /* 0x000fe40000400000 */
[----:B------:R-:W-:Y:S01]  /*3f5b0*/  STL [R1+0x1b08], R22 ;  /* 0x001b081601007387 */ /* 0x000fe20000100800 */
[----:B------:R-:W-:-:S02]  /*3f5c0*/  @P5 FMUL R28, R28, 0.25 ;  /* 0x3e8000001c1c5820 */ /* 0x000fc40000400000 */
[----:B------:R-:W-:Y:S01]  /*3f5d0*/  @!P6 FMUL R29, R29, 16777216 ;  /* 0x4b8000001d1de820 */ /* 0x000fe20000400000 */
[----:B------:R-:W-:Y:S01]  /*3f5e0*/  STL [R1+0x1b0c], R19 ;  /* 0x001b0c1301007387 */ /* 0x000fe20000100800 */
[----:B------:R-:W-:Y:S02]  /*3f5f0*/  @P5 FMUL R8, R8, 0.25 ;  /* 0x3e80000008085820 */ /* 0x000fe40000400000 */
[----:B------:R-:W-:Y:S01]  /*3f600*/  @!P6 FMUL R5, R5, 16777216 ;  /* 0x4b8000000505e820 */ /* 0x000fe20000400000 */
[----:B------:R-:W3:Y:S01]  /*3f610*/  LDL.LU R24, [R1+0x1b88] ;  /* 0x001b880001187983 */ /* 0x000ee20000300800 */
[----:B------:R-:W-:-:S03]  /*3f620*/  @P5 FMUL R26, R26, 0.25 ;  /* 0x3e8000001a1a5820 */ /* 0x000fc60000400000 */
[----:B------:R-:W-:Y:S01]  /*3f630*/  STL [R1+0x338], R3 ;  /* 0x0003380301007387 */ /* 0x000fe20000100800 */
[----:B------:R-:W-:-:S03]  /*3f640*/  @!P6 FMUL R28, R28, 16777216 ;  /* 0x4b8000001c1ce820 */ /* 0x000fc60000400000 */
[----:B------:R0:W-:Y:S01]  /*3f650*/  STL [R1+0xc4], R16 ;  /* 0x0000c41001007387 */ /* 0x0001e20000100800 */
[----:B------:R-:W-:-:S03]  /*3f660*/  @P5 FMUL R6, R6, 0.25 ;  /* 0x3e80000006065820 */ /* 0x000fc60000400000 */
[----:B------:R-:W-:Y:S01]  /*3f670*/  STL [R1+0xcc], R11 ;  /* 0x0000cc0b01007387 */ /* 0x000fe20000100800 */
[----:B------:R-:W-:Y:S02]  /*3f680*/  @!P6 FMUL R8, R8, 16777216 ;  /* 0x4b8000000808e820 */ /* 0x000fe40000400000 */
[----:B------:R-:W-:Y:S01]  /*3f690*/  @!P6 FMUL R26, R26, 16777216 ;  /* 0x4b8000001a1ae820 */ /* 0x000fe20000400000 */
[----:B0-----:R-:W5:Y:S04]  /*3f6a0*/  LDL.LU R16, [R1+0x1b84] ;  /* 0x001b840001107983 */ /* 0x001f680000300800 */
[----:B------:R-:W-:Y:S01]  /*3f6b0*/  STL [R1+0xc8], R29 ;  /* 0x0000c81d01007387 */ /* 0x000fe20000100800 */
[----:B------:R-:W-:-:S03]  /*3f6c0*/  @!P6 FMUL R6, R6, 16777216 ;  /* 0x4b8000000606e820 */ /* 0x000fc60000400000 */
[----:B------:R0:W-:Y:S01]  /*3f6d0*/  STL [R1+0xc0], R5 ;  /* 0x0000c00501007387 */ /* 0x0001e20000100800 */
[----:B------:R-:W-:-:S03]  /*3f6e0*/  @P5 FMUL R27, R27, 0.25 ;  /* 0x3e8000001b1b5820 */ /* 0x000fc60000400000 */
[----:B0-----:R-:W5:Y:S04]  /*3f6f0*/  LDL.LU R5, [R1+0x1b80] ;  /* 0x001b800001057983 */ /* 0x001f680000300800 */
[----:B------:R0:W-:Y:S01]  /*3f700*/  STL [R1+0xbc], R28 ;  /* 0x0000bc1c01007387 */ /* 0x0001e20000100800 */
[----:B------:R-:W-:-:S03]  /*3f710*/  @P5 FMUL R2, R2, 0.25 ;  /* 0x3e80000002025820 */ /* 0x000fc60000400000 */
[----:B0-----:R-:W5:Y:S04]  /*3f720*/  LDL.LU R28, [R1+0x1b7c] ;  /* 0x001b7c00011c7983 */ /* 0x001f680000300800 */
[----:B------:R0:W-:Y:S01]  /*3f730*/  STL [R1+0xb8], R8 ;  /* 0x0000b80801007387 */ /* 0x0001e20000100800 */
[----:B------:R-:W-:-:S03]  /*3f740*/  @!P6 FMUL R27, R27, 16777216 ;  /* 0x4b8000001b1be820 */ /* 0x000fc60000400000 */
[----:B0-----:R-:W5:Y:S04]  /*3f750*/  LDL.LU R8, [R1+0x1b78] ;  /* 0x001b780001087983 */ /* 0x001f680000300800 */
[----:B------:R0:W-:Y:S01]  /*3f760*/  STL [R1+0xb4], R26 ;  /* 0x0000b41a01007387 */ /* 0x0001e20000100800 */
[----:B------:R-:W-:-:S03]  /*3f770*/  @!P6 FMUL R2, R2, 16777216 ;  /* 0x4b8000000202e820 */ /* 0x000fc60000400000 */
[----:B0-----:R-:W5:Y:S04]  /*3f780*/  LDL.LU R26, [R1+0x1b74] ;  /* 0x001b7400011a7983 */ /* 0x001f680000300800 */
[----:B------:R0:W-:Y:S01]  /*3f790*/  STL [R1+0xb0], R6 ;  /* 0x0000b00601007387 */ /* 0x0001e20000100800 */
[----:B------:R-:W-:-:S03]  /*3f7a0*/  @P5 FMUL R0, R0, 0.25 ;  /* 0x3e80000000005820 */ /* 0x000fc60000400000 */
[----:B0-----:R-:W5:Y:S04]  /*3f7b0*/  LDL.LU R6, [R1+0x1b70] ;  /* 0x001b700001067983 */ /* 0x001f680000300800 */
[----:B------:R-:W5:Y:S04]  /*3f7c0*/  LDL.LU R22, [R1+0xd8] ;  /* 0x0000d80001167983 */ /* 0x000f680000300800 */
[----:B------:R-:W5:Y:S01]  /*3f7d0*/  LDL.LU R20, [R1+0xdc] ;  /* 0x0000dc0001147983 */ /* 0x000f620000300800 */
[----:B------:R-:W-:-:S03]  /*3f7e0*/  @P5 FMUL R23, R23, 0.25 ;  /* 0x3e80000017175820 */ /* 0x000fc60000400000 */
[----:B------:R-:W5:Y:S04]  /*3f7f0*/  LDL.LU R4, [R1+0xe4] ;  /* 0x0000e40001047983 */ /* 0x000f680000300800 */
[----:B------:R-:W5:Y:S01]  /*3f800*/  LDL.LU R3, [R1+0xec] ;  /* 0x0000ec0001037983 */ /* 0x000f620000300800 */
[----:B------:R-:W-:-:S03]  /*3f810*/  @!P6 FMUL R0, R0, 16777216 ;  /* 0x4b8000000000e820 */ /* 0x000fc60000400000 */
[----:B------:R-:W5:Y:S04]  /*3f820*/  LDL.LU R18, [R1+0x104] ;  /* 0x0001040001127983 */ /* 0x000f680000300800 */
[----:B------:R-:W5:Y:S01]  /*3f830*/  LDL.LU R17, [R1+0x10c] ;  /* 0x00010c0001117983 */ /* 0x000f620000300800 */
[----:B------:R-:W-:-:S03]  /*3f840*/  @!P6 FMUL R23, R23, 16777216 ;  /* 0x4b8000001717e820 */ /* 0x000fc60000400000 */
[----:B------:R-:W5:Y:S04]  /*3f850*/  LDL.LU R11, [R1+0x118] ;  /* 0x00011800010b7983 */ /* 0x000f680000300800 */
[----:B------:R-:W5:Y:S04]  /*3f860*/  LDL.LU R29, [R1+0x120] ;  /* 0x00012000011d7983 */ /* 0x000f680000300800 */
[----:B------:R0:W-:Y:S01]  /*3f870*/  STL [R1+0xac], R27 ;  /* 0x0000ac1b01007387 */ /* 0x0001e20000100800 */
[----:B------:R-:W-:-:S04]  /*3f880*/  @P5 FMUL R12, R12, 0.25 ;  /* 0x3e8000000c0c5820 */ /* 0x000fc80000400000 */
        /* <DEDUP_REMOVED lines=9> */
[----:B0-----:R-:W5:Y:S01]  /*3f920*/  LDL.LU R12, [R1+0xf4] ;  /* 0x0000f400010c7983 */ /* 0x001f620000300800 */
[----:B--2---:R-:W-:-:S02]  /*3f930*/  @P5 FMUL R25, R25, 0.25 ;  /* 0x3e80000019195820 */ /* 0x004fc40000400000 */
[----:B------:R-:W-:Y:S02]  /*3f940*/  @P5 FMUL R10, R10, 0.25 ;  /* 0x3e8000000a0a5820 */ /* 0x000fe40000400000 */
[----:B------:R-:W-:Y:S02]  /*3f950*/  @!P6 FMUL R25, R25, 16777216 ;  /* 0x4b8000001919e820 */ /* 0x000fe40000400000 */
[----:B------:R-:W-:Y:S01]  /*3f960*/  @!P6 FMUL R10, R10, 16777216 ;  /* 0x4b8000000a0ae820 */ /* 0x000fe20000400000 */
[C---:B------:R-:W-:Y:S01]  /*3f970*/  FSETP.GEU.AND P4, PT, R15.reuse, 1.175494350822287508e-38, PT ;  /* 0x008000000f00780b */ /* 0x040fe20003f8e000 */
[----:B------:R-:W-:Y:S01]  /*3f980*/  FMUL R19, R15, 8388608 ;  /* 0x4b0000000f137820 */ /* 0x000fe20000400000 */
[----:B------:R-:W-:Y:S01]  /*3f990*/  STL [R1+0x1ae0], R25 ;  /* 0x001ae01901007387 */ /* 0x000fe20000100800 */
[----:B----4-:R-:W-:-:S04]  /*3f9a0*/  @P5 FMUL R21, R21, 0.25 ;  /* 0x3e80000015155820 */ /* 0x010fc80000400000 */
[----:B------:R-:W-:-:S05]  /*3f9b0*/  @!P6 FMUL R21, R21, 16777216 ;  /* 0x4b8000001515e820 */ /* 0x000fca0000400000 */
[----:B------:R-:W-:Y:S04]  /*3f9c0*/  STL [R1+0x1ae4], R21 ;  /* 0x001ae41501007387 */ /* 0x000fe80000100800 */
[----:B------:R0:W-:Y:S01]  /*3f9d0*/  STL [R1+0x1b10], R10 ;  /* 0x001b100a01007387 */ /* 0x0001e20000100800 */
[----:B---3--:R-:W-:Y:S01]  /*3f9e0*/  @P5 FMUL R24, R24, 0.25 ;  /* 0x3e80000018185820 */ /* 0x008fe20000400000 */
[----:B------:R-:W-:-:S03]  /*3f9f0*/  FSETP.GT.AND P5, PT, |R15|, 8.50705917302346158658e+37, PT ;  /* 0x7e8000000f00780b */ /* 0x000fc60003fa4200 */
[----:B------:R-:W-:Y:S01]  /*3fa00*/  @!P6 FMUL R24, R24, 16777216 ;  /* 0x4b8000001818e820 */ /* 0x000fe20000400000 */
[----:B------:R-:W-:Y:S02]  /*3fa10*/  FSETP.GEU.AND P6, PT, |R15|, 1.175494350822287508e-38, PT ;  /* 0x008000000f00780b */ /* 0x000fe40003fce200 */
[----:B0-----:R-:W-:Y:S02]  /*3fa20*/  FSEL R10, R19, R15, !P4 ;  /* 0x0000000f130a7208 */ /* 0x001fe40006000000 */
[----:B------:R-:W-:Y:S05]  /*3fa30*/  STL [R1+0x1b14], R24 ;  /* 0x001b141801007387 */ /* 0x000fea0000100800 */
[----:B-----5:R-:W-:-:S04]  /*3fa40*/  @P5 FMUL R16, R16, 0.25 ;  /* 0x3e80000010105820 */ /* 0x020fc80000400000 */
[----:B------:R-:W-:Y:S01]  /*3fa50*/  @!P6 FMUL R16, R16, 16777216 ;  /* 0x4b8000001010e820 */ /* 0x000fe20000400000 */
[----:B------:R-:W-:Y:S04]  /*3fa60*/  STL [R1+0x330], R10 ;  /* 0x0003300a01007387 */ /* 0x000fe80000100800 */
[----:B------:R-:W-:Y:S01]  /*3fa70*/  STL [R1+0x1b18], R16 ;  /* 0x001b181001007387 */ /* 0x000fe20000100800 */
[----:B------:R-:W-:-:S04]  /*3fa80*/  @P5 FMUL R5, R5, 0.25 ;  /* 0x3e80000005055820 */ /* 0x000fc80000400000 */
[----:B------:R-:W-:-:S05]  /*3fa90*/  @!P6 FMUL R5, R5, 16777216 ;  /* 0x4b8000000505e820 */ /* 0x000fca0000400000 */
[----:B------:R0:W-:Y:S01]  /*3faa0*/  STL [R1+0x1b1c], R5 ;  /* 0x001b1c0501007387 */ /* 0x0001e20000100800 */
[----:B------:R-:W-:Y:S02]  /*3fab0*/  @P5 FMUL R6, R6, 0.25 ;  /* 0x3e80000006065820 */ /* 0x000fe40000400000 */
[----:B------:R-:W-:Y:S02]  /*3fac0*/  @P5 FMUL R22, R22, 0.25 ;  /* 0x3e80000016165820 */ /* 0x000fe40000400000 */
[----:B------:R-:W-:Y:S02]  /*3fad0*/  @!P6 FMUL R6, R6, 16777216 ;  /* 0x4b8000000606e820 */ /* 0x000fe40000400000 */
[----:B------:R-:W-:Y:S02]  /*3fae0*/  @P5 FMUL R20, R20, 0.25 ;  /* 0x3e80000014145820 */ /* 0x000fe40000400000 */
[----:B------:R-:W-:Y:S02]  /*3faf0*/  @!P6 FMUL R22, R22, 16777216 ;  /* 0x4b8000001616e820 */ /* 0x000fe40000400000 */
[----:B------:R-:W-:-:S02]  /*3fb00*/  @P5 FMUL R4, R4, 0.25 ;  /* 0x3e80000004045820 */ /* 0x000fc40000400000 */
[----:B------:R-:W-:Y:S02]  /*3fb10*/  @P5 FMUL R3, R3, 0.25 ;  /* 0x3e80000003035820 */ /* 0x000fe40000400000 */
[----:B------:R-:W-:Y:S01]  /*3fb20*/  @!P6 FMUL R20, R20, 16777216 ;  /* 0x4b8000001414e820 */ /* 0x000fe20000400000 */
[----:B------:R-:W-:Y:S01]  /*3fb30*/  STL [R1+0x1b20], R6 ;  /* 0x001b200601007387 */ /* 0x000fe20000100800 */
[----:B------:R-:W-:Y:S02]  /*3fb40*/  @!P6 FMUL R3, R3, 16777216 ;  /* 0x4b8000000303e820 */ /* 0x000fe40000400000 */
[----:B------:R-:W-:Y:S01]  /*3fb50*/  @!P6 FMUL R4, R4, 16777216 ;  /* 0x4b8000000404e820 */ /* 0x000fe20000400000 */
[----:B------:R-:W-:Y:S04]  /*3fb60*/  STL [R1+0xd8], R22 ;  /* 0x0000d81601007387 */ /* 0x000fe80000100800 */
[----:B0-----:R-:W2:Y:S04]  /*3fb70*/  LDL.LU R5, [R1+0xe0] ;  /* 0x0000e00001057983 */ /* 0x001ea80000300800 */
[----:B------:R-:W-:Y:S04]  /*3fb80*/  STL [R1+0xdc], R20 ;  /* 0x0000dc1401007387 */ /* 0x000fe80000100800 */
[----:B------:R0:W-:Y:S04]  /*3fb90*/  STL [R1+0xec], R3 ;  /* 0x0000ec0301007387 */ /* 0x0001e80000100800 */
[----:B------:R1:W-:Y:S01]  /*3fba0*/  STL [R1+0xe4], R4 ;  /* 0x0000e40401007387 */ /* 0x0003e20000100800 */
[----:B------:R-:W-:-:S03]  /*3fbb0*/  @P5 FMUL R18, R18, 0.25 ;  /* 0x3e80000012125820 */ /* 0x000fc60000400000 */
[----:B0-----:R-:W3:Y:S01]  /*3fbc0*/  LDL.LU R3, [R1+0xe8] ;  /* 0x0000e80001037983 */ /* 0x001ee20000300800 */
[----:B------:R-:W-:-:S03]  /*3fbd0*/  @P5 FMUL R17, R17, 0.25 ;  /* 0x3e80000011115820 */ /* 0x000fc60000400000 */
[----:B------:R-:W4:Y:S04]  /*3fbe0*/  LDL.LU R16, [R1+0xf0] ;  /* 0x0000f00001107983 */ /* 0x000f280000300800 */
[----:B------:R-:W5:Y:S01]  /*3fbf0*/  LDL.LU R24, [R1+0xf8] ;  /* 0x0000f80001187983 */ /* 0x000f620000300800 */
[----:B------:R-:W-:-:S03]  /*3fc00*/  @P5 FMUL R11, R11, 0.25 ;  /* 0x3e8000000b0b5820 */ /* 0x000fc60000400000 */
[----:B------:R-:W5:Y:S01]  /*3fc10*/  LDL.LU R10, [R1+0x100] ;  /* 0x00010000010a7983 */ /* 0x000f620000300800 */
[----:B------:R-:W-:Y:S02]  /*3fc20*/  @!P6 FMUL R18, R18, 16777216 ;  /* 0x4b8000001212e820 */ /* 0x000fe40000400000 */
[----:B------:R-:W-:Y:S01]  /*3fc30*/  @P5 FMUL R2, R2, 0.25 ;  /* 0x3e80000002025820 */ /* 0x000fe20000400000 */
[----:B------:R-:W5:Y:S01]  /*3fc40*/  LDL.LU R21, [R1+0x108] ;  /* 0x0001080001157983 */ /* 0x000f620000300800 */
[----:B------:R-:W-:-:S03]  /*3fc50*/  @!P6 FMUL R17, R17, 16777216 ;  /* 0x4b8000001111e820 */ /* 0x000fc60000400000 */
[----:B------:R-:W5:Y:S01]  /*3fc60*/  LDL.LU R25, [R1+0x110] ;  /* 0x0001100001197983 */ /* 0x000f620000300800 */
[----:B------:R-:W-:-:S03]  /*3fc70*/  @!P6 FMUL R2, R2, 16777216 ;  /* 0x4b8000000202e820 */ /* 0x000fc60000400000 */
[----:B------:R-:W5:Y:S01]  /*3fc80*/  LDL.LU R19, [R1+0x11c] ;  /* 0x00011c0001137983 */ /* 0x000f620000300800 */
[----:B------:R-:W-:-:S03]  /*3fc90*/  @!P6 FMUL R11, R11, 16777216 ;  /* 0x4b8000000b0be820 */ /* 0x000fc60000400000 */
[----:B------:R-:W5:Y:S04]  /*3fca0*/  LDL.LU R22, [R1+0x124] ;  /* 0x0001240001167983 */ /* 0x000f680000300800 */
[----:B------:R-:W5:Y:S04]  /*3fcb0*/  LDL.LU R20, [R1+0x12c] ;  /* 0x00012c0001147983 */ /* 0x000f680000300800 */
[----:B-1----:R-:W5:Y:S01]  /*3fcc0*/  LDL.LU R4, [R1+0x134] ;  /* 0x0001340001047983 */ /* 0x002f620000300800 */
[----:B------:R-:W-:-:S04]  /*3fcd0*/  @P5 FMUL R23, R23, 0.25 ;  /* 0x3e80000017175820 */ /* 0x000fc80000400000 */
[----:B------:R-:W-:Y:S02]  /*3fce0*/  @!P6 FMUL R23, R23, 16777216 ;  /* 0x4b8000001717e820 */ /* 0x000fe40000400000 */
[----:B------:R-:W-:-:S04]  /*3fcf0*/  @P5 FMUL R12, R12, 0.25 ;  /* 0x3e8000000c0c5820 */ /* 0x000fc80000400000 */
[----:B------:R-:W-:-:S05]  /*3fd00*/  @!P6 FMUL R12, R12, 16777216 ;  /* 0x4b8000000c0ce820 */ /* 0x000fca0000400000 */
[----:B------:R-:W-:Y:S04]  /*3fd10*/  STL [R1+0xf4], R12 ;  /* 0x0000f40c01007387 */ /* 0x000fe80000100800 */
[----:B------:R-:W-:Y:S04]  /*3fd20*/  STL [R1+0xfc], R23 ;  /* 0x0000fc1701007387 */ /* 0x000fe80000100800 */
[----:B------:R-:W-:Y:S04]  /*3fd30*/  STL [R1+0x104], R18 ;  /* 0x0001041201007387 */ /* 0x000fe80000100800 */
[----:B------:R-:W-:Y:S04]  /*3fd40*/  STL [R1+0x10c], R17 ;  /* 0x00010c1101007387 */ /* 0x000fe80000100800 */
[----:B------:R0:W-:Y:S04]  /*3fd50*/  STL [R1+0x128], R2 ;  /* 0x0001280201007387 */ /* 0x0001e80000100800 */
[----:B------:R-:W-:Y:S01]  /*3fd60*/  STL [R1+0x118], R11 ;  /* 0x0001180b01007387 */ /* 0x000fe20000100800 */
[----:B------:R-:W-:-:S03]  /*3fd70*/  @P5 FMUL R29, R29, 0.25 ;  /* 0x3e8000001d1d5820 */ /* 0x000fc60000400000 */
[----:B0-----:R-:W5:Y:S01]  /*3fd80*/  LDL.LU R2, [R1+0x1b60] ;  /* 0x001b600001027983 */ /* 0x001f620000300800 */
[----:B------:R-:W-:Y:S02]  /*3fd90*/  @P5 FMUL R0, R0, 0.25 ;  /* 0x3e80000000005820 */ /* 0x000fe40000400000 */
[----:B------:R-:W-:Y:S02]  /*3fda0*/  @!P6 FMUL R29, R29, 16777216 ;  /* 0x4b8000001d1de820 */ /* 0x000fe40000400000 */
[----:B------:R-:W-:-:S03]  /*3fdb0*/  @!P6 FMUL R0, R0, 16777216 ;  /* 0x4b8000000000e820 */ /* 0x000fc60000400000 */
[----:B------:R-:W-:Y:S04]  /*3fdc0*/  STL [R1+0x120], R29 ;  /* 0x0001201d01007387 */ /* 0x000fe80000100800 */
[----:B------:R0:W-:Y:S04]  /*3fdd0*/  STL [R1+0x130], R0 ;  /* 0x0001300001007387 */ /* 0x0001e80000100800 */
[----:B0-----:R-:W5:Y:S01]  /*3fde0*/  LDL.LU R0, [R1+0x1b5c] ;  /* 0x001b5c0001007983 */ /* 0x001f620000300800 */
[----:B------:R-:W-:Y:S02]  /*3fdf0*/  @P5 FMUL R26, R26, 0.25 ;  /* 0x3e8000001a1a5820 */ /* 0x000fe40000400000 */
[----:B------:R-:W-:Y:S01]  /*3fe00*/  @P5 FMUL R15, R15, 0.25 ;  /* 0x3e8000000f0f5820 */ /* 0x000fe20000400000 */
[----:B------:R-:W-:Y:S01]  /*3fe10*/  FSETP.GT.AND P5, PT, |R14|, 8.50705917302346158658e+37, PT ;  /* 0x7e8000000e00780b */ /* 0x000fe20003fa4200 */
[----:B------:R-:W-:Y:S01]  /*3fe20*/  @!P6 FMUL R26, R26, 16777216 ;  /* 0x4b8000001a1ae820 */ /* 0x000fe20000400000 */
[----:B------:R-:W5:Y:S01]  /*3fe30*/  LDL.LU R18, [R1+0x140] ;  /* 0x0001400001127983 */ /* 0x000f620000300800 */
[----:B------:R-:W-:Y:S01]  /*3fe40*/  @!P6 FMUL R15, R15, 16777216 ;  /* 0x4b8000000f0fe820 */ /* 0x000fe20000400000 */
[----:B------:R-:W-:-:S02]  /*3fe50*/  FSETP.GEU.AND P6, PT, |R14|, 1.175494350822287508e-38, PT ;  /* 0x008000000e00780b */ /* 0x000fc40003fce200 */
[----:B------:R-:W5:Y:S04]  /*3fe60*/  LDL.LU R17, [R1+0x144] ;  /* 0x0001440001117983 */ /* 0x000f680000300800 */
[----:B------:R-:W5:Y:S03]  /*3fe70*/  LDL.LU R11, [R1+0x148] ;  /* 0x00014800010b7983 */ /* 0x000f660000300800 */
[----:B------:R-:W-:Y:S01]  /*3fe80*/  @P5 FMUL R28, R28, 0.25 ;  /* 0x3e8000001c1c5820 */ /* 0x000fe20000400000 */
[----:B------:R-:W5:Y:S01]  /*3fe90*/  LDL.LU R29, [R1+0x14c] ;  /* 0x00014c00011d7983 */ /* 0x000f620000300800 */
[----:B------:R-:W-:Y:S02]  /*3fea0*/  @P5 FMUL R8, R8, 0.25 ;  /* 0x3e80000008085820 */ /* 0x000fe40000400000 */
[----:B------:R-:W-:Y:S01]  /*3feb0*/  @P5 FMUL R27, R27, 0.25 ;  /* 0x3e8000001b1b5820 */ /* 0x000fe20000400000 */
[----:B------:R-:W5:Y:S01]  /*3fec0*/  LDL.LU R6, [R1+0x17c] ;  /* 0x00017c0001067983 */ /* 0x000f620000300800 */
[----:B------:R-:W-:-:S02]  /*3fed0*/  @!P6 FMUL R28, R28, 16777216 ;  /* 0x4b8000001c1ce820 */ /* 0x000fc40000400000 */
[----:B------:R-:W-:Y:S01]  /*3fee0*/  @!P6 FMUL R8, R8, 16777216 ;  /* 0x4b8000000808e820 */ /* 0x000fe20000400000 */
[----:B------:R-:W5:Y:S01]  /*3fef0*/  LDL.LU R12, [R1+0x184] ;  /* 0x00018400010c7983 */ /* 0x000f620000300800 */
[----:B------:R-:W-:-:S03]  /*3ff00*/  @!P6 FMUL R27, R27, 16777216 ;  /* 0x4b8000001b1be820 */ /* 0x000fc60000400000 */
[----:B------:R-:W5:Y:S04]  /*3ff10*/  LDL.LU R23, [R1+0x194] ;  /* 0x0001940001177983 */ /* 0x000f680000300800 */
[----:B------:R0:W-:Y:S04]  /*3ff20*/  STL [R1+0x1b24], R28 ;  /* 0x001b241c01007387 */ /* 0x0001e80000100800 */
[----:B0-----:R-:W5:Y:S04]  /*3ff30*/  LDL.LU R28, [R1+0x174] ;  /* 0x00017400011c7983 */ /* 0x001f680000300800 */
[----:B------:R0:W-:Y:S01]  /*3ff40*/  STL [R1+0x1b28], R8 ;  /* 0x001b280801007387 */ /* 0x0001e20000100800 */
[----:B------:R-:W-:-:S03]  /*3ff50*/  @P5 FMUL R14, R14, 0.25 ;  /* 0x3e8000000e0e5820 */ /* 0x000fc60000400000 */
[----:B0-----:R-:W5:Y:S04]  /*3ff60*/  LDL.LU R8, [R1+0x158] ;  /* 0x0001580001087983 */ /* 0x001f680000300800 */
[----:B------:R0:W-:Y:S01]  /*3ff70*/  STL.64 [R1+0x1ad0], R26 ;  /* 0x001ad01a01007387 */ /* 0x0001e20000100a00 */
[----:B------:R-:W-:-:S03]  /*3ff80*/  @!P6 FMUL R14, R14, 16777216 ;  /* 0x4b8000000e0ee820 */ /* 0x000fc60000400000 */
[----:B0-----:R-:W5:Y:S04]  /*3ff90*/  LDL.LU R26, [R1+0x164] ;  /* 0x00016400011a7983 */ /* 0x001f680000300800 */
[----:B------:R-:W5:Y:S01]  /*3ffa0*/  LDL.LU R27, [R1+0x16c] ;  /* 0x00016c00011b7983 */ /* 0x000f620000300800 */
[----:B--2---:R-:W-:-:S04]  /*3ffb0*/  @P5 FMUL R5, R5, 0.25 ;  /* 0x3e80000005055820 */ /* 0x004fc80000400000 */
[----:B------:R-:W-:Y:S02]  /*3ffc0*/  @!P6 FMUL R5, R5, 16777216 ;  /* 0x4b8000000505e820 */ /* 0x000fe40000400000 */
[----:B---3--:R-:W-:Y:S02]  /*3ffd0*/  @P5 FMUL R3, R3, 0.25 ;  /* 0x3e80000003035820 */ /* 0x008fe40000400000 */
[----:B----4-:R-:W-:Y:S02]  /*3ffe0*/  @P5 FMUL R16, R16, 0.25 ;  /* 0x3e80000010105820 */ /* 0x010fe40000400000 */
[----:B------:R-:W-:Y:S02]  /*3fff0*/  @!P6 FMUL R3, R3, 16777216 ;  /* 0x4b8000000303e820 */ /* 0x000fe40000400000 */
[----:B-----5:R-:W-:Y:S02]  /*40000*/  @P5 FMUL R24, R24, 0.25 ;  /* 0x3e80000018185820 */ /* 0x020fe40000400000 */
[----:B------:R-:W-:-:S02]  /*40010*/  @!P6 FMUL R16, R16, 16777216 ;  /* 0x4b8000001010e820 */ /* 0x000fc40000400000 */
[----:B------:R-:W-:Y:S01]  /*40020*/  @P5 FMUL R10, R10, 0.25 ;  /* 0x3e8000000a0a5820 */ /* 0x000fe20000400000 */
[----:B------:R0:W-:Y:S01]  /*40030*/  STL [R1+0xe8], R3 ;  /* 0x0000e80301007387 */ /* 0x0001e20000100800 */
[----:B------:R-:W-:Y:S02]  /*40040*/  @!P6 FMUL R24, R24, 16777216 ;  /* 0x4b8000001818e820 */ /* 0x000fe40000400000 */
[----:B------:R-:W-:Y:S02]  /*40050*/  @P5 FMUL R21, R21, 0.25 ;  /* 0x3e80000015155820 */ /* 0x000fe40000400000 */
[----:B------:R-:W-:Y:S02]  /*40060*/  @!P6 FMUL R10, R10, 16777216 ;  /* 0x4b8000000a0ae820 */ /* 0x000fe40000400000 */
[----:B------:R-:W-:Y:S02]  /*40070*/  @P5 FMUL R25, R25, 0.25 ;  /* 0x3e80000019195820 */ /* 0x000fe40000400000 */
[----:B------:R-:W-:Y:S01]  /*40080*/  @!P6 FMUL R21, R21, 16777216 ;  /* 0x4b8000001515e820 */ /* 0x000fe20000400000 */
[----:B0-----:R-:W2:Y:S01]  /*40090*/  LDL.LU R3, [R1+0x1a4] ;  /* 0x0001a40001037983 */ /* 0x001ea20000300800 */
[----:B------:R-:W-:-:S02]  /*400a0*/  @P5 FMUL R19, R19, 0.25 ;  /* 0x3e80000013135820 */ /* 0x000fc40000400000 */
[----:B------:R-:W-:Y:S02]  /*400b0*/  @!P6 FMUL R25, R25, 16777216 ;  /* 0x4b8000001919e820 */ /* 0x000fe40000400000 */
[----:B------:R-:W-:Y:S01]  /*400c0*/  @P5 FMUL R22, R22, 0.25 ;  /* 0x3e80000016165820 */ /* 0x000fe20000400000 */
[----:B------:R-:W-:Y:S01]  /*400d0*/  STL [R1+0xe0], R5 ;  /* 0x0000e00501007387 */ /* 0x000fe20000100800 */
[----:B------:R-:W-:Y:S02]  /*400e0*/  @!P6 FMUL R19, R19, 16777216 ;  /* 0x4b8000001313e820 */ /* 0x000fe40000400000 */
[----:B------:R-:W-:Y:S01]  /*400f0*/  @P5 FMUL R20, R20, 0.25 ;  /* 0x3e80000014145820 */ /* 0x000fe20000400000 */
[----:B------:R-:W-:Y:S01]  /*40100*/  STL [R1+0xf0], R16 ;  /* 0x0000f01001007387 */ /* 0x000fe20000100800 */
[----:B------:R-:W-:Y:S02]  /*40110*/  @!P6 FMUL R22, R22, 16777216 ;  /* 0x4b8000001616e820 */ /* 0x000fe40000400000 */
[----:B------:R-:W-:Y:S01]  /*40120*/  @P5 FMUL R4, R4, 0.25 ;  /* 0x3e80000004045820 */ /* 0x000fe20000400000 */
[----:B------:R-:W-:Y:S01]  /*40130*/  STL [R1+0xf8], R24 ;  /* 0x0000f81801007387 */ /* 0x000fe20000100800 */
[----:B------:R-:W-:-:S03]  /*40140*/  @!P6 FMUL R20, R20, 16777216 ;  /* 0x4b8000001414e820 */ /* 0x000fc60000400000 */
[----:B------:R-:W-:Y:S01]  /*40150*/  STL [R1+0x100], R10 ;  /* 0x0001000a01007387 */ /* 0x000fe20000100800 */
[----:B------:R-:W-:-:S03]  /*40160*/  @!P6 FMUL R4, R4, 16777216 ;  /* 0x4b8000000404e820 */ /* 0x000fc60000400000 */
[----:B------:R-:W-:Y:S04]  /*40170*/  STL [R1+0x108], R21 ;  /* 0x0001081501007387 */ /* 0x000fe80000100800 */
[----:B------:R-:W-:Y:S04]  /*40180*/  STL [R1+0x110], R25 ;  /* 0x0001101901007387 */ /* 0x000fe80000100800 */
[----:B------:R-:W-:Y:S04]  /*40190*/  STL [R1+0x11c], R19 ;  /* 0x00011c1301007387 */ /* 0x000fe80000100800 */
[----:B------:R-:W-:Y:S01]  /*401a0*/  STL [R1+0x124], R22 ;  /* 0x0001241601007387 */ /* 0x000fe20000100800 */
[----:B------:R-:W-:-:S04]  /*401b0*/  @P5 FMUL R2, R2, 0.25 ;  /* 0x3e80000002025820 */ /* 0x000fc80000400000 */
[----:B------:R-:W-:-:S05]  /*401c0*/  @!P6 FMUL R2, R2, 16777216 ;  /* 0x4b8000000202e820 */ /* 0x000fca0000400000 */
[----:B------:R0:W-:Y:S04]  /*401d0*/  STL [R1+0x138], R2 ;  /* 0x0001380201007387 */ /* 0x0001e80000100800 */
[----:B------:R-:W-:Y:S04]  /*401e0*/  STL [R1+0x12c], R20 ;  /* 0x00012c1401007387 */ /* 0x000fe80000100800 */
[----:B0-----:R-:W3:Y:S04]  /*401f0*/  LDL.LU R2, [R1+0x1b58] ;  /* 0x001b580001027983 */ /* 0x001ee80000300800 */
[----:B------:R-:W-:Y:S01]  /*40200*/  STL [R1+0x134], R4 ;  /* 0x0001340401007387 */ /* 0x000fe20000100800 */
[----:B------:R-:W-:-:S03]  /*40210*/  @P5 FMUL R0, R0, 0.25 ;  /* 0x3e80000000005820 */ /* 0x000fc60000400000 */
[----:B------:R0:W-:Y:S01]  /*40220*/  STL.64 [R1+0x1b00], R14 ;  /* 0x001b000e01007387 */ /* 0x0001e20000100a00 */
[----:B------:R-:W-:-:S03]  /*40230*/  @!P6 FMUL R0, R0, 16777216 ;  /* 0x4b8000000000e820 */ /* 0x000fc60000400000 */
[----:B0-----:R-:W4:Y:S04]  /*40240*/  LDL.LU R14, [R1+0x154] ;  /* 0x00015400010e7983 */ /* 0x001f280000300800 */
[----:B------:R-:W5:Y:S04]  /*40250*/  LDL.LU R15, [R1+0x15c] ;  /* 0x00015c00010f7983 */ /* 0x000f680000300800 */
[----:B------:R0:W-:Y:S04]  /*40260*/  STL [R1+0x13c], R0 ;  /* 0x00013c0001007387 */ /* 0x0001e80000100800 */
[----:B0-----:R-:W2:Y:S01]  /*40270*/  LDL.LU R0, [R1+0x1b54] ;  /* 0x001b540001007983 */ /* 0x001ea20000300800 */
[----:B------:R-:W-:-:S02]  /*40280*/  FSETP.GT.AND P5, PT, |R9|, 8.50705917302346158658e+37, PT ;  /* 0x7e8000000900780b */ /* 0x000fc40003fa4200 */
[----:B------:R-:W-:Y:S01]  /*40290*/  FSETP.GEU.AND P6, PT, |R9|, 1.175494350822287508e-38, PT ;  /* 0x008000000900780b */ /* 0x000fe20003fce200 */
[----:B------:R-:W2:Y:S04]  /*402a0*/  LDL.LU R5, [R1+0x160] ;  /* 0x0001600001057983 */ /* 0x000ea80000300800 */
[----:B------:R-:W2:Y:S06]  /*402b0*/  LDL.LU R16, [R1+0x168] ;  /* 0x0001680001107983 */ /* 0x000eac0000300800 */
[----:B------:R-:W-:-:S02]  /*402c0*/  @P5 FMUL R18, R18, 0.25 ;  /* 0x3e80000012125820 */ /* 0x000fc40000400000 */
[----:B------:R-:W-:Y:S02]  /*402d0*/  @P5 FMUL R17, R17, 0.25 ;  /* 0x3e80000011115820 */ /* 0x000fe40000400000 */
[----:B------:R-:W-:Y:S02]  /*402e0*/  @!P6 FMUL R18, R18, 16777216 ;  /* 0x4b8000001212e820 */ /* 0x000fe40000400000 */
[----:B------:R-:W-:-:S03]  /*402f0*/  @!P6 FMUL R17, R17, 16777216 ;  /* 0x4b8000001111e820 */ /* 0x000fc60000400000 */
[----:B------:R0:W-:Y:S01]  /*40300*/  STL [R1+0x140], R18 ;  /* 0x0001401201007387 */ /* 0x0001e20000100800 */
[----:B------:R-:W-:-:S03]  /*40310*/  @P5 FMUL R11, R11, 0.25 ;  /* 0x3e8000000b0b5820 */ /* 0x000fc60000400000 */
[----:B------:R-:W2:Y:S01]  /*40320*/  LDL.LU R24, [R1+0x170] ;  /* 0x0001700001187983 */ /* 0x000ea20000300800 */
[----:B------:R-:W-:-:S03]  /*40330*/  @P5 FMUL R29, R29, 0.25 ;  /* 0x3e8000001d1d5820 */ /* 0x000fc60000400000 */
[----:B------:R1:W-:Y:S04]  /*40340*/  STL [R1+0x144], R17 ;  /* 0x0001441101007387 */ /* 0x0003e80000100800 */
[----:B------:R-:W2:Y:S01]  /*40350*/  LDL.LU R10, [R1+0x178] ;  /* 0x00017800010a7983 */ /* 0x000ea20000300800 */
[----:B------:R-:W-:-:S03]  /*40360*/  @P5 FMUL R8, R8, 0.25 ;  /* 0x3e80000008085820 */ /* 0x000fc60000400000 */
[----:B------:R-:W2:Y:S01]  /*40370*/  LDL.LU R21, [R1+0x180] ;  /* 0x0001800001157983 */ /* 0x000ea20000300800 */
[----:B------:R-:W-:-:S03]  /*40380*/  @!P6 FMUL R11, R11, 16777216 ;  /* 0x4b8000000b0be820 */ /* 0x000fc60000400000 */
[----:B------:R-:W2:Y:S01]  /*40390*/  LDL.LU R25, [R1+0x188] ;  /* 0x0001880001197983 */ /* 0x000ea20000300800 */
[----:B------:R-:W-:-:S03]  /*403a0*/  @!P6 FMUL R29, R29, 16777216 ;  /* 0x4b8000001d1de820 */ /* 0x000fc60000400000 */
[----:B------:R-:W2:Y:S04]  /*403b0*/  LDL.LU R19, [R1+0x190] ;  /* 0x0001900001137983 */ /* 0x000ea80000300800 */
[----:B------:R-:W2:Y:S01]  /*403c0*/  LDL.LU R20, [R1+0x198] ;  /* 0x0001980001147983 */ /* 0x000ea20000300800 */
[----:B------:R-:W-:-:S03]  /*403d0*/  @P5 FMUL R26, R26, 0.25 ;  /* 0x3e8000001a1a5820 */ /* 0x000fc60000400000 */
[----:B------:R-:W2:Y:S01]  /*403e0*/  LDL.LU R4, [R1+0x1a0] ;  /* 0x0001a00001047983 */ /* 0x000ea20000300800 */
[----:B------:R-:W-:-:S03]  /*403f0*/  @!P6 FMUL R8, R8, 16777216 ;  /* 0x4b8000000808e820 */ /* 0x000fc60000400000 */
[----:B0-----:R-:W2:Y:S01]  /*40400*/  LDL.LU R18, [R1+0x1a8] ;  /* 0x0001a80001127983 */ /* 0x001ea20000300800 */
[----:B------:R-:W-:-:S03]  /*40410*/  @P5 FMUL R27, R27, 0.25 ;  /* 0x3e8000001b1b5820 */ /* 0x000fc60000400000 */
[----:B-1----:R-:W2:Y:S01]  /*40420*/  LDL.LU R17, [R1+0x1ac] ;  /* 0x0001ac0001117983 */ /* 0x002ea20000300800 */
[----:B------:R-:W-:-:S03]  /*40430*/  @P5 FMUL R28, R28, 0.25 ;  /* 0x3e8000001c1c5820 */ /* 0x000fc60000400000 */
[----:B------:R-:W2:Y:S01]  /*40440*/  LDL.LU R22, [R1+0x1b0] ;  /* 0x0001b00001167983 */ /* 0x000ea20000300800 */
[----:B------:R-:W-:-:S03]  /*40450*/  @P5 FMUL R6, R6, 0.25 ;  /* 0x3e80000006065820 */ /* 0x000fc60000400000 */
[----:B------:R0:W-:Y:S01]  /*40460*/  STL [R1+0x148], R11 ;  /* 0x0001480b01007387 */ /* 0x0001e20000100800 */
[----:B------:R-:W-:Y:S02]  /*40470*/  @!P6 FMUL R26, R26, 16777216 ;  /* 0x4b8000001a1ae820 */ /* 0x000fe40000400000 */
[----:B------:R-:W-:Y:S02]  /*40480*/  @!P6 FMUL R27, R27, 16777216 ;  /* 0x4b8000001b1be820 */ /* 0x000fe40000400000 */
[----:B------:R-:W-:Y:S01]  /*40490*/  @!P6 FMUL R28, R28, 16777216 ;  /* 0x4b8000001c1ce820 */ /* 0x000fe20000400000 */
[----:B0-----:R-:W2:Y:S04]  /*404a0*/  LDL.LU R11, [R1+0x1b50] ;  /* 0x001b5000010b7983 */ /* 0x001ea80000300800 */
[----:B------:R0:W-:Y:S01]  /*404b0*/  STL [R1+0x14c], R29 ;  /* 0x00014c1d01007387 */ /* 0x0001e20000100800 */
[----:B------:R-:W-:-:S02]  /*404c0*/  @!P6 FMUL R6, R6, 16777216 ;  /* 0x4b8000000606e820 */ /* 0x000fc40000400000 */
[----:B------:R-:W-:Y:S01]  /*404d0*/  @P5 FMUL R12, R12, 0.25 ;  /* 0x3e8000000c0c5820 */ /* 0x000fe20000400000 */
[----:B0-----:R-:W2:Y:S04]  /*404e0*/  LDL.LU R29, [R1+0x1b4c] ;  /* 0x001b4c00011d7983 */ /* 0x001ea80000300800 */
[----:B------:R0:W-:Y:S01]  /*404f0*/  STL [R1+0x158], R8 ;  /* 0x0001580801007387 */ /* 0x0001e20000100800 */
[----:B------:R-:W-:-:S03]  /*40500*/  @!P6 FMUL R12, R12, 16777216 ;  /* 0x4b8000000c0ce820 */ /* 0x000fc60000400000 */
[----:B0-----:R-:W2:Y:S01]  /*40510*/  LDL.LU R8, [R1+0x1bc] ;  /* 0x0001bc0001087983 */ /* 0x001ea20000300800 */
[----:B---3--:R-:W-:-:S04]  /*40520*/  @P5 FMUL R2, R2, 0.25 ;  /* 0x3e80000002025820 */ /* 0x008fc80000400000 */
[----:B------:R-:W-:Y:S02]  /*40530*/  @!P6 FMUL R2, R2, 16777216 ;  /* 0x4b8000000202e820 */ /* 0x000fe40000400000 */
[----:B----4-:R-:W-:Y:S02]  /*40540*/  @P5 FMUL R14, R14, 0.25 ;  /* 0x3e8000000e0e5820 */ /* 0x010fe40000400000 */
[----:B-----5:R-:W-:Y:S02]  /*40550*/  @P5 FMUL R15, R15, 0.25 ;  /* 0x3e8000000f0f5820 */ /* 0x020fe40000400000 */
[----:B------:R-:W-:Y:S02]  /*40560*/  @!P6 FMUL R14, R14, 16777216 ;  /* 0x4b8000000e0ee820 */ /* 0x000fe40000400000 */
[----:B------:R-:W-:-:S03]  /*40570*/  @!P6 FMUL R15, R15, 16777216 ;  /* 0x4b8000000f0fe820 */ /* 0x000fc60000400000 */
[----:B------:R-:W-:Y:S04]  /*40580*/  STL [R1+0x154], R14 ;  /* 0x0001540e01007387 */ /* 0x000fe80000100800 */
[----:B------:R-:W-:Y:S01]  /*40590*/  STL [R1+0x15c], R15 ;  /* 0x00015c0f01007387 */ /* 0x000fe20000100800 */
[----:B--2---:R-:W-:-:S03]  /*405a0*/  @P5 FMUL R0, R0, 0.25 ;  /* 0x3e80000000005820 */ /* 0x004fc60000400000 */
[----:B------:R-:W-:Y:S04]  /*405b0*/  STL [R1+0x164], R26 ;  /* 0x0001641a01007387 */ /* 0x000fe80000100800 */
[----:B------:R-:W-:Y:S01]  /*405c0*/  STL [R1+0x16c], R27 ;  /* 0x00016c1b01007387 */ /* 0x000fe20000100800 */
[----:B------:R-:W-:-:S03]  /*405d0*/  @!P6 FMUL R0, R0, 16777216 ;  /* 0x4b8000000000e820 */ /* 0x000fc60000400000 */
[----:B------:R-:W-:Y:S04]  /*405e0*/  STL [R1+0x174], R28 ;  /* 0x0001741c01007387 */ /* 0x000fe80000100800 */
[----:B------:R0:W-:Y:S04]  /*405f0*/  STL [R1+0x18c], R2 ;  /* 0x00018c0201007387 */ /* 0x0001e80000100800 */
[----:B------:R-:W-:Y:S04]  /*40600*/  STL [R1+0x17c], R6 ;  /* 0x00017c0601007387 */ /* 0x000fe80000100800 */
[----:B0-----:R-:W2:Y:S04]  /*40610*/  LDL.LU R2, [R1+0x1b48] ;  /* 0x001b480001027983 */ /* 0x001ea80000300800 */
[----:B------:R-:W-:Y:S04]  /*40620*/  STL [R1+0x184], R12 ;  /* 0x0001840c01007387 */ /* 0x000fe80000100800 */
[----:B------:R0:W-:Y:S04]  /*40630*/  STL [R1+0x19c], R0 ;  /* 0x00019c0001007387 */ /* 0x0001e80000100800 */
[----:B0-----:R-:W3:Y:S01]  /*40640*/  LDL.LU R0, [R1+0x1b44] ;  /* 0x001b440001007983 */ /* 0x001ee20000300800 */
[----:B------:R-:W-:-:S02]  /*40650*/  @P5 FMUL R23, R23, 0.25 ;  /* 0x3e80000017175820 */ /* 0x000fc40000400000 */
[----:B------:R-:W-:Y:S01]  /*40660*/  @P5 FMUL R9, R9, 0.25 ;  /* 0x3e80000009095820 */ /* 0x000fe20000400000 */
[----:B------:R-:W0:Y:S01]  /*40670*/  S2R R28, SR_TID.X ;  /* 0x00000000001c7919 */ /* 0x000e220000002100 */
[----:B------:R-:W-:Y:S01]  /*40680*/  @P5 FMUL R3, R3, 0.25 ;  /* 0x3e80000003035820 */ /* 0x000fe20000400000 */
[----:B------:R-:W-:Y:S01]  /*40690*/  FSETP.GT.AND P5, PT, |R7|, 8.50705917302346158658e+37, PT ;  /* 0x7e8000000700780b */ /* 0x000fe20003fa4200 */
[----:B------:R-:W-:Y:S02]  /*406a0*/  @!P6 FMUL R23, R23, 16777216 ;  /* 0x4b8000001717e820 */ /* 0x000fe40000400000 */
[----:B------:R-:W-:Y:S02]  /*406b0*/  @!P6 FMUL R9, R9, 16777216 ;  /* 0x4b8000000909e820 */ /* 0x000fe40000400000 */
[----:B------:R-:W-:Y:S01]  /*406c0*/  @!P6 FMUL R3, R3, 16777216 ;  /* 0x4b8000000303e820 */ /* 0x000fe20000400000 */
[----:B------:R-:W-:Y:S01]  /*406d0*/  FSETP.GEU.AND P6, PT, |R7|, 1.175494350822287508e-38, PT ;  /* 0x008000000700780b */ /* 0x000fe20003fce200 */
[----:B------:R-:W-:Y:S06]  /*406e0*/  STL [R1+0x194], R23 ;  /* 0x0001941701007387 */ /* 0x000fec0000100800 */
[----:B------:R-:W-:-:S02]  /*406f0*/  @P5 FMUL R5, R5, 0.25 ;  /* 0x3e80000005055820 */ /* 0x000fc40000400000 */
[----:B------:R-:W-:Y:S02]  /*40700*/  @P5 FMUL R16, R16, 0.25 ;  /* 0x3e80000010105820 */ /* 0x000fe40000400000 */
[----:B------:R-:W-:Y:S02]  /*40710*/  @P5 FMUL R24, R24, 0.25 ;  /* 0x3e80000018185820 */ /* 0x000fe40000400000 */
[----:B------:R-:W-:Y:S02]  /*40720*/  @P5 FMUL R10, R10, 0.25 ;  /* 0x3e8000000a0a5820 */ /* 0x000fe40000400000 */
[----:B------:R-:W-:Y:S02]  /*40730*/  @P5 FMUL R21, R21, 0.25 ;  /* 0x3e80000015155820 */ /* 0x000fe40000400000 */
[----:B------:R-:W-:Y:S01]  /*40740*/  @!P6 FMUL R5, R5, 16777216 ;  /* 0x4b8000000505e820 */ /* 0x000fe20000400000 */
[----:B------:R1:W-:Y:S01]  /*40750*/  STL [R1+0x1b2c], R9 ;  /* 0x001b2c0901007387 */ /* 0x0003e20000100800 */
[----:B------:R-:W-:-:S02]  /*40760*/  @P5 FMUL R25, R25, 0.25 ;  /* 0x3e80000019195820 */ /* 0x000fc40000400000 */
[----:B------:R-:W-:Y:S02]  /*40770*/  @!P6 FMUL R16, R16, 16777216 ;  /* 0x4b8000001010e820 */ /* 0x000fe40000400000 */
[----:B------:R-:W-:Y:S02]  /*40780*/  @P5 FMUL R20, R20, 0.25 ;  /* 0x3e80000014145820 */ /* 0x000fe40000400000 */
[----:B------:R-:W-:Y:S02]  /*40790*/  @!P6 FMUL R24, R24, 16777216 ;  /* 0x4b8000001818e820 */ /* 0x000fe40000400000 */
[----:B------:R-:W-:Y:S01]  /*407a0*/  @P5 FMUL R19, R19, 0.25 ;  /* 0x3e80000013135820 */ /* 0x000fe20000400000 */
[----:B-1----:R-:W4:Y:S01]  /*407b0*/  LDL.LU R9, [R1+0x1b8] ;  /* 0x0001b80001097983 */ /* 0x002f220000300800 */
[----:B------:R-:W-:Y:S02]  /*407c0*/  @!P6 FMUL R10, R10, 16777216 ;  /* 0x4b8000000a0ae820 */ /* 0x000fe40000400000 */
[----:B------:R-:W-:Y:S01]  /*407d0*/  @!P6 FMUL R21, R21, 16777216 ;  /* 0x4b8000001515e820 */ /* 0x000fe20000400000 */
[----:B------:R1:W-:Y:S01]  /*407e0*/  STL [R1+0x1a4], R3 ;  /* 0x0001a40301007387 */ /* 0x0003e20000100800 */
[----:B------:R-:W-:Y:S01]  /*407f0*/  @P5 FMUL R4, R4, 0.25 ;  /* 0x3e80000004045820 */ /* 0x000fe20000400000 */
[C---:B0-----:R-:W-:Y:S01]  /*40800*/  SHF.L.U32 R6, R28.reuse, 0x6, RZ ;  /* 0x000000061c067819 */ /* 0x041fe200000006ff */
[----:B------:R-:W-:Y:S01]  /*40810*/  @!P6 FMUL R25, R25, 16777216 ;  /* 0x4b8000001919e820 */ /* 0x000fe20000400000 */
[----:B------:R-:W-:Y:S01]  /*40820*/  STL [R1+0x160], R5 ;  /* 0x0001600501007387 */ /* 0x000fe20000100800 */
[----:B------:R-:W-:Y:S01]  /*40830*/  SHF.L.U32 R12, R28, 0x5, RZ ;  /* 0x000000051c0c7819 */ /* 0x000fe200000006ff */
[----:B------:R-:W-:-:S02]  /*40840*/  @!P6 FMUL R20, R20, 16777216 ;  /* 0x4b8000001414e820 */ /* 0x000fc40000400000 */
[----:B------:R-:W-:Y:S01]  /*40850*/  STL [R1+0x168], R16 ;  /* 0x0001681001007387 */ /* 0x000fe20000100800 */
[----:B------:R-:W-:Y:S02]  /*40860*/  @!P6 FMUL R19, R19, 16777216 ;  /* 0x4b8000001313e820 */ /* 0x000fe40000400000 */
[----:B------:R-:W-:Y:S01]  /*40870*/  @P5 FMUL R18, R18, 0.25 ;  /* 0x3e80000012125820 */ /* 0x000fe20000400000 */
[----:B------:R-:W-:Y:S01]  /*40880*/  STL [R1+0x170], R24 ;  /* 0x0001701801007387 */ /* 0x000fe20000100800 */
[----:B------:R-:W-:Y:S01]  /*40890*/  IMAD.SHL.U32 R14, R28, 0x4, RZ ;  /* 0x000000041c0e7824 */ /* 0x000fe200078e00ff */
[----:B------:R-:W-:Y:S01]  /*408a0*/  LOP3.LUT R12, R12, 0x60, RZ, 0xc0, !PT ;  /* 0x000000600c0c7812 */ /* 0x000fe200078ec0ff */
[----:B------:R-:W-:Y:S01]  /*408b0*/  @!P6 FMUL R4, R4, 16777216 ;  /* 0x4b8000000404e820 */ /* 0x000fe20000400000 */
[----:B------:R-:W-:Y:S01]  /*408c0*/  STL [R1+0x178], R10 ;  /* 0x0001780a01007387 */ /* 0x000fe20000100800 */
[----:B------:R-:W-:Y:S01]  /*408d0*/  @P5 FMUL R17, R17, 0.25 ;  /* 0x3e80000011115820 */ /* 0x000fe20000400000 */
[----:B------:R-:W-:-:S02]  /*408e0*/  LOP3.LUT R6, R6, 0x1800, RZ, 0xc0, !PT ;  /* 0x0000180006067812 */ /* 0x000fc400078ec0ff */
[----:B------:R-:W-:Y:S01]  /*408f0*/  STL [R1+0x180], R21 ;  /* 0x0001801501007387 */ /* 0x000fe20000100800 */
[----:B-1----:R-:W-:Y:S01]  /*40900*/  LOP3.LUT R3, R28, 0x18, RZ, 0xc0, !PT ;  /* 0x000000181c037812 */ /* 0x002fe200078ec0ff */
[----:B------:R-:W-:Y:S02]  /*40910*/  @!P6 FMUL R18, R18, 16777216 ;  /* 0x4b8000001212e820 */ /* 0x000fe40000400000 */
[----:B------:R-:W-:Y:S01]  /*40920*/  STL [R1+0x188], R25 ;  /* 0x0001881901007387 */ /* 0x000fe20000100800 */
[----:B------:R-:W-:-:S03]  /*40930*/  SHF.R.U32.HI R23, RZ, 0x6, R28 ;  /* 0x00000006ff177819 */ /* 0x000fc6000001161c */
[----:B------:R0:W-:Y:S01]  /*40940*/  STL [R1+0x198], R20 ;  /* 0x0001981401007387 */ /* 0x0001e20000100800 */
[----:B------:R-:W-:Y:S01]  /*40950*/  LOP3.LUT R12, R12, 0x70, R14, 0x78, !PT ;  /* 0x000000700c0c7812 */ /* 0x000fe200078e780e */
[----:B------:R-:W-:Y:S02]  /*40960*/  @!P6 FMUL R17, R17, 16777216 ;  /* 0x4b8000001111e820 */ /* 0x000fe40000400000 */
[----:B------:R-:W-:Y:S01]  /*40970*/  STL [R1+0x190], R19 ;  /* 0x0001901301007387 */ /* 0x000fe20000100800 */
[----:B------:R-:W-:-:S03]  /*40980*/  LEA R14, R3, R6, 0xa ;  /* 0x00000006030e7211 */ /* 0x000fc600078e50ff */
[----:B0-----:R-:W5:Y:S04]  /*40990*/  LDL.LU R20, [R1+0x24] ;  /* 0x0000240001147983 */ /* 0x001f680000300800 */
[----:B------:R-:W-:Y:S04]  /*409a0*/  STL [R1+0x1a0], R4 ;  /* 0x0001a00401007387 */ /* 0x000fe80000100800 */
[----:B------:R-:W5:Y:S01]  /*409b0*/  LDL.LU R28, [R1+0x20] ;  /* 0x00002000011c7983 */ /* 0x000f620000300800 */
[----:B------:R-:W-:-:S03]  /*409c0*/  @P5 FMUL R22, R22, 0.25 ;  /* 0x3e80000016165820 */ /* 0x000fc60000400000 */
[----:B------:R-:W5:Y:S04]  /*409d0*/  LDL.LU R6, [R1+0x14] ;  /* 0x0000140001067983 */ /* 0x000f680000300800 */
[----:B------:R0:W-:Y:S04]  /*409e0*/  STL [R1+0x1a8], R18 ;  /* 0x0001a81201007387 */ /* 0x0001e80000100800 */
[----:B------:R-:W5:Y:S04]  /*409f0*/  LDL.LU R5, [R1+0x10] ;  /* 0x0000100001057983 */ /* 0x000f680000300800 */
[----:B------:R1:W-:Y:S01]  /*40a00*/  STL [R1+0x1ac], R17 ;  /* 0x0001ac1101007387 */ /* 0x0003e20000100800 */
[----:B------:R-:W-:-:S03]  /*40a10*/  @!P6 FMUL R22, R22, 16777216 ;  /* 0x4b8000001616e820 */ /* 0x000fc60000400000 */
[----:B------:R-:W5:Y:S04]  /*40a20*/  LDL.LU R16, [R1+0x80] ;  /* 0x0000800001107983 */ /* 0x000f680000300800 */
[----:B------:R-:W5:Y:S04]  /*40a30*/  LDL.LU R24, [R1+0x7c] ;  /* 0x00007c0001187983 */ /* 0x000f680000300800 */
[----:B------:R-:W5:Y:S04]  /*40a40*/  LDL.LU R10, [R1+0x70] ;  /* 0x00007000010a7983 */ /* 0x000f680000300800 */
[----:B------:R-:W5:Y:S04]  /*40a50*/  LDL.LU R21, [R1+0x6c] ;  /* 0x00006c0001157983 */ /* 0x000f680000300800 */
[----:B0-----:R-:W5:Y:S04]  /*40a60*/  LDL.LU R18, [R1+0x60] ;  /* 0x0000600001127983 */ /* 0x001f680000300800 */
[----:B-1----:R-:W5:Y:S01]  /*40a70*/  LDL.LU R17, [R1+0x5c] ;  /* 0x00005c0001117983 */ /* 0x002f620000300800 */
[----:B--2---:R-:W-:-:S04]  /*40a80*/  @P5 FMUL R2, R2, 0.25 ;  /* 0x3e80000002025820 */ /* 0x004fc80000400000 */
[----:B------:R-:W-:-:S05]  /*40a90*/  @!P6 FMUL R2, R2, 16777216 ;  /* 0x4b8000000202e820 */ /* 0x000fca0000400000 */
[----:B------:R0:W-:Y:S01]  /*40aa0*/  STL [R1+0x1b4], R2 ;  /* 0x0001b40201007387 */ /* 0x0001e20000100800 */
[----:B---3--:R-:W-:-:S03]  /*40ab0*/  @P5 FMUL R0, R0, 0.25 ;  /* 0x3e80000000005820 */ /* 0x008fc60000400000 */
[----:B0-----:R-:W2:Y:S01]  /*40ac0*/  LDL.LU R2, [R1+0x1b40] ;  /* 0x001b400001027983 */ /* 0x001ea20000300800 */
[----:B------:R-:W-:-:S03]  /*40ad0*/  @!P6 FMUL R0, R0, 16777216 ;  /* 0x4b8000000000e820 */ /* 0x000fc60000400000 */
[----:B------:R0:W-:Y:S04]  /*40ae0*/  STL [R1+0x1b0], R22 ;  /* 0x0001b01601007387 */ /* 0x0001e80000100800 */
[----:B------:R-:W3:Y:S04]  /*40af0*/  LDL.LU R25, [R1+0x50] ;  /* 0x0000500001197983 */ /* 0x000ee80000300800 */
[----:B------:R-:W3:Y:S04]  /*40b00*/  LDL.LU R19, [R1+0x4c] ;  /* 0x00004c0001137983 */ /* 0x000ee80000300800 */
[----:B0-----:R-:W3:Y:S04]  /*40b10*/  LDL.LU R22, [R1+0x40] ;  /* 0x0000400001167983 */ /* 0x001ee80000300800 */
[----:B------:R0:W-:Y:S04]  /*40b20*/  STL [R1+0x1c0], R0 ;  /* 0x0001c00001007387 */ /* 0x0001e80000100800 */
[----:B0-----:R-:W3:Y:S04]  /*40b30*/  LDL.LU R0, [R1+0x1b3c] ;  /* 0x001b3c0001007983 */ /* 0x001ee80000300800 */
[----:B------:R-:W0:Y:S01]  /*40b40*/  S2R R15, SR_TID.X ;  /* 0x00000000000f7919 */ /* 0x000e220000002100 */
[----:B------:R-:W-:Y:S01]  /*40b50*/  @P5 FMUL R7, R7, 0.25 ;  /* 0x3e80000007075820 */ /* 0x000fe20000400000 */
[----:B------:R-:W-:Y:S01]  /*40b60*/  SGXT.U32 R23, R23, 0x1 ;  /* 0x000000011717781a */ /* 0x000fe20000000000 */
[----:B------:R-:W-:-:S02]  /*40b70*/  @P5 FMUL R8, R8, 0.25 ;  /* 0x3e80000008085820 */ /* 0x000fc40000400000 */
[----:B----4-:R-:W-:Y:S01]  /*40b80*/  @P5 FMUL R9, R9, 0.25 ;  /* 0x3e80000009095820 */ /* 0x010fe20000400000 */
[----:B------:R1:W5:Y:S01]  /*40b90*/  MUFU.RCP R4, R29 ;  /* 0x0000001d00047308 */ /* 0x0003620000001000 */
[----:B------:R-:W-:Y:S02]  /*40ba0*/  @!P6 FMUL R7, R7, 16777216 ;  /* 0x4b8000000707e820 */ /* 0x000fe40000400000 */
[----:B------:R-:W-:Y:S02]  /*40bb0*/  @!P6 FMUL R9, R9, 16777216 ;  /* 0x4b8000000909e820 */ /* 0x000fe40000400000 */
[----:B------:R-:W-:Y:S02]  /*40bc0*/  @!P6 FMUL R8, R8, 16777216 ;  /* 0x4b8000000808e820 */ /* 0x000fe40000400000 */
[----:B------:R-:W-:Y:S01]  /*40bd0*/  IMAD R23, R23, c[0x0][0x1c8], RZ ;  /* 0x0000720017177a24 */ /* 0x000fe200078e02ff */
[----:B------:R-:W-:Y:S04]  /*40be0*/  STL [R1+0x1b8], R9 ;  /* 0x0001b80901007387 */ /* 0x000fe80000100800 */
[----:B------:R4:W-:Y:S01]  /*40bf0*/  STL [R1+0x1b30], R7 ;  /* 0x001b300701007387 */ /* 0x0009e20000100800 */
[----:B0-----:R-:W-:-:S02]  /*40c00*/  LOP3.LUT R26, R15, 0x7f, RZ, 0xc0, !PT ;  /* 0x0000007f0f1a7812 */ /* 0x001fc400078ec0ff */
[----:B------:R-:W-:Y:S01]  /*40c10*/  SHF.L.U32 R15, R15, 0xc, RZ ;  /* 0x0000000c0f0f7819 */ /* 0x000fe200000006ff */
[----:B------:R2:W-:Y:S01]  /*40c20*/  STL [R1+0x1bc], R8 ;  /* 0x0001bc0801007387 */ /* 0x0005e20000100800 */
[----:B-1----:R-:W-:Y:S02]  /*40c30*/  IADD3 R29, R12, R14, RZ ;  /* 0x0000000e0c1d7210 */ /* 0x002fe40007ffe0ff */
[----:B------:R-:W-:Y:S02]  /*40c40*/  LOP3.LUT R15, R15, 0x6000, RZ, 0xc0, !PT ;  /* 0x000060000f0f7812 */ /* 0x000fe400078ec0ff */
[----:B------:R-:W-:Y:S01]  /*40c50*/  MOV R27, c[0x0][0x1c8] ;  /* 0x00007200001b7a02 */ /* 0x000fe20000000f00 */
[----:B------:R-:W-:Y:S02]  /*40c60*/  STL [R1+0x1b34], R29 ;  /* 0x001b341d01007387 */ /* 0x000fe40000100800 */
[----:B----4-:R-:W-:Y:S01]  /*40c70*/  IMAD R7, R26, 0x10, R15 ;  /* 0x000000101a077824 */ /* 0x010fe200078e020f */
[----:B------:R-:W-:Y:S01]  /*40c80*/  LEA R3, R27, R23, 0x1 ;  /* 0x000000171b037211 */ /* 0x000fe200078e08ff */
[----:B-----5:R-:W-:-:S02]  /*40c90*/  FMUL R7, R4, R20 ;  /* 0x0000001404077220 */ /* 0x020fc40000400000 */
[C---:B------:R-:W-:Y:S02]  /*40ca0*/  FMUL R6, R4.reuse, R6 ;  /* 0x0000000604067220 */ /* 0x040fe40000400000 */
[----:B------:R-:W-:Y:S01]  /*40cb0*/  FMUL R5, R4, R5 ;  /* 0x0000000504057220 */ /* 0x000fe20000400000 */
[----:B--2---:R-:W-:-:S04]  /*40cc0*/  LEA R8, P6, R23, R2, 0x1 ;  /* 0x0000000217087211 */ /* 0x004fc800078c08ff */
[----:B---3--:R-:W-:-:S05]  /*40cd0*/  LEA.HI.X.SX32 R9, R23, R0, 0x1, P6 ;  /* 0x0000000017097211 */ /* 0x008fca00030f0eff */
[----:B------:R-:W-:Y:S04]  /*40ce0*/  STL.64 [R1+0x210], R8 ;  /* 0x0002100801007387 */ /* 0x000fe80000100a00 */
[----:B------:R-:W2:Y:S04]  /*40cf0*/  LDL.LU R12, [R1+0x3c] ;  /* 0x00003c00010c7983 */ /* 0x000ea80000300800 */
[----:B------:R-:W3:Y:S04]  /*40d00*/  LDL.LU R23, [R1+0x30] ;  /* 0x0000300001177983 */ /* 0x000ee80000300800 */
[----:B------:R0:W-:Y:S04]  /*40d10*/  STL [R1+0x2fc], R7 ;  /* 0x0002fc0701007387 */ /* 0x0001e80000100800 */
[----:B------:R-:W4:Y:S01]  /*40d20*/  LDL.LU R20, [R1+0x2c] ;  /* 0x00002c0001147983 */ /* 0x000f220000300800 */
[----:B0-----:R-:W-:-:S05]  /*40d30*/  FMUL R7, R4, R28 ;  /* 0x0000001c04077220 */ /* 0x001fca0000400000 */
[----:B------:R0:W-:Y:S04]  /*40d40*/  STL [R1+0x2e8], R7 ;  /* 0x0002e80701007387 */ /* 0x0001e80000100800 */
[----:B------:R1:W-:Y:S01]  /*40d50*/  STL [R1+0x2f8], R6 ;  /* 0x0002f80601007387 */ /* 0x0003e20000100800 */
[----:B0-----:R-:W-:-:S03]  /*40d60*/  FMUL R7, R4, R16 ;  /* 0x0000001004077220 */ /* 0x001fc60000400000 */
[----:B------:R0:W-:Y:S01]  /*40d70*/  STL [R1+0x2e0], R5 ;  /* 0x0002e00501007387 */ /* 0x0001e20000100800 */
[----:B-1----:R-:W-:-:S03]  /*40d80*/  FMUL R6, R4, R24 ;  /* 0x0000001804067220 */ /* 0x002fc60000400000 */
[----:B------:R1:W-:Y:S01]  /*40d90*/  STL [R1+0x2f4], R7 ;  /* 0x0002f40701007387 */ /* 0x0003e20000100800 */
[----:B0-----:R-:W-:-:S03]  /*40da0*/  FMUL R5, R4, R10 ;  /* 0x0000000a04057220 */ /* 0x001fc60000400000 */
[----:B------:R0:W-:Y:S01]  /*40db0*/  STL [R1+0x2d8], R6 ;  /* 0x0002d80601007387 */ /* 0x0001e20000100800 */
[----:B-1----:R-:W-:-:S03]  /*40dc0*/  FMUL R7, R4, R21 ;  /* 0x0000001504077220 */ /* 0x002fc60000400000 */
[----:B------:R1:W-:Y:S04]  /*40dd0*/  STL [R1+0x2f0], R5 ;  /* 0x0002f00501007387 */ /* 0x0003e80000100800 */
[----:B------:R5:W-:Y:S01]  /*40de0*/  STL [R1+0x2d0], R7 ;  /* 0x0002d00701007387 */ /* 0x000be20000100800 */
[----:B0-----:R-:W-:-:S03]  /*40df0*/  FMUL R6, R4, R18 ;  /* 0x0000001204067220 */ /* 0x001fc60000400000 */
[----:B------:R-:W2:Y:S01]  /*40e00*/  LDL.LU R18, [R1+0x1c] ;  /* 0x00001c0001127983 */ /* 0x000ea20000300800 */
[----:B-1----:R-:W-:-:S03]  /*40e10*/  FMUL R5, R4, R17 ;  /* 0x0000001104057220 */ /* 0x002fc60000400000 */
[----:B------:R0:W-:Y:S01]  /*40e20*/  STL [R1+0x2ec], R6 ;  /* 0x0002ec0601007387 */ /* 0x0001e20000100800 */
[----:B-----5:R-:W-:-:S03]  /*40e30*/  FMUL R7, R4, R25 ;  /* 0x0000001904077220 */ /* 0x020fc60000400000 */
[----:B------:R-:W2:Y:S04]  /*40e40*/  LDL.LU R17, [R1+0x18] ;  /* 0x0000180001117983 */ /* 0x000ea80000300800 */
[----:B------:R1:W-:Y:S04]  /*40e50*/  STL [R1+0x2cc], R5 ;  /* 0x0002cc0501007387 */ /* 0x0003e80000100800 */
[----:B------:R-:W-:Y:S04]  /*40e60*/  STL [R1+0x2e4], R7 ;  /* 0x0002e40701007387 */ /* 0x000fe80000100800 */
[----:B------:R-:W2:Y:S01]  /*40e70*/  LDL.LU R29, [R1+0x8] ;  /* 0x00000800011d7983 */ /* 0x000ea20000300800 */
[----:B0-----:R-:W-:-:S02]  /*40e80*/  FMUL R6, R4, R19 ;  /* 0x0000001304067220 */ /* 0x001fc40000400000 */
[----:B-1----:R-:W-:-:S03]  /*40e90*/  FMUL R5, R4, R22 ;  /* 0x0000001604057220 */ /* 0x002fc60000400000 */
[----:B------:R-:W-:Y:S01]  /*40ea0*/  STL [R1+0x2c8], R6 ;  /* 0x0002c80601007387 */ /* 0x000fe20000100800 */
[----:B------:R-:W0:Y:S01]  /*40eb0*/  MUFU.RCP R11, R11 ;  /* 0x0000000b000b7308 */ /* 0x000e220000001000 */
[----:B------:R-:W-:Y:S02]  /*40ec0*/  LEA R14, P6, R3, R2, 0x1 ;  /* 0x00000002030e7211 */ /* 0x000fe400078c08ff */
[----:B--2---:R1:W-:Y:S04]  /*40ed0*/  STL [R1+0x1b38], R29 ;  /* 0x001b381d01007387 */ /* 0x0043e80000100800 */
[----:B------:R2:W-:Y:S04]  /*40ee0*/  STL [R1+0x2dc], R5 ;  /* 0x0002dc0501007387 */ /* 0x0005e80000100800 */
[----:B-1----:R-:W5:Y:S04]  /*40ef0*/  LDL.LU R29, [R1+0xc] ;  /* 0x00000c00011d7983 */ /* 0x002f680000300800 */
[----:B------:R-:W5:Y:S04]  /*40f00*/  LDL.LU R7, [R1+0x78] ;  /* 0x0000780001077983 */ /* 0x000f680000300800 */
[----:B------:R-:W5:Y:S04]  /*40f10*/  LDL.LU R9, [R1+0x74] ;  /* 0x0000740001097983 */ /* 0x000f680000300800 */
[----:B------:R-:W5:Y:S01]  /*40f20*/  LDL.LU R8, [R1+0x68] ;  /* 0x0000680001087983 */ /* 0x000f620000300800 */
[----:B------:R-:W-:-:S03]  /*40f30*/  FMUL R15, R4, R12 ;  /* 0x0000000c040f7220 */ /* 0x000fc60000400000 */
[----:B------:R-:W5:Y:S01]  /*40f40*/  LDL.LU R28, [R1+0x64] ;  /* 0x00006400011c7983 */ /* 0x000f620000300800 */
[----:B---3--:R-:W-:-:S03]  /*40f50*/  FMUL R12, R4, R23 ;  /* 0x00000017040c7220 */ /* 0x008fc60000400000 */
[----:B------:R-:W3:Y:S01]  /*40f60*/  LDL.LU R6, [R1+0x58] ;  /* 0x0000580001067983 */ /* 0x000ee20000300800 */
[----:B----4-:R-:W-:-:S03]  /*40f70*/  FMUL R4, R4, R20 ;  /* 0x0000001404047220 */ /* 0x010fc60000400000 */
[----:B--2---:R-:W2:Y:S04]  /*40f80*/  LDL.LU R5, [R1+0x54] ;  /* 0x0000540001057983 */ /* 0x004ea80000300800 */
[----:B------:R-:W4:Y:S04]  /*40f90*/  LDL.LU R16, [R1+0x48] ;  /* 0x0000480001107983 */ /* 0x000f280000300800 */
[----:B------:R-:W4:Y:S04]  /*40fa0*/  LDL.LU R24, [R1+0x44] ;  /* 0x0000440001187983 */ /* 0x000f280000300800 */
[----:B------:R-:W4:Y:S04]  /*40fb0*/  LDL.LU R10, [R1+0x38] ;  /* 0x00003800010a7983 */ /* 0x000f280000300800 */
[----:B------:R-:W4:Y:S04]  /*40fc0*/  LDL.LU R19, [R1+0x34] ;  /* 0x0000340001137983 */ /* 0x000f280000300800 */
[----:B------:R-:W4:Y:S01]  /*40fd0*/  LDL.LU R22, [R1+0x28] ;  /* 0x0000280001167983 */ /* 0x000f220000300800 */
[----:B------:R-:W-:-:S03]  /*40fe0*/  ISETP.GE.U32.AND P5, PT, R26, 0x40, PT ;  /* 0x000000401a00780c */ /* 0x000fc60003fa6070 */
[----:B------:R1:W-:Y:S01]  /*40ff0*/  STL [R1+0x2bc], R15 ;  /* 0x0002bc0f01007387 */ /* 0x0003e20000100800 */
[----:B------:R-:W-:-:S03]  /*41000*/  LEA R26, R27, R3, 0x1 ;  /* 0x000000031b1a7211 */ /* 0x000fc600078e08ff */
[----:B------:R0:W-:Y:S04]  /*41010*/  STL [R1+0x2d4], R12 ;  /* 0x0002d40c01007387 */ /* 0x0001e80000100800 */
[----:B------:R-:W-:Y:S01]  /*41020*/  STL [R1+0x2b8], R4 ;  /* 0x0002b80401007387 */ /* 0x000fe20000100800 */
[----:B-1----:R-:W-:-:S03]  /*41030*/  LEA.HI.X.SX32 R15, R3, R0, 0x1, P6 ;  /* 0x00000000030f7211 */ /* 0x002fc600030f0eff */
[----:B------:R-:W4:Y:S01]  /*41040*/  LDL.LU R25, [R1+0xa0] ;  /* 0x0000a00001197983 */ /* 0x000f220000300800 */
[----:B0-----:R-:W-:-:S03]  /*41050*/  FMUL R3, R11, R18 ;  /* 0x000000120b037220 */ /* 0x001fc60000400000 */
[----:B------:R-:W4:Y:S01]  /*41060*/  LDL.LU R20, [R1+0x9c] ;  /* 0x00009c0001147983 */ /* 0x000f220000300800 */
[----:B------:R-:W-:-:S03]  /*41070*/  FMUL R17, R11, R17 ;  /* 0x000000110b117220 */ /* 0x000fc60000400000 */
[----:B------:R-:W4:Y:S04]  /*41080*/  LDL.LU R12, [R1+0x98] ;  /* 0x00009800010c7983 */ /* 0x000f280000300800 */
[----:B------:R0:W-:Y:S04]  /*41090*/  STL.64 [R1+0x208], R14 ;  /* 0x0002080e01007387 */ /* 0x0001e80000100a00 */
[----:B------:R-:W4:Y:S04]  /*410a0*/  LDL.LU R23, [R1+0x94] ;  /* 0x0000940001177983 */ /* 0x000f280000300800 */
[----:B0-----:R-:W4:Y:S04]  /*410b0*/  LDL.LU R15, [R1+0x4] ;  /* 0x00000400010f7983 */ /* 0x001f280000300800 */
[----:B------:R-:W4:Y:S04]  /*410c0*/  LDL.LU R4, [R1+0x90] ;  /* 0x0000900001047983 */ /* 0x000f280000300800 */
[----:B------:R0:W-:Y:S04]  /*410d0*/  STL [R1+0x2c4], R3 ;  /* 0x0002c40301007387 */ /* 0x0001e80000100800 */
[----:B0-----:R-:W4:Y:S04]  /*410e0*/  LDL.LU R3, [R1+0x8c] ;  /* 0x00008c0001037983 */ /* 0x001f280000300800 */
[----:B------:R0:W-:Y:S04]  /*410f0*/  STL [R1+0x2a8], R17 ;  /* 0x0002a81101007387 */ /* 0x0001e80000100800 */
[----:B------:R-:W4:Y:S04]  /*41100*/  LDL.LU R18, [R1+0x88] ;  /* 0x0000880001127983 */ /* 0x000f280000300800 */
[----:B0-----:R-:W4:Y:S01]  /*41110*/  LDL.LU R17, [R1+0x84] ;  /* 0x0000840001117983 */ /* 0x001f220000300800 */
[----:B-----5:R-:W-:-:S05]  /*41120*/  FMUL R29, R11, R29 ;  /* 0x0000001d0b1d7220 */ /* 0x020fca0000400000 */
[----:B------:R0:W-:Y:S04]  /*41130*/  STL [R1+0x2c0], R29 ;  /* 0x0002c01d01007387 */ /* 0x0001e80000100800 */
[----:B0-----:R-:W5:Y:S01]  /*41140*/  LDL.LU R29, [R1+0x1b38] ;  /* 0x001b3800011d7983 */ /* 0x001f620000300800 */
[C---:B------:R-:W-:Y:S02]  /*41150*/  FMUL R7, R11.reuse, R7 ;  /* 0x000000070b077220 */ /* 0x040fe40000400000 */
[C---:B------:R-:W-:Y:S02]  /*41160*/  FMUL R9, R11.reuse, R9 ;  /* 0x000000090b097220 */ /* 0x040fe40000400000 */
[C---:B------:R-:W-:Y:S02]  /*41170*/  FMUL R8, R11.reuse, R8 ;  /* 0x000000080b087220 */ /* 0x040fe40000400000 */
[----:B------:R-:W-:-:S02]  /*41180*/  FMUL R28, R11, R28 ;  /* 0x0000001c0b1c7220 */ /* 0x000fc40000400000 */
[C---:B---3--:R-:W-:Y:S01]  /*41190*/  FMUL R6, R11.reuse, R6 ;  /* 0x000000060b067220 */ /* 0x048fe20000400000 */
[----:B------:R-:W0:Y:S01]  /*411a0*/  MUFU.RCP R13, R13 ;  /* 0x0000000d000d7308 */ /* 0x000e220000001000 */
[C---:B--2---:R-:W-:Y:S02]  /*411b0*/  FMUL R5, R11.reuse, R5 ;  /* 0x000000050b057220 */ /* 0x044fe40000400000 */
[C---:B----4-:R-:W-:Y:S02]  /*411c0*/  FMUL R16, R11.reuse, R16 ;  /* 0x000000100b107220 */ /* 0x050fe40000400000 */
[C---:B------:R-:W-:Y:S01]  /*411d0*/  FMUL R24, R11.reuse, R24 ;  /* 0x000000180b187220 */ /* 0x040fe20000400000 */
[----:B------:R-:W-:Y:S01]  /*411e0*/  LEA R14, P6, R26, R2, 0x1 ;  /* 0x000000021a0e7211 */ /* 0x000fe200078c08ff */
[C---:B------:R-:W-:Y:S02]  /*411f0*/  FMUL R10, R11.reuse, R10 ;  /* 0x0000000a0b0a7220 */ /* 0x040fe40000400000 */
[----:B------:R-:W-:-:S02]  /*41200*/  FMUL R19, R11, R19 ;  /* 0x000000130b137220 */ /* 0x000fc40000400000 */
[----:B------:R-:W-:Y:S01]  /*41210*/  FMUL R22, R11, R22 ;  /* 0x000000160b167220 */ /* 0x000fe20000400000 */
[----:B------:R-:W-:Y:S01]  /*41220*/  LEA R21, R27, R26, 0x1 ;  /* 0x0000001a1b157211 */ /* 0x000fe200078e08ff */
[C---:B0-----:R-:W-:Y:S02]  /*41230*/  FMUL R25, R13.reuse, R25 ;  /* 0x000000190d197220 */ /* 0x041fe40000400000 */
[C---:B------:R-:W-:Y:S02]  /*41240*/  FMUL R20, R13.reuse, R20 ;  /* 0x000000140d147220 */ /* 0x040fe40000400000 */
[C---:B------:R-:W-:Y:S02]  /*41250*/  FMUL R12, R13.reuse, R12 ;  /* 0x0000000c0d0c7220 */ /* 0x040fe40000400000 */
[C---:B------:R-:W-:Y:S02]  /*41260*/  FMUL R23, R13.reuse, R23 ;  /* 0x000000170d177220 */ /* 0x040fe40000400000 */
[----:B------:R-:W-:-:S02]  /*41270*/  FMUL R4, R13, R4 ;  /* 0x000000040d047220 */ /* 0x000fc40000400000 */
[C---:B------:R-:W-:Y:S02]  /*41280*/  FMUL R3, R13.reuse, R3 ;  /* 0x000000030d037220 */ /* 0x040fe40000400000 */
[C---:B------:R-:W-:Y:S02]  /*41290*/  FMUL R18, R13.reuse, R18 ;  /* 0x000000120d127220 */ /* 0x040fe40000400000 */
[----:B------:R-:W-:Y:S02]  /*412a0*/  FMUL R17, R13, R17 ;  /* 0x000000110d117220 */ /* 0x000fe40000400000 */
[----:B-----5:R-:W-:-:S05]  /*412b0*/  FMUL R29, R11, R29 ;  /* 0x0000001d0b1d7220 */ /* 0x020fca0000400000 */
[----:B------:R0:W-:Y:S04]  /*412c0*/  STL [R1+0x2a0], R29 ;  /* 0x0002a01d01007387 */ /* 0x0001e80000100800 */
[----:B0-----:R-:W2:Y:S04]  /*412d0*/  LDL.LU R29, [R1+0x1b34] ;  /* 0x001b3400011d7983 */ /* 0x001ea80000300800 */
[----:B------:R0:W-:Y:S04]  /*412e0*/  STL [R1+0x2b4], R7 ;  /* 0x0002b40701007387 */ /* 0x0001e80000100800 */
[----:B0-----:R-:W3:Y:S04]  /*412f0*/  LDL.LU R7, [R1+0x1b30] ;  /* 0x001b300001077983 */ /* 0x001ee80000300800 */
[----:B------:R0:W-:Y:S04]  /*41300*/  STL [R1+0x298], R9 ;  /* 0x0002980901007387 */ /* 0x0001e80000100800 */
[----:B0-----:R-:W4:Y:S04]  /*41310*/  LDL.LU R9, [R1+0x1b2c] ;  /* 0x001b2c0001097983 */ /* 0x001f280000300800 */
[----:B------:R0:W-:Y:S04]  /*41320*/  STL [R1+0x2b0], R8 ;  /* 0x0002b00801007387 */ /* 0x0001e80000100800 */
[----:B0-----:R-:W5:Y:S04]  /*41330*/  LDL.LU R8, [R1+0x1b28] ;  /* 0x001b280001087983 */ /* 0x001f680000300800 */
[----:B------:R0:W-:Y:S01]  /*41340*/  STL [R1+0x290], R28 ;  /* 0x0002901c01007387 */ /* 0x0001e20000100800 */
[----:B------:R-:W-:-:S03]  /*41350*/  FMUL R11, R11, R15 ;  /* 0x0000000f0b0b7220 */ /* 0x000fc60000400000 */
[----:B0-----:R-:W2:Y:S04]  /*41360*/  LDL.LU R28, [R1+0x1b24] ;  /* 0x001b2400011c7983 */ /* 0x001ea80000300800 */
[----:B------:R0:W-:Y:S01]  /*41370*/  STL [R1+0x2ac], R6 ;  /* 0x0002ac0601007387 */ /* 0x0001e20000100800 */
[----:B------:R-:W-:-:S03]  /*41380*/  LEA.HI.X.SX32 R15, R26, R0, 0x1, P6 ;  /* 0x000000001a0f7211 */ /* 0x000fc600030f0eff */
[----:B0-----:R-:W2:Y:S04]  /*41390*/  LDL.LU R6, [R1+0x1b20] ;  /* 0x001b200001067983 */ /* 0x001ea80000300800 */
[----:B------:R0:W-:Y:S04]  /*413a0*/  STL [R1+0x28c], R5 ;  /* 0x00028c0501007387 */ /* 0x0001e80000100800 */
[----:B0-----:R-:W2:Y:S04]  /*413b0*/  LDL.LU R5, [R1+0x1b1c] ;  /* 0x001b1c0001057983 */ /* 0x001ea80000300800 */
[----:B------:R0:W-:Y:S04]  /*413c0*/  STL [R1+0x2a4], R16 ;  /* 0x0002a41001007387 */ /* 0x0001e80000100800 */
[----:B0-----:R-:W2:Y:S04]  /*413d0*/  LDL.LU R16, [R1+0x1b18] ;  /* 0x001b180001107983 */ /* 0x001ea80000300800 */
[----:B------:R0:W-:Y:S04]  /*413e0*/  STL [R1+0x288], R24 ;  /* 0x0002881801007387 */ /* 0x0001e80000100800 */
[----:B0-----:R-:W2:Y:S04]  /*413f0*/  LDL.LU R24, [R1+0x1b14] ;  /* 0x001b140001187983 */ /* 0x001ea80000300800 */
[----:B------:R0:W-:Y:S01]  /*41400*/  STL [R1+0x29c], R10 ;  /* 0x00029c0a01007387 */ /* 0x0001e20000100800 */
[----:B------:R-:W-:-:S03]  /*41410*/  LEA R26, P6, R21, R2, 0x1 ;  /* 0x00000002151a7211 */ /* 0x000fc600078c08ff */
[----:B0-----:R-:W2:Y:S04]  /*41420*/  LDL.LU R10, [R1+0x1b10] ;  /* 0x001b1000010a7983 */ /* 0x001ea80000300800 */
[----:B------:R0:W-:Y:S04]  /*41430*/  STL [R1+0x284], R19 ;  /* 0x0002841301007387 */ /* 0x0001e80000100800 */
[----:B0-----:R-:W2:Y:S04]  /*41440*/  LDL.LU R19, [R1+0x1b0c] ;  /* 0x001b0c0001137983 */ /* 0x001ea80000300800 */
[----:B------:R0:W-:Y:S04]  /*41450*/  STL [R1+0x294], R22 ;  /* 0x0002941601007387 */ /* 0x0001e80000100800 */
[----:B0-----:R-:W2:Y:S04]  /*41460*/  LDL.LU R22, [R1+0x1b08] ;  /* 0x001b080001167983 */ /* 0x001ea80000300800 */
[----:B------:R0:W-:Y:S04]  /*41470*/  STL.64 [R1+0x200], R14 ;  /* 0x0002000e01007387 */ /* 0x0001e80000100a00 */
[----:B------:R1:W-:Y:S04]  /*41480*/  STL [R1+0x280], R11 ;  /* 0x0002800b01007387 */ /* 0x0003e80000100800 */
[----:B0-----:R-:W2:Y:S01]  /*41490*/  LDL.LU.64 R14, [R1+0x1b00] ;  /* 0x001b0000010e7983 */ /* 0x001ea20000300a00 */
[----:B-1----:R-:W-:-:S03]  /*414a0*/  IMAD R11, R27, 0x2, R21 ;  /* 0x000000021b0b7824 */ /* 0x002fc600078e0215 */
[----:B------:R-:W2:Y:S04]  /*414b0*/  LDL.LU R27, [R1] ;  /* 0x00000000011b7983 */ /* 0x000ea80000300800 */
[----:B------:R-:W3:Y:S04]  /*414c0*/  LDL.LU R21, [R1+0xcc] ;  /* 0x0000cc0001157983 */ /* 0x000ee80000300800 */
        /* <DEDUP_REMOVED lines=16> */
[----:B--2---:R-:W-:-:S05]  /*415d0*/  FMUL R27, R13, R27 ;  /* 0x0000001b0d1b7220 */ /* 0x004fca0000400000 */
[----:B------:R3:W-:Y:S01]  /*415e0*/  STL [R1+0x26c], R27 ;  /* 0x00026c1b01007387 */ /* 0x0007e20000100800 */
[C---:B------:R-:W-:Y:S02]  /*415f0*/  FMUL R22, R13.reuse, R22 ;  /* 0x000000160d167220 */ /* 0x040fe40000400000 */
[C---:B---3--:R-:W-:Y:S02]  /*41600*/  FMUL R27, R13.reuse, R17 ;  /* 0x000000110d1b7220 */ /* 0x048fe40000400000 */
[----:B------:R-:W2:Y:S04]  /*41610*/  LDL.LU R17, [R1+0xa4] ;  /* 0x0000a40001117983 */ /* 0x000ea80000300800 */
[----:B------:R0:W-:Y:S02]  /*41620*/  STL [R1+0x24c], R27 ;  /* 0x00024c1b01007387 */ /* 0x0001e40000100800 */
[----:B0-----:R-:W-:-:S02]  /*41630*/  FMUL R27, R13, R18 ;  /* 0x000000120d1b7220 */ /* 0x001fc40000400000 */
[----:B------:R-:W3:Y:S04]  /*41640*/  LDL.LU R18, [R1+0xbc] ;  /* 0x0000bc0001127983 */ /* 0x000ee80000300800 */
[----:B------:R0:W-:Y:S02]  /*41650*/  STL [R1+0x264], R27 ;  /* 0x0002641b01007387 */ /* 0x0001e40000100800 */
[C---:B0-----:R-:W-:Y:S02]  /*41660*/  FMUL R27, R13.reuse, R3 ;  /* 0x000000030d1b7220 */ /* 0x041fe40000400000 */
[----:B------:R-:W-:-:S03]  /*41670*/  FMUL R3, R13, R4 ;  /* 0x000000040d037220 */ /* 0x000fc60000400000 */
[----:B------:R-:W-:Y:S04]  /*41680*/  STL [R1+0x248], R27 ;  /* 0x0002481b01007387 */ /* 0x000fe80000100800 */
[----:B------:R-:W2:Y:S04]  /*41690*/  LDL.LU R4, [R1+0xa8] ;  /* 0x0000a80001047983 */ /* 0x000ea80000300800 */
[----:B------:R0:W-:Y:S02]  /*416a0*/  STL [R1+0x25c], R3 ;  /* 0x00025c0301007387 */ /* 0x0001e40000100800 */
[----:B0-----:R-:W-:-:S02]  /*416b0*/  FMUL R3, R13, R20 ;  /* 0x000000140d037220 */ /* 0x001fc40000400000 */
[----:B------:R-:W2:Y:S04]  /*416c0*/  LDL.LU R20, [R1+0xc0] ;  /* 0x0000c00001147983 */ /* 0x000ea80000300800 */
[----:B------:R-:W-:Y:S04]  /*416d0*/  STL [R1+0x23c], R3 ;  /* 0x00023c0301007387 */ /* 0x000fe80000100800 */
[----:B------:R0:W-:Y:S04]  /*416e0*/  STL [R1+0x254], R22 ;  /* 0x0002541601007387 */ /* 0x0001e80000100800 */
[----:B0-----:R-:W4:Y:S04]  /*416f0*/  LDL.LU R22, [R1+0xc4] ;  /* 0x0000c40001167983 */ /* 0x001f280000300800 */
[----:B------:R-:W0:Y:S01]  /*41700*/  S2R R27, SR_TID.X ;  /* 0x00000000001b7919 */ /* 0x000e220000002100 */
[----:B------:R-:W-:Y:S01]  /*41710*/  MOV R3, c[0x0][0x1c8] ;  /* 0x0000720000037a02 */ /* 0x000fe20000000f00 */
[----:B------:R-:W1:Y:S01]  /*41720*/  MUFU.RCP R10, R10 ;  /* 0x0000000a000a7308 */ /* 0x000e620000001000 */
[----:B0-----:R-:W-:-:S04]  /*41730*/  SHF.R.U32.HI R27, RZ, 0x6, R27 ;  /* 0x00000006ff1b7819 */ /* 0x001fc8000001161b */
[----:B------:R-:W-:-:S05]  /*41740*/  SGXT.U32 R27, R27, 0x1 ;  /* 0x000000011b1b781a */ /* 0x000fca0000000000 */
[----:B------:R-:W-:-:S05]  /*41750*/  IMAD R27, R27, c[0x0][0x1c8], RZ ;  /* 0x000072001b1b7a24 */ /* 0x000fca00078e02ff */
[----:B------:R-:W-:-:S04]  /*41760*/  LEA R27, R3, R27, 0x1 ;  /* 0x0000001b031b7211 */ /* 0x000fc800078e08ff */
[----:B------:R-:W-:-:S05]  /*41770*/  LEA R27, R3, R27, 0x1 ;  /* 0x0000001b031b7211 */ /* 0x000fca00078e08ff */
[----:B------:R-:W-:Y:S02]  /*41780*/  IMAD R27, R3, 0x2, R27 ;  /* 0x00000002031b7824 */ /* 0x000fe400078e021b */
[----:B------:R-:W-:Y:S02]  /*41790*/  FMUL R3, R13, R19 ;  /* 0x000000130d037220 */ /* 0x000fe40000400000 */
[C---:B-1----:R-:W-:Y:S01]  /*417a0*/  FMUL R21, R10.reuse, R21 ;  /* 0x000000150a157220 */ /* 0x042fe20000400000 */
[----:B------:R-:W-:Y:S01]  /*417b0*/  LEA.HI.X.SX32 R27, R27, R0, 0x1, P6 ;  /* 0x000000001b1b7211 */ /* 0x000fe200030f0eff */
[----:B------:R-:W5:Y:S01]  /*417c0*/  LDL.LU R19, [R1+0xac] ;  /* 0x0000ac0001137983 */ /* 0x000f620000300800 */
[----:B------:R-:W-:-:S03]  /*417d0*/  FMUL R25, R10, R25 ;  /* 0x000000190a197220 */ /* 0x000fc60000400000 */
[----:B------:R-:W-:Y:S04]  /*417e0*/  STL [R1+0x238], R3 ;  /* 0x0002380301007387 */ /* 0x000fe80000100800 */
[----:B------:R0:W-:Y:S01]  /*417f0*/  STL.64 [R1+0x1f8], R26 ;  /* 0x0001f81a01007387 */ /* 0x0001e20000100a00 */
[C---:B------:R-:W-:Y:S02]  /*41800*/  FMUL R12, R10.reuse, R12 ;  /* 0x0000000c0a0c7220 */ /* 0x040fe40000400000 */
[C---:B------:R-:W-:Y:S01]  /*41810*/  FMUL R23, R10.reuse, R23 ;  /* 0x000000170a177220 */ /* 0x040fe20000400000 */
[----:B0-----:R-:W5:Y:S04]  /*41820*/  LDL.LU R27, [R1+0xb0] ;  /* 0x0000b000011b7983 */ /* 0x001f680000300800 */
[----:B------:R0:W-:Y:S04]  /*41830*/  STL [R1+0x244], R21 ;  /* 0x0002441501007387 */ /* 0x0001e80000100800 */
[----:B0-----:R-:W5:Y:S04]  /*41840*/  LDL.LU R21, [R1+0x1ae4] ;  /* 0x001ae40001157983 */ /* 0x001f680000300800 */
[----:B------:R0:W-:Y:S04]  /*41850*/  STL [R1+0x228], R25 ;  /* 0x0002281901007387 */ /* 0x0001e80000100800 */
[----:B0-----:R-:W5:Y:S01]  /*41860*/  LDL.LU R25, [R1+0x1ae0] ;  /* 0x001ae00001197983 */ /* 0x001f620000300800 */
[----:B---3--:R-:W-:-:S02]  /*41870*/  FMUL R18, R10, R18 ;  /* 0x000000120a127220 */ /* 0x008fc40000400000 */
[C---:B--2---:R-:W-:Y:S02]  /*41880*/  FMUL R20, R10.reuse, R20 ;  /* 0x000000140a147220 */ /* 0x044fe40000400000 */
[----:B----4-:R-:W-:-:S05]  /*41890*/  FMUL R22, R10, R22 ;  /* 0x000000160a167220 */ /* 0x010fca0000400000 */
[----:B------:R0:W-:Y:S04]  /*418a0*/  STL [R1+0x240], R22 ;  /* 0x0002401601007387 */ /* 0x0001e80000100800 */
[----:B0-----:R-:W2:Y:S04]  /*418b0*/  LDL.LU R22, [R1+0xe4] ;  /* 0x0000e40001167983 */ /* 0x001ea80000300800 */
[----:B------:R0:W-:Y:S04]  /*418c0*/  STL [R1+0x220], R20 ;  /* 0x0002201401007387 */ /* 0x0001e80000100800 */
[----:B0-----:R-:W3:Y:S04]  /*418d0*/  LDL.LU R20, [R1+0xec] ;  /* 0x0000ec0001147983 */ /* 0x001ee80000300800 */
[----:B------:R0:W-:Y:S04]  /*418e0*/  STL [R1+0x234], R18 ;  /* 0x0002341201007387 */ /* 0x0001e80000100800 */
[----:B0-----:R-:W4:Y:S04]  /*418f0*/  LDL.LU R18, [R1+0xf4] ;  /* 0x0000f40001127983 */ /* 0x001f280000300800 */
[----:B------:R0:W-:Y:S04]  /*41900*/  STL [R1+0x150], R12 ;  /* 0x0001500c01007387 */ /* 0x0001e80000100800 */
[----:B0-----:R-:W2:Y:S04]  /*41910*/  LDL.LU R12, [R1+0x1adc] ;  /* 0x001adc00010c7983 */ /* 0x001ea80000300800 */
[----:B------:R0:W-:Y:S04]  /*41920*/  STL [R1+0x230], R23 ;  /* 0x0002301701007387 */ /* 0x0001e80000100800 */
[----:B0-----:R-:W3:Y:S01]  /*41930*/  LDL.LU R23, [R1+0x1ad8] ;  /* 0x001ad80001177983 */ /* 0x001ee20000300800 */
[----:B-----5:R-:W-:-:S05]  /*41940*/  FMUL R27, R10, R27 ;  /* 0x0000001b0a1b7220 */ /* 0x020fca0000400000 */
[----:B------:R0:W-:Y:S01]  /*41950*/  STL [R1+0x114], R27 ;  /* 0x0001141b01007387 */ /* 0x0001e20000100800 */
[----:B------:R-:W1:Y:S01]  /*41960*/  MUFU.RCP R15, R15 ;  /* 0x0000000f000f7308 */ /* 0x000e620000001000 */
[C---:B0-----:R-:W-:Y:S02]  /*41970*/  FMUL R27, R10.reuse, R19 ;  /* 0x000000130a1b7220 */ /* 0x041fe40000400000 */
[C---:B------:R-:W-:Y:S02]  /*41980*/  FMUL R19, R10.reuse, R4 ;  /* 0x000000040a137220 */ /* 0x040fe40000400000 */
[C---:B------:R-:W-:Y:S01]  /*41990*/  FMUL R4, R10.reuse, R17 ;  /* 0x000000110a047220 */ /* 0x040fe20000400000 */
[----:B------:R0:W-:Y:S04]  /*419a0*/  STL [R1+0x22c], R27 ;  /* 0x00022c1b01007387 */ /* 0x0001e80000100800 */
[----:B------:R-:W-:Y:S04]  /*419b0*/  STL [R1+0xd4], R19 ;  /* 0x0000d41301007387 */ /* 0x000fe80000100800 */
[----:B------:R5:W-:Y:S01]  /*419c0*/  STL [R1+0x224], R4 ;  /* 0x0002240401007387 */ /* 0x000be20000100800 */
[C---:B0-----:R-:W-:Y:S01]  /*419d0*/  FMUL R27, R10.reuse, R21 ;  /* 0x000000150a1b7220 */ /* 0x041fe20000400000 */
[----:B------:R-:W-:Y:S01]  /*419e0*/  LEA R26, P6, R11, R2, 0x1 ;  /* 0x000000020b1a7211 */ /* 0x000fe200078c08ff */
[----:B-----5:R-:W-:Y:S01]  /*419f0*/  FMUL R4, R10, R25 ;  /* 0x000000190a047220 */ /* 0x020fe20000400000 */
[----:B------:R-:W-:Y:S01]  /*41a00*/  MOV R13, c[0x0][0x1c8] ;  /* 0x00007200000d7a02 */ /* 0x000fe20000000f00 */
[----:B-1----:R-:W-:-:S03]  /*41a10*/  FMUL R16, R15, R16 ;  /* 0x000000100f107220 */ /* 0x002fc60000400000 */
[----:B------:R-:W-:Y:S01]  /*41a20*/  LEA R3, R13, R11, 0x1 ;  /* 0x0000000b0d037211 */ /* 0x000fe200078e08ff */
[C---:B--2---:R-:W-:Y:S02]  /*41a30*/  FMUL R12, R10.reuse, R12 ;  /* 0x0000000c0a0c7220 */ /* 0x044fe40000400000 */
[----:B---3--:R-:W-:-:S05]  /*41a40*/  FMUL R17, R10, R23 ;  /* 0x000000170a117220 */ /* 0x008fca0000400000 */
[----:B------:R-:W-:Y:S04]  /*41a50*/  STL [R1+0xcc], R17 ;  /* 0x0000cc1101007387 */ /* 0x000fe80000100800 */
[----:B------:R-:W2:Y:S04]  /*41a60*/  LDL.LU R25, [R1+0x10c] ;  /* 0x00010c0001197983 */ /* 0x000ea80000300800 */
[----:B------:R0:W-:Y:S04]  /*41a70*/  STL [R1+0x21c], R12 ;  /* 0x00021c0c01007387 */ /* 0x0001e80000100800 */
[----:B0-----:R-:W3:Y:S04]  /*41a80*/  LDL.LU R12, [R1+0x118] ;  /* 0x00011800010c7983 */ /* 0x001ee80000300800 */
[----:B------:R0:W-:Y:S04]  /*41a90*/  STL [R1+0xc8], R4 ;  /* 0x0000c80401007387 */ /* 0x0001e80000100800 */
[----:B------:R-:W5:Y:S04]  /*41aa0*/  LDL.LU R23, [R1+0x120] ;  /* 0x0001200001177983 */ /* 0x000f680000300800 */
[----:B------:R-:W2:Y:S01]  /*41ab0*/  LDL.LU R19, [R1+0x128] ;  /* 0x0001280001137983 */ /* 0x000ea20000300800 */
[----:B0-----:R-:W-:-:S03]  /*41ac0*/  FMUL R4, R10, R24 ;  /* 0x000000180a047220 */ /* 0x001fc60000400000 */
[----:B------:R-:W2:Y:S04]  /*41ad0*/  LDL.LU R17, [R1+0x130] ;  /* 0x0001300001117983 */ /* 0x000ea80000300800 */
[----:B------:R-:W2:Y:S04]  /*41ae0*/  LDL.LU R21, [R1+0x104] ;  /* 0x0001040001157983 */ /* 0x000ea80000300800 */
[----:B------:R0:W-:Y:S04]  /*41af0*/  STL [R1+0x218], R27 ;  /* 0x0002181b01007387 */ /* 0x0001e80000100800 */
[----:B------:R-:W2:Y:S01]  /*41b00*/  LDL.LU R24, [R1+0xfc] ;  /* 0x0000fc0001187983 */ /* 0x000ea20000300800 */
[----:B0-----:R-:W-:-:S03]  /*41b10*/  LEA.HI.X.SX32 R27, R11, R0, 0x1, P6 ;  /* 0x000000000b1b7211 */ /* 0x001fc600030f0eff */
[----:B------:R-:W-:Y:S04]  /*41b20*/  STL [R1+0xc4], R4 ;  /* 0x0000c40401007387 */ /* 0x000fe80000100800 */
[----:B------:R0:W-:Y:S04]  /*41b30*/  STL.64 [R1+0x1f0], R26 ;  /* 0x0001f01a01007387 */ /* 0x0001e80000100a00 */
[----:B0-----:R-:W2:Y:S04]  /*41b40*/  LDL.LU.64 R26, [R1+0x1ad0] ;  /* 0x001ad000011a7983 */ /* 0x001ea80000300a00 */
[----:B------:R-:W3:Y:S04]  /*41b50*/  LDL.LU R11, [R1+0xdc] ;  /* 0x0000dc00010b7983 */ /* 0x000ee80000300800 */
[----:B------:R0:W-:Y:S04]  /*41b60*/  STL [R1+0xc0], R16 ;  /* 0x0000c01001007387 */ /* 0x0001e80000100800 */
[----:B0-----:R-:W4:Y:S01]  /*41b70*/  LDL.LU R16, [R1+0xd8] ;  /* 0x0000d80001107983 */ /* 0x001f220000300800 */
[----:B------:R-:W-:-:S05]  /*41b80*/  FMUL R5, R15, R5 ;  /* 0x000000050f057220 */ /* 0x000fca0000400000 */
[----:B------:R2:W-:Y:S01]  /*41b90*/  STL [R1+0x8c], R5 ;  /* 0x00008c0501007387 */ /* 0x0005e20000100800 */
[----:B------:R-:W0:Y:S01]  /*41ba0*/  MUFU.RCP R14, R14 ;  /* 0x0000000e000e7308 */ /* 0x000e220000001000 */
[----:B------:R-:W-:Y:S01]  /*41bb0*/  LEA R10, P6, R3, R2, 0x1 ;  /* 0x00000002030a7211 */ /* 0x000fe200078c08ff */
[C---:B--2---:R-:W-:Y:S02]  /*41bc0*/  FMUL R5, R15.reuse, R26 ;  /* 0x0000001a0f057220 */ /* 0x044fe40000400000 */
[----:B------:R-:W-:-:S03]  /*41bd0*/  FMUL R26, R15, R6 ;  /* 0x000000060f1a7220 */ /* 0x000fc60000400000 */
[----:B------:R3:W-:Y:S04]  /*41be0*/  STL [R1+0x9c], R5 ;  /* 0x00009c0501007387 */ /* 0x0007e80000100800 */
[----:B------:R-:W-:Y:S01]  /*41bf0*/  STL [R1+0x84], R26 ;  /* 0x0000841a01007387 */ /* 0x000fe20000100800 */
[C---:B---3--:R-:W-:Y:S02]  /*41c00*/  FMUL R5, R15.reuse, R11 ;  /* 0x0000000b0f057220 */ /* 0x048fe40000400000 */
[C---:B----4-:R-:W-:Y:S02]  /*41c10*/  FMUL R6, R15.reuse, R16 ;  /* 0x000000100f067220 */ /* 0x050fe40000400000 */
[----:B------:R-:W-:-:S03]  /*41c20*/  FMUL R11, R15, R22 ;  /* 0x000000160f0b7220 */ /* 0x000fc60000400000 */
[----:B------:R1:W-:Y:S04]  /*41c30*/  STL [R1+0x98], R6 ;  /* 0x0000980601007387 */ /* 0x0003e80000100800 */
[----:B------:R2:W-:Y:S01]  /*41c40*/  STL [R1+0x7c], R5 ;  /* 0x00007c0501007387 */ /* 0x0005e20000100800 */
[----:B-1----:R-:W-:-:S03]  /*41c50*/  FMUL R6, R15, R20 ;  /* 0x000000140f067220 */ /* 0x002fc60000400000 */
[----:B------:R1:W-:Y:S01]  /*41c60*/  STL [R1+0x94], R11 ;  /* 0x0000940b01007387 */ /* 0x0003e20000100800 */
[----:B--2---:R-:W-:-:S03]  /*41c70*/  FMUL R5, R15, R18 ;  /* 0x000000120f057220 */ /* 0x004fc60000400000 */
[----:B------:R-:W2:Y:S04]  /*41c80*/  LDL.LU R22, [R1+0xe0] ;  /* 0x0000e00001167983 */ /* 0x000ea80000300800 */
[----:B------:R3:W-:Y:S01]  /*41c90*/  STL [R1+0x74], R6 ;  /* 0x0000740601007387 */ /* 0x0007e20000100800 */
[----:B-1----:R-:W-:-:S03]  /*41ca0*/  FMUL R11, R15, R21 ;  /* 0x000000150f0b7220 */ /* 0x002fc60000400000 */
[----:B------:R-:W4:Y:S01]  /*41cb0*/  LDL.LU R20, [R1+0xe8] ;  /* 0x0000e80001147983 */ /* 0x000f220000300800 */
[----:B---3--:R-:W-:-:S03]  /*41cc0*/  FMUL R6, R15, R24 ;  /* 0x000000180f067220 */ /* 0x008fc60000400000 */
[----:B------:R1:W-:Y:S04]  /*41cd0*/  STL [R1+0x90], R5 ;  /* 0x0000900501007387 */ /* 0x0003e80000100800 */
[----:B------:R-:W3:Y:S04]  /*41ce0*/  LDL.LU R18, [R1+0xf0] ;  /* 0x0000f00001127983 */ /* 0x000ee80000300800 */
[----:B------:R0:W-:Y:S01]  /*41cf0*/  STL [R1+0x70], R6 ;  /* 0x0000700601007387 */ /* 0x0001e20000100800 */
[----:B-1----:R-:W-:-:S03]  /*41d00*/  FMUL R5, R15, R25 ;  /* 0x000000190f057220 */ /* 0x002fc60000400000 */
[----:B0-----:R-:W3:Y:S04]  /*41d10*/  LDL.LU R6, [R1+0x11c] ;  /* 0x00011c0001067983 */ /* 0x001ee80000300800 */
[----:B------:R0:W-:Y:S04]  /*41d20*/  STL [R1+0x88], R11 ;  /* 0x0000880b01007387 */ /* 0x0001e80000100800 */
[----:B------:R-:W3:Y:S04]  /*41d30*/  LDL.LU R26, [R1+0x124] ;  /* 0x00012400011a7983 */ /* 0x000ee80000300800 */
[----:B------:R1:W-:Y:S01]  /*41d40*/  STL [R1+0x6c], R5 ;  /* 0x00006c0501007387 */ /* 0x0003e20000100800 */
[----:B0-----:R-:W-:-:S03]  /*41d50*/  FMUL R11, R15, R19 ;  /* 0x000000130f0b7220 */ /* 0x001fc60000400000 */
[----:B------:R-:W3:Y:S04]  /*41d60*/  LDL.LU R16, [R1+0x12c] ;  /* 0x00012c0001107983 */ /* 0x000ee80000300800 */
[----:B------:R-:W3:Y:S01]  /*41d70*/  LDL.LU R24, [R1+0x134] ;  /* 0x0001340001187983 */ /* 0x000ee20000300800 */
[C---:B-1----:R-:W-:Y:S02]  /*41d80*/  FMUL R5, R15.reuse, R12 ;  /* 0x0000000c0f057220 */ /* 0x042fe40000400000 */
[C---:B-----5:R-:W-:Y:S01]  /*41d90*/  FMUL R12, R15.reuse, R23 ;  /* 0x000000170f0c7220 */ /* 0x060fe20000400000 */
[----:B------:R-:W5:Y:S04]  /*41da0*/  LDL.LU R21, [R1+0x138] ;  /* 0x0001380001157983 */ /* 0x000f680000300800 */
[----:B------:R-:W5:Y:S04]  /*41db0*/  LDL.LU R25, [R1+0x13c] ;  /* 0x00013c0001197983 */ /* 0x000f680000300800 */
[----:B------:R0:W-:Y:S04]  /*41dc0*/  STL [R1+0x80], R5 ;  /* 0x0000800501007387 */ /* 0x0001e80000100800 */
[----:B------:R1:W-:Y:S01]  /*41dd0*/  STL [R1+0x60], R12 ;  /* 0x0000600c01007387 */ /* 0x0003e20000100800 */
[----:B0-----:R-:W-:-:S03]  /*41de0*/  FMUL R5, R15, R17 ;  /* 0x000000110f057220 */ /* 0x001fc60000400000 */
[----:B------:R-:W5:Y:S04]  /*41df0*/  LDL.LU R15, [R1+0x110] ;  /* 0x00011000010f7983 */ /* 0x000f680000300800 */
[----:B------:R0:W-:Y:S01]  /*41e00*/  STL [R1+0x78], R11 ;  /* 0x0000780b01007387 */ /* 0x0001e20000100800 */
[----:B------:R-:W-:-:S03]  /*41e10*/  FMUL R19, R14, R28 ;  /* 0x0000001c0e137220 */ /* 0x000fc60000400000 */
[----:B------:R-:W-:Y:S04]  /*41e20*/  STL [R1+0x5c], R5 ;  /* 0x00005c0501007387 */ /* 0x000fe80000100800 */
[----:B-1----:R-:W5:Y:S01]  /*41e30*/  LDL.LU R12, [R1+0x140] ;  /* 0x00014000010c7983 */ /* 0x002f620000300800 */
[----:B0-----:R-:W-:-:S03]  /*41e40*/  LEA.HI.X.SX32 R11, R3, R0, 0x1, P6 ;  /* 0x00000000030b7211 */ /* 0x001fc600030f0eff */
[----:B------:R-:W5:Y:S04]  /*41e50*/  LDL.LU R23, [R1+0x144] ;  /* 0x0001440001177983 */ /* 0x000f680000300800 */
[----:B------:R0:W-:Y:S04]  /*41e60*/  STL.64 [R1+0x1e8], R10 ;  /* 0x0001e80a01007387 */ /* 0x0001e80000100a00 */
[----:B0-----:R-:W5:Y:S04]  /*41e70*/  LDL.LU R11, [R1+0x108] ;  /* 0x00010800010b7983 */ /* 0x001f680000300800 */
[----:B------:R-:W5:Y:S04]  /*41e80*/  LDL.LU R28, [R1+0x100] ;  /* 0x00010000011c7983 */ /* 0x000f680000300800 */
[----:B------:R-:W5:Y:S04]  /*41e90*/  LDL.LU R17, [R1+0x148] ;  /* 0x0001480001117983 */ /* 0x000f680000300800 */
[----:B------:R0:W-:Y:S02]  /*41ea0*/  STL [R1+0x68], R19 ;  /* 0x0000681301007387 */ /* 0x0001e40000100800 */
[----:B0-----:R-:W-:-:S02]  /*41eb0*/  FMUL R19, R14, R8 ;  /* 0x000000080e137220 */ /* 0x001fc40000400000 */
[----:B------:R-:W5:Y:S04]  /*41ec0*/  LDL.LU R8, [R1+0xf8] ;  /* 0x0000f80001087983 */ /* 0x000f680000300800 */
[----:B------:R0:W-:Y:S04]  /*41ed0*/  STL [R1+0x4c], R19 ;  /* 0x00004c1301007387 */ /* 0x0001e80000100800 */
[----:B0-----:R-:W5:Y:S01]  /*41ee0*/  LDL.LU R19, [R1+0x14c] ;  /* 0x00014c0001137983 */ /* 0x001f620000300800 */
[----:B------:R-:W-:-:S05]  /*41ef0*/  FMUL R27, R14, R27 ;  /* 0x0000001b0e1b7220 */ /* 0x000fca0000400000 */
[----:B------:R-:W-:Y:S01]  /*41f00*/  STL [R1+0x64], R27 ;  /* 0x0000641b01007387 */ /* 0x000fe20000100800 */
[----:B------:R-:W0:Y:S01]  /*41f10*/  MUFU.RCP R5, R9 ;  /* 0x0000000900057308 */ /* 0x000e220000001000 */
[----:B------:R-:W-:-:S04]  /*41f20*/  LEA R4, R13, R3, 0x1 ;  /* 0x000000030d047211 */ /* 0x000fc800078e08ff */
[----:B------:R-:W-:Y:S01]  /*41f30*/  LEA R10, P6, R4, R2, 0x1 ;  /* 0x00000002040a7211 */ /* 0x000fe200078c08ff */
[----:B------:R-:W-:Y:S02]  /*41f40*/  IMAD R3, R13, 0x2, R4 ;  /* 0x000000020d037824 */ /* 0x000fe400078e0204 */
[----:B--2---:R-:W-:-:S05]  /*41f50*/  FMUL R22, R14, R22 ;  /* 0x000000160e167220 */ /* 0x004fca0000400000 */
[----:B------:R1:W-:Y:S01]  /*41f60*/  STL [R1+0x44], R22 ;  /* 0x0000441601007387 */ /* 0x0003e20000100800 */
[----:B----4-:R-:W-:-:S03]  /*41f70*/  FMUL R20, R14, R20 ;  /* 0x000000140e147220 */ /* 0x010fc60000400000 */
[----:B-1----:R-:W2:Y:S01]  /*41f80*/  LDL.LU R22, [R1+0x154] ;  /* 0x0001540001167983 */ /* 0x002ea20000300800 */
[----:B---3--:R-:W-:-:S03]  /*41f90*/  FMUL R18, R14, R18 ;  /* 0x000000120e127220 */ /* 0x008fc60000400000 */
[----:B------:R1:W-:Y:S04]  /*41fa0*/  STL [R1+0x58], R20 ;  /* 0x0000581401007387 */ /* 0x0003e80000100800 */
[----:B-1----:R-:W3:Y:S04]  /*41fb0*/  LDL.LU R20, [R1+0x158] ;  /* 0x0001580001147983 */ /* 0x002ee80000300800 */
[----:B------:R1:W-:Y:S04]  /*41fc0*/  STL [R1+0x3c], R18 ;  /* 0x00003c1201007387 */ /* 0x0003e80000100800 */
[----:B-1----:R-:W4:Y:S01]  /*41fd0*/  LDL.LU R18, [R1+0x15c] ;  /* 0x00015c0001127983 */ /* 0x002f220000300800 */
[----:B-----5:R-:W-:-:S02]  /*41fe0*/  FMUL R15, R14, R15 ;  /* 0x0000000f0e0f7220 */ /* 0x020fc40000400000 */
[C---:B------:R-:W-:Y:S02]  /*41ff0*/  FMUL R27, R14.reuse, R28 ;  /* 0x0000001c0e1b7220 */ /* 0x040fe40000400000 */
[----:B------:R-:W-:-:S05]  /*42000*/  FMUL R8, R14, R8 ;  /* 0x000000080e087220 */ /* 0x000fca0000400000 */
[----:B------:R1:W-:Y:S04]  /*42010*/  STL [R1+0x54], R8 ;  /* 0x0000540801007387 */ /* 0x0003e80000100800 */
[----:B------:R-:W-:Y:S01]  /*42020*/  STL [R1+0x34], R27 ;  /* 0x0000341b01007387 */ /* 0x000fe20000100800 */
[C---:B-1----:R-:W-:Y:S02]  /*42030*/  FMUL R8, R14.reuse, R11 ;  /* 0x0000000b0e087220 */ /* 0x042fe40000400000 */
[----:B------:R-:W-:-:S03]  /*42040*/  FMUL R11, R14, R6 ;  /* 0x000000060e0b7220 */ /* 0x000fc60000400000 */
[----:B------:R1:W-:Y:S01]  /*42050*/  STL [R1+0x50], R8 ;  /* 0x0000500801007387 */ /* 0x0003e20000100800 */
[----:B------:R-:W-:-:S03]  /*42060*/  FMUL R6, R14, R16 ;  /* 0x000000100e067220 */ /* 0x000fc60000400000 */
[----:B------:R-:W-:Y:S01]  /*42070*/  STL [R1+0x30], R15 ;  /* 0x0000300f01007387 */ /* 0x000fe20000100800 */
[----:B-1----:R-:W-:-:S03]  /*42080*/  FMUL R8, R14, R26 ;  /* 0x0000001a0e087220 */ /* 0x002fc60000400000 */
[----:B------:R1:W-:Y:S04]  /*42090*/  STL [R1+0x48], R11 ;  /* 0x0000480b01007387 */ /* 0x0003e80000100800 */
[----:B------:R5:W-:Y:S01]  /*420a0*/  STL [R1+0x2c], R8 ;  /* 0x00002c0801007387 */ /* 0x000be20000100800 */
[----:B-1----:R-:W-:-:S03]  /*420b0*/  FMUL R11, R14, R24 ;  /* 0x000000180e0b7220 */ /* 0x002fc60000400000 */
[----:B------:R1:W-:Y:S01]  /*420c0*/  STL [R1+0x40], R6 ;  /* 0x0000400601007387 */ /* 0x0003e20000100800 */
[----:B-----5:R-:W-:-:S03]  /*420d0*/  FMUL R8, R14, R21 ;  /* 0x000000150e087220 */ /* 0x020fc60000400000 */
[----:B------:R5:W-:Y:S01]  /*420e0*/  STL [R1+0x28], R11 ;  /* 0x0000280b01007387 */ /* 0x000be20000100800 */
[----:B-1----:R-:W-:-:S03]  /*420f0*/  FMUL R6, R14, R25 ;  /* 0x000000190e067220 */ /* 0x002fc60000400000 */
[----:B------:R1:W-:Y:S01]  /*42100*/  STL [R1+0x38], R8 ;  /* 0x0000380801007387 */ /* 0x0003e20000100800 */
[----:B-----5:R-:W-:-:S03]  /*42110*/  LEA.HI.X.SX32 R11, R4, R0, 0x1, P6 ;  /* 0x00000000040b7211 */ /* 0x020fc600030f0eff */
[----:B------:R0:W-:Y:S01]  /*42120*/  STL [R1+0x24], R6 ;  /* 0x0000240601007387 */ /* 0x0001e20000100800 */
[----:B------:R-:W-:-:S03]  /*42130*/  LEA R4, R13, R3, 0x1 ;  /* 0x000000030d047211 */ /* 0x000fc600078e08ff */
[----:B------:R-:W5:Y:S01]  /*42140*/  LDL.LU R24, [R1+0x164] ;  /* 0x0001640001187983 */ /* 0x000f620000300800 */
[----:B-1----:R-:W-:-:S03]  /*42150*/  LEA R8, P6, R3, R2, 0x1 ;  /* 0x0000000203087211 */ /* 0x002fc600078c08ff */
[----:B------:R1:W-:Y:S01]  /*42160*/  STL.64 [R1+0x1e0], R10 ;  /* 0x0001e00a01007387 */ /* 0x0003e20000100a00 */
[----:B0-----:R-:W-:-:S03]  /*42170*/  FMUL R6, R5, R12 ;  /* 0x0000000c05067220 */ /* 0x001fc60000400000 */
[----:B------:R-:W5:Y:S01]  /*42180*/  LDL.LU R21, [R1+0x174] ;  /* 0x0001740001157983 */ /* 0x000f620000300800 */
[----:B------:R0:W2:Y:S03]  /*42190*/  MUFU.RCP R13, R7 ;  /* 0x00000007000d7308 */ /* 0x0000a60000001000 */
[----:B------:R1:W-:Y:S04]  /*421a0*/  STL [R1+0x1d8], R8 ;  /* 0x0001d80801007387 */ /* 0x0003e80000100800 */
[----:B------:R-:W5:Y:S01]  /*421b0*/  LDL.LU R9, [R1+0x184] ;  /* 0x0001840001097983 */ /* 0x000f620000300800 */
[----:B0-----:R-:W-:-:S03]  /*421c0*/  FMUL R7, R5, R23 ;  /* 0x0000001705077220 */ /* 0x001fc60000400000 */
[----:B------:R-:W5:Y:S01]  /*421d0*/  LDL.LU R14, [R1+0x18c] ;  /* 0x00018c00010e7983 */ /* 0x000f620000300800 */
[----:B------:R-:W-:-:S03]  /*421e0*/  FMUL R28, R5, R19 ;  /* 0x00000013051c7220 */ /* 0x000fc60000400000 */
[----:B-1----:R-:W5:Y:S04]  /*421f0*/  LDL.LU R11, [R1+0x194] ;  /* 0x00019400010b7983 */ /* 0x002f680000300800 */
[----:B------:R0:W-:Y:S04]  /*42200*/  STL [R1+0x20], R6 ;  /* 0x0000200601007387 */ /* 0x0001e80000100800 */
[----:B------:R-:W-:Y:S04]  /*42210*/  STL [R1], R7 ;  /* 0x0000000701007387 */ /* 0x000fe80000100800 */
[----:B------:R-:W5:Y:S01]  /*42220*/  LDL.LU R8, [R1+0x19c] ;  /* 0x00019c0001087983 */ /* 0x000f620000300800 */
[----:B0-----:R-:W-:-:S03]  /*42230*/  FMUL R6, R5, R17 ;  /* 0x0000001105067220 */ /* 0x001fc60000400000 */
[----:B------:R-:W5:Y:S04]  /*42240*/  LDL.LU R17, [R1+0x1a4] ;  /* 0x0001a40001117983 */ /* 0x000f680000300800 */
[----:B------:R-:W-:Y:S04]  /*42250*/  STL [R1+0x1c], R6 ;  /* 0x00001c0601007387 */ /* 0x000fe80000100800 */
[----:B------:R0:W-:Y:S04]  /*42260*/  STL.64 [R1+0x1ac0], R28 ;  /* 0x001ac01c01007387 */ /* 0x0001e80000100a00 */
[----:B0-----:R-:W5:Y:S04]  /*42270*/  LDL.LU R28, [R1+0x16c] ;  /* 0x00016c00011c7983 */ /* 0x001f680000300800 */
[----:B------:R-:W5:Y:S01]  /*42280*/  LDL.LU R29, [R1+0x17c] ;  /* 0x00017c00011d7983 */ /* 0x000f620000300800 */
[----:B--2---:R-:W-:-:S05]  /*42290*/  FMUL R7, R5, R22 ;  /* 0x0000001605077220 */ /* 0x004fca0000400000 */
[----:B------:R0:W-:Y:S04]  /*422a0*/  STL [R1+0x18], R7 ;  /* 0x0000180701007387 */ /* 0x0001e80000100800 */
[----:B------:R-:W2:Y:S04]  /*422b0*/  LDL.LU R27, [R1+0x160] ;  /* 0x00016000011b7983 */ /* 0x000ea80000300800 */
[----:B0-----:R-:W2:Y:S01]  /*422c0*/  LDL.LU R7, [R1+0x168] ;  /* 0x0001680001077983 */ /* 0x001ea20000300800 */
[C---:B---3--:R-:W-:Y:S02]  /*422d0*/  FMUL R25, R5.reuse, R20 ;  /* 0x0000001405197220 */ /* 0x048fe40000400000 */
[----:B----4-:R-:W-:-:S05]  /*422e0*/  FMUL R6, R5, R18 ;  /* 0x0000001205067220 */ /* 0x010fca0000400000 */
[----:B------:R0:W-:Y:S04]  /*422f0*/  STL [R1+0x14], R6 ;  /* 0x0000140601007387 */ /* 0x0001e80000100800 */
[----:B------:R-:W3:Y:S04]  /*42300*/  LDL.LU R26, [R1+0x170] ;  /* 0x00017000011a7983 */ /* 0x000ee80000300800 */
[----:B------:R-:W4:Y:S04]  /*42310*/  LDL.LU R15, [R1+0x178] ;  /* 0x00017800010f7983 */ /* 0x000f280000300800 */
[----:B------:R-:W2:Y:S04]  /*42320*/  LDL.LU R23, [R1+0x180] ;  /* 0x0001800001177983 */ /* 0x000ea80000300800 */
[----:B------:R-:W2:Y:S04]  /*42330*/  LDL.LU R16, [R1+0x188] ;  /* 0x0001880001107983 */ /* 0x000ea80000300800 */
[----:B------:R-:W2:Y:S04]  /*42340*/  LDL.LU R22, [R1+0x190] ;  /* 0x0001900001167983 */ /* 0x000ea80000300800 */
[----:B0-----:R-:W2:Y:S04]  /*42350*/  LDL.LU R6, [R1+0x198] ;  /* 0x0001980001067983 */ /* 0x001ea80000300800 */
[----:B------:R-:W2:Y:S04]  /*42360*/  LDL.LU R10, [R1+0x1ac] ;  /* 0x0001ac00010a7983 */ /* 0x000ea80000300800 */
[----:B------:R-:W2:Y:S04]  /*42370*/  LDL.LU R18, [R1+0x1b0] ;  /* 0x0001b00001127983 */ /* 0x000ea80000300800 */
[----:B------:R-:W2:Y:S04]  /*42380*/  LDL.LU R12, [R1+0x1b4] ;  /* 0x0001b400010c7983 */ /* 0x000ea80000300800 */
[----:B------:R-:W2:Y:S04]  /*42390*/  LDL.LU R19, [R1+0x1b8] ;  /* 0x0001b80001137983 */ /* 0x000ea80000300800 */
[----:B------:R-:W2:Y:S01]  /*423a0*/  LDL.LU R20, [R1+0x1bc] ;  /* 0x0001bc0001147983 */ /* 0x000ea20000300800 */
[----:B-----5:R-:W-:-:S05]  /*423b0*/  FMUL R24, R5, R24 ;  /* 0x0000001805187220 */ /* 0x020fca0000400000 */
[----:B------:R0:W-:Y:S01]  /*423c0*/  STL.64 [R1+0x1ab8], R24 ;  /* 0x001ab81801007387 */ /* 0x0001e20000100a00 */
[C---:B------:R-:W-:Y:S02]  /*423d0*/  FMUL R28, R5.reuse, R28 ;  /* 0x0000001c051c7220 */ /* 0x040fe40000400000 */
[C---:B0-----:R-:W-:Y:S02]  /*423e0*/  FMUL R24, R5.reuse, R29 ;  /* 0x0000001d05187220 */ /* 0x041fe40000400000 */
[----:B------:R-:W-:-:S05]  /*423f0*/  FMUL R29, R5, R14 ;  /* 0x0000000e051d7220 */ /* 0x000fca0000400000 */
[----:B------:R0:W-:Y:S04]  /*42400*/  STL.64 [R1+0x1ac8], R28 ;  /* 0x001ac81c01007387 */ /* 0x0001e80000100a00 */
[----:B0-----:R0:W5:Y:S01]  /*42410*/  LDL.64 R28, [R1+0x1d8] ;  /* 0x0001d800011c7983 */ /* 0x0011620000100a00 */
[C---:B------:R-:W-:Y:S02]  /*42420*/  FMUL R14, R5.reuse, R8 ;  /* 0x00000008050e7220 */ /* 0x040fe40000400000 */
[C---:B------:R-:W-:Y:S02]  /*42430*/  FMUL R21, R5.reuse, R21 ;  /* 0x0000001505157220 */ /* 0x040fe40000400000 */
[C---:B------:R-:W-:Y:S02]  /*42440*/  FMUL R9, R5.reuse, R9 ;  /* 0x0000000905097220 */ /* 0x040fe40000400000 */
[----:B------:R-:W-:-:S02]  /*42450*/  FMUL R11, R5, R11 ;  /* 0x0000000b050b7220 */ /* 0x000fc40000400000 */
[----:B------:R-:W-:Y:S02]  /*42460*/  FMUL R8, R5, R17 ;  /* 0x0000001105087220 */ /* 0x000fe40000400000 */
[----:B------:R-:W2:Y:S01]  /*42470*/  LDL.LU R5, [R1+0x1a8] ;  /* 0x0001a80001057983 */ /* 0x000ea20000300800 */
[----:B-----5:R-:W-:-:S03]  /*42480*/  LEA.HI.X.SX32 R29, R3, R0, 0x1, P6 ;  /* 0x00000000031d7211 */ /* 0x020fc600030f0eff */
[----:B------:R-:W5:Y:S04]  /*42490*/  LDL.LU R3, [R1+0x1a0] ;  /* 0x0001a00001037983 */ /* 0x000f680000300800 */
[----:B------:R1:W-:Y:S04]  /*424a0*/  STL [R1+0x1dc], R29 ;  /* 0x0001dc1d01007387 */ /* 0x0003e80000100800 */
[----:B-1----:R-:W5:Y:S01]  /*424b0*/  LDL.LU R29, [R1+0x1c0] ;  /* 0x0001c000011d7983 */ /* 0x002f620000300800 */
[----:B------:R-:W-:Y:S01]  /*424c0*/  LEA R28, P6, R4, R2, 0x1 ;  /* 0x00000002041c7211 */ /* 0x000fe200078c08ff */
[----:B--2---:R-:W-:-:S02]  /*424d0*/  FMUL R27, R13, R27 ;  /* 0x0000001b0d1b7220 */ /* 0x004fc40000400000 */
[C---:B------:R-:W-:Y:S02]  /*424e0*/  FMUL R7, R13.reuse, R7 ;  /* 0x000000070d077220 */ /* 0x040fe40000400000 */
[C---:B---3--:R-:W-:Y:S02]  /*424f0*/  FMUL R26, R13.reuse, R26 ;  /* 0x0000001a0d1a7220 */ /* 0x048fe40000400000 */
[C---:B----4-:R-:W-:Y:S02]  /*42500*/  FMUL R15, R13.reuse, R15 ;  /* 0x0000000f0d0f7220 */ /* 0x050fe40000400000 */
[C---:B------:R-:W-:Y:S02]  /*42510*/  FMUL R23, R13.reuse, R23 ;  /* 0x000000170d177220 */ /* 0x040fe40000400000 */
[C---:B------:R-:W-:Y:S02]  /*42520*/  FMUL R16, R13.reuse, R16 ;  /* 0x000000100d107220 */ /* 0x040fe40000400000 */
[----:B------:R-:W-:-:S02]  /*42530*/  FMUL R22, R13, R22 ;  /* 0x000000160d167220 */ /* 0x000fc40000400000 */
[C---:B------:R-:W-:Y:S02]  /*42540*/  FMUL R6, R13.reuse, R6 ;  /* 0x000000060d067220 */ /* 0x040fe40000400000 */
[C---:B------:R-:W-:Y:S02]  /*42550*/  FMUL R5, R13.reuse, R5 ;  /* 0x000000050d057220 */ /* 0x040fe40000400000 */
[C---:B------:R-:W-:Y:S02]  /*42560*/  FMUL R10, R13.reuse, R10 ;  /* 0x0000000a0d0a7220 */ /* 0x040fe40000400000 */
[C---:B------:R-:W-:Y:S02]  /*42570*/  FMUL R18, R13.reuse, R18 ;  /* 0x000000120d127220 */ /* 0x040fe40000400000 */
[C---:B------:R-:W-:Y:S02]  /*42580*/  FMUL R12, R13.reuse, R12 ;  /* 0x0000000c0d0c7220 */ /* 0x040fe40000400000 */
[----:B------:R-:W-:-:S02]  /*42590*/  FMUL R19, R13, R19 ;  /* 0x000000130d137220 */ /* 0x000fc40000400000 */
[----:B------:R-:W-:Y:S01]  /*425a0*/  FMUL R20, R13, R20 ;  /* 0x000000140d147220 */ /* 0x000fe20000400000 */
[----:B------:R-:W-:-:S04]  /*425b0*/  MOV R25, c[0x0][0x1c8] ;  /* 0x0000720000197a02 */ /* 0x000fc80000000f00 */
[----:B------:R-:W-:Y:S02]  /*425c0*/  LEA R17, R25, R4, 0x1 ;  /* 0x0000000419117211 */ /* 0x000fe400078e08ff */
[----:B------:R-:W-:Y:S01]  /*425d0*/  F2FP.BF16.PACK_AB R5, R5, R18 ;  /* 0x000000120505723e */ /* 0x000fe200000010ff */
[C---:B-----5:R-:W-:Y:S02]  /*425e0*/  FMUL R3, R13.reuse, R3 ;  /* 0x000000030d037220 */ /* 0x060fe40000400000 */
[----:B------:R-:W-:Y:S01]  /*425f0*/  FMUL R13, R13, R29 ;  /* 0x0000001d0d0d7220 */ /* 0x000fe20000400000 */
[----:B------:R-:W-:-:S05]  /*42600*/  LEA.HI.X.SX32 R29, R4, R0, 0x1, P6 ;  /* 0x00000000041d7211 */ /* 0x000fca00030f0eff */
[----:B------:R1:W-:Y:S02]  /*42610*/  STL.64 [R1+0x1d0], R28 ;  /* 0x0001d01c01007387 */ /* 0x0003e40000100a00 */
[----:B-1----:R-:W-:Y:S01]  /*42620*/  IMAD.MOV.U32 R29, RZ, RZ, R14 ;  /* 0x000000ffff1d7224 */ /* 0x002fe200078e000e */
[----:B------:R-:W-:-:S04]  /*42630*/  LEA R28, P6, R17, R2, 0x1 ;  /* 0x00000002111c7211 */ /* 0x000fc800078c08ff */
[----:B------:R-:W-:Y:S02]  /*42640*/  MOV R18, R29 ;  /* 0x0000001d00127202 */ /* 0x000fe40000000f00 */
[----:B------:R-:W-:-:S05]  /*42650*/  LEA.HI.X.SX32 R29, R17, R0, 0x1, P6 ;  /* 0x00000000111d7211 */ /* 0x000fca00030f0eff */
[----:B------:R1:W-:Y:S04]  /*42660*/  STL.64 [R1+0x1c8], R28 ;  /* 0x0001c81c01007387 */ /* 0x0003e80000100a00 */
[----:B-1----:R-:W2:Y:S01]  /*42670*/  LDL.LU.64 R28, [R1+0x1ac8] ;  /* 0x001ac800011c7983 */ /* 0x002ea20000300a00 */
[----:B------:R-:W-:Y:S02]  /*42680*/  LEA R14, R25, R17, 0x1 ;  /* 0x00000011190e7211 */ /* 0x000fe400078e08ff */
[----:B------:R-:W-:Y:S02]  /*42690*/  F2FP.BF16.PACK_AB R4, R19, R20 ;  /* 0x000000141304723e */ /* 0x000fe400000010ff */
[----:B------:R-:W-:Y:S02]  /*426a0*/  F2FP.BF16.PACK_AB R6, R16, R6 ;  /* 0x000000061006723e */ /* 0x000fe400000010ff */
[----:B------:R-:W-:Y:S01]  /*426b0*/  F2FP.BF16.PACK_AB R7, R7, R15 ;  /* 0x0000000f0707723e */ /* 0x000fe200000010ff */
[----:B------:R-:W-:Y:S01]  /*426c0*/  IMAD.MOV.U32 R15, RZ, RZ, R24 ;  /* 0x000000ffff0f7224 */ /* 0x000fe200078e0018 */
[----:B--2---:R-:W-:Y:S01]  /*426d0*/  MOV R17, R29 ;  /* 0x0000001d00117202 */ /* 0x004fe20000000f00 */
[----:B------:R-:W-:Y:S01]  /*426e0*/  IMAD.MOV.U32 R20, RZ, RZ, R28 ;  /* 0x000000ffff147224 */ /* 0x000fe200078e001c */
[----:B------:R-:W-:-:S02]  /*426f0*/  LEA R28, P6, R14, R2, 0x1 ;  /* 0x000000020e1c7211 */ /* 0x000fc400078c08ff */
[----:B------:R-:W-:-:S04]  /*42700*/  MOV R29, R17 ;  /* 0x00000011001d7202 */ /* 0x000fc80000000f00 */
[----:B------:R-:W-:Y:S02]  /*42710*/  MOV R16, R29 ;  /* 0x0000001d00107202 */ /* 0x000fe40000000f00 */
[----:B------:R-:W-:-:S05]  /*42720*/  LEA.HI.X.SX32 R29, R14, R0, 0x1, P6 ;  /* 0x000000000e1d7211 */ /* 0x000fca00030f0eff */
[----:B------:R1:W-:Y:S01]  /*42730*/  STL.64 [R1+0x1c0], R28 ;  /* 0x0001c01c01007387 */ /* 0x0003e20000100a00 */
[----:B------:R-:W-:-:S03]  /*42740*/  LEA R17, R25, R14, 0x1 ;  /* 0x0000000e19117211 */ /* 0x000fc600078e08ff */
[----:B-1----:R-:W2:Y:S01]  /*42750*/  LDL.LU.64 R28, [R1+0x1ac0] ;  /* 0x001ac000011c7983 */ /* 0x002ea20000300a00 */
[----:B------:R-:W-:Y:S02]  /*42760*/  LEA R24, P6, R17, R2, 0x1 ;  /* 0x0000000211187211 */ /* 0x000fe400078c08ff */
[----:B------:R-:W-:Y:S02]  /*42770*/  LEA R14, R25, R17, 0x1 ;  /* 0x00000011190e7211 */ /* 0x000fe400078e08ff */
[----:B------:R-:W-:-:S05]  /*42780*/  LEA.HI.X.SX32 R25, R17, R0, 0x1, P6 ;  /* 0x0000000011197211 */ /* 0x000fca00030f0eff */
[----:B------:R1:W-:Y:S04]  /*42790*/  STL.64 [R1+0x1b8], R24 ;  /* 0x0001b81801007387 */ /* 0x0003e80000100a00 */
[----:B-1----:R-:W3:Y:S01]  /*427a0*/  LDL.LU.64 R24, [R1+0x1ab8] ;  /* 0x001ab80001187983 */ /* 0x002ee20000300a00 */
[----:B------:R-:W-:-:S03]  /*427b0*/  F2FP.BF16.PACK_AB R8, R11, R8 ;  /* 0x000000080b08723e */ /* 0x000fc600000010ff */
[----:B------:R1:W-:Y:S04]  /*427c0*/  STL [R1+0x1aa8], R19 ;  /* 0x001aa81301007387 */ /* 0x0003e80000100800 */
[----:B------:R-:W4:Y:S01]  /*427d0*/  LDL.LU R11, [R1] ;  /* 0x00000000010b7983 */ /* 0x000f220000300800 */
[----:B-1----:R-:W-:Y:S02]  /*427e0*/  MOV R19, R16 ;  /* 0x0000001000137202 */ /* 0x002fe40000000f00 */
[----:B------:R-:W-:Y:S02]  /*427f0*/  F2FP.BF16.PACK_AB R9, R21, R9 ;  /* 0x000000091509723e */ /* 0x000fe400000010ff */
[----:B------:R-:W-:Y:S01]  /*42800*/  MOV R21, R18 ;  /* 0x0000001200157202 */ /* 0x000fe20000000f00 */
[----:B--2---:R1:W-:Y:S02]  /*42810*/  STS.128 [R29], R4 ;  /* 0x000000041d007388 */ /* 0x0043e40000000c00 */
[----:B-1----:R-:W-:-:S02]  /*42820*/  MOV R6, c[0x0][0x1c8] ;  /* 0x0000720000067a02 */ /* 0x002fc40000000f00 */
[----:B------:R-:W-:Y:S02]  /*42830*/  F2FP.BF16.PACK_AB R4, R12, R13 ;  /* 0x0000000d0c04723e */ /* 0x000fe400000010ff */
[----:B------:R-:W-:Y:S01]  /*42840*/  LEA R12, P6, R14, R2, 0x1 ;  /* 0x000000020e0c7211 */ /* 0x000fe200078c08ff */
[----:B------:R-:W-:-:S03]  /*42850*/  IMAD R7, R6, 0x2, R14 ;  /* 0x0000000206077824 */ /* 0x000fc600078e020e */
[----:B------:R-:W-:Y:S02]  /*42860*/  LEA.HI.X.SX32 R13, R14, R0, 0x1, P6 ;  /* 0x000000000e0d7211 */ /* 0x000fe400030f0eff */
[----:B------:R-:W-:Y:S02]  /*42870*/  LEA R16, P6, R7, R2, 0x1 ;  /* 0x0000000207107211 */ /* 0x000fe400078c08ff */
[----:B------:R-:W-:Y:S01]  /*42880*/  F2FP.BF16.PACK_AB R5, R3, R10 ;  /* 0x0000000a0305723e */ /* 0x000fe200000010ff */
[----:B------:R1:W-:Y:S01]  /*42890*/  STL.64 [R1+0x1b0], R12 ;  /* 0x0001b00c01007387 */ /* 0x0003e20000100a00 */
[----:B------:R-:W-:Y:S02]  /*428a0*/  LEA.HI.X.SX32 R17, R7, R0, 0x1, P6 ;  /* 0x0000000007117211 */ /* 0x000fe400030f0eff */
[----:B------:R-:W-:Y:S01]  /*428b0*/  LEA R3, R6, R7, 0x1 ;  /* 0x0000000706037211 */ /* 0x000fe200078e08ff */
[----:B------:R-:W2:Y:S01]  /*428c0*/  LDL.LU R14, [R1+0x14] ;  /* 0x00001400010e7983 */ /* 0x000ea20000300800 */
[----:B------:R-:W-:-:S03]  /*428d0*/  F2FP.BF16.PACK_AB R6, R23, R22 ;  /* 0x000000161706723e */ /* 0x000fc600000010ff */
[----:B------:R-:W5:Y:S01]  /*428e0*/  LDL.LU R22, [R1+0x20] ;  /* 0x0000200001167983 */ /* 0x000f620000300800 */
[----:B-1----:R-:W-:-:S03]  /*428f0*/  MOV R13, R15 ;  /* 0x0000000f000d7202 */ /* 0x002fc60000000f00 */
[----:B------:R-:W5:Y:S01]  /*42900*/  LDL.LU R15, [R1+0x1c] ;  /* 0x00001c00010f7983 */ /* 0x000f620000300800 */
[----:B---3--:R-:W-:-:S03]  /*42910*/  F2FP.BF16.PACK_AB R10, R25, R24 ;  /* 0x00000018190a723e */ /* 0x008fc600000010ff */
[----:B------:R1:W-:Y:S04]  /*42920*/  STL.64 [R1+0x1a8], R16 ;  /* 0x0001a81001007387 */ /* 0x0003e80000100a00 */
[----:B------:R-:W2:Y:S01]  /*42930*/  LDL.LU R25, [R1+0x18] ;  /* 0x0000180001197983 */ /* 0x000ea20000300800 */
[----:B-1----:R-:W-:-:S04]  /*42940*/  LEA R16, P6, R3, R2, 0x1 ;  /* 0x0000000203107211 */ /* 0x002fc800078c08ff */
[----:B------:R-:W-:Y:S02]  /*42950*/  LEA.HI.X.SX32 R17, R3, R0, 0x1, P6 ;  /* 0x0000000003117211 */ /* 0x000fe400030f0eff */
[----:B------:R-:W-:-:S03]  /*42960*/  F2FP.BF16.PACK_AB R7, R27, R26 ;  /* 0x0000001a1b07723e */ /* 0x000fc600000010ff */
[----:B------:R1:W-:Y:S01]  /*42970*/  STL.64 [R1+0x1a0], R16 ;  /* 0x0001a01001007387 */ /* 0x0003e20000100a00 */
[----:B------:R-:W-:-:S03]  /*42980*/  MOV R24, R20 ;  /* 0x0000001400187202 */ /* 0x000fc60000000f00 */
[----:B------:R3:W-:Y:S04]  /*42990*/  STS.128 [R29+0x400], R4 ;  /* 0x000400041d007388 */ /* 0x0007e80000000c00 */
[----:B-1----:R-:W2:Y:S04]  /*429a0*/  LDL.LU R17, [R1+0x30] ;  /* 0x0000300001117983 */ /* 0x002ea80000300800 */
[----:B------:R-:W2:Y:S04]  /*429b0*/  LDL.LU R16, [R1+0x2c] ;  /* 0x00002c0001107983 */ /* 0x000ea80000300800 */
[----:B------:R-:W2:Y:S04]  /*429c0*/  LDL.LU R18, [R1+0x3c] ;  /* 0x00003c0001127983 */ /* 0x000ea80000300800 */
[----:B------:R-:W2:Y:S04]  /*429d0*/  LDL.LU R20, [R1+0x34] ;  /* 0x0000340001147983 */ /* 0x000ea80000300800 */
[----:B---3--:R-:W3:Y:S04]  /*429e0*/  LDL.LU R5, [R1+0x28] ;  /* 0x0000280001057983 */ /* 0x008ee80000300800 */
[----:B------:R-:W3:Y:S01]  /*429f0*/  LDL.LU R6, [R1+0x24] ;  /* 0x0000240001067983 */ /* 0x000ee20000300800 */
[----:B------:R-:W-:-:S05]  /*42a00*/  IMAD.MOV.U32 R23, RZ, RZ, c[0x0][0x1c8] ;  /* 0x00007200ff177624 */ /* 0x000fca00078e00ff */
[----:B------:R-:W-:-:S04]  /*42a10*/  LEA R12, R23, R3, 0x1 ;  /* 0x00000003170c7211 */ /* 0x000fc800078e08ff */
[C---:B------:R-:W-:Y:S02]  /*42a20*/  LEA R26, P6, R12.reuse, R2, 0x1 ;  /* 0x000000020c1a7211 */ /* 0x040fe400078c08ff */
[----:B----4-:R-:W-:Y:S02]  /*42a30*/  F2FP.BF16.PACK_AB R11, R11, R28 ;  /* 0x0000001c0b0b723e */ /* 0x010fe400000010ff */
[----:B------:R-:W-:Y:S01]  /*42a40*/  LEA.HI.X.SX32 R27, R12, R0, 0x1, P6 ;  /* 0x000000000c1b7211 */ /* 0x000fe200030f0eff */
[----:B------:R-:W-:Y:S01]  /*42a50*/  IMAD.MOV.U32 R28, RZ, RZ, R21 ;  /* 0x000000ffff1c7224 */ /* 0x000fe200078e0015 */
[----:B------:R-:W-:Y:S01]  /*42a60*/  LEA R3, R23, R12, 0x1 ;  /* 0x0000000c17037211 */ /* 0x000fe200078e08ff */
[----:B------:R-:W4:Y:S01]  /*42a70*/  LDL.LU R21, [R1+0x4c] ;  /* 0x00004c0001157983 */ /* 0x000f220000300800 */
[----:B------:R-:W-:-:S03]  /*42a80*/  MOV R7, R19 ;  /* 0x0000001300077202 */ /* 0x000fc60000000f00 */
[----:B------:R-:W4:Y:S01]  /*42a90*/  LDL.LU R19, [R1+0x44] ;  /* 0x0000440001137983 */ /* 0x000f220000300800 */
[----:B------:R-:W-:-:S03]  /*42aa0*/  LEA R4, R23, R3, 0x1 ;  /* 0x0000000317047211 */ /* 0x000fc600078e08ff */
[----:B------:R1:W-:Y:S04]  /*42ab0*/  STL.64 [R1+0x198], R26 ;  /* 0x0001981a01007387 */ /* 0x0003e80000100a00 */
[----:B------:R0:W-:Y:S01]  /*42ac0*/  STS.128 [R29+0x80], R8 ;  /* 0x000080081d007388 */ /* 0x0001e20000000c00 */
[----:B-1----:R-:W-:-:S04]  /*42ad0*/  LEA R26, P6, R3, R2, 0x1 ;  /* 0x00000002031a7211 */ /* 0x002fc800078c08ff */
[----:B------:R-:W-:Y:S02]  /*42ae0*/  LEA.HI.X.SX32 R27, R3, R0, 0x1, P6 ;  /* 0x00000000031b7211 */ /* 0x000fe400030f0eff */
[----:B0-----:R-:W-:-:S03]  /*42af0*/  LEA R8, P6, R4, R2, 0x1 ;  /* 0x0000000204087211 */ /* 0x001fc600078c08ff */
[----:B------:R0:W-:Y:S01]  /*42b00*/  STL.64 [R1+0x190], R26 ;  /* 0x0001901a01007387 */ /* 0x0001e20000100a00 */
[----:B------:R-:W-:Y:S02]  /*42b10*/  F2FP.BF16.PACK_AB R12, R7, R28 ;  /* 0x0000001c070c723e */ /* 0x000fe400000010ff */
[----:B------:R-:W-:Y:S01]  /*42b20*/  LEA.HI.X.SX32 R9, R4, R0, 0x1, P6 ;  /* 0x0000000004097211 */ /* 0x000fe200030f0eff */
[----:B------:R-:W4:Y:S01]  /*42b30*/  LDL.LU R28, [R1+0x40] ;  /* 0x00004000011c7983 */ /* 0x000f220000300800 */
[----:B------:R-:W-:-:S03]  /*42b40*/  LEA R3, R23, R4, 0x1 ;  /* 0x0000000417037211 */ /* 0x000fc600078e08ff */
[----:B0-----:R-:W4:Y:S04]  /*42b50*/  LDL.LU R26, [R1+0x38] ;  /* 0x00003800011a7983 */ /* 0x001f280000300800 */
[----:B------:R0:W-:Y:S01]  /*42b60*/  STL.64 [R1+0x188], R8 ;  /* 0x0001880801007387 */ /* 0x0001e20000100a00 */
[----:B------:R-:W-:Y:S01]  /*42b70*/  F2FP.BF16.PACK_AB R13, R24, R13 ;  /* 0x0000000d180d723e */ /* 0x000fe200000010ff */
[----:B------:R-:W-:Y:S02]  /*42b80*/  IMAD R7, R23, 0x2, R3 ;  /* 0x0000000217077824 */ /* 0x000fe400078e0203 */
[----:B------:R-:W4:Y:S04]  /*42b90*/  LDL.LU R27, [R1+0x60] ;  /* 0x00006000011b7983 */ /* 0x000f280000300800 */
[----:B------:R-:W4:Y:S01]  /*42ba0*/  LDL.LU R24, [R1+0x5c] ;  /* 0x00005c0001187983 */ /* 0x000f220000300800 */
[----:B0-----:R-:W-:-:S04]  /*42bb0*/  LEA R8, P6, R3, R2, 0x1 ;  /* 0x0000000203087211 */ /* 0x001fc800078c08ff */
[----:B------:R-:W-:Y:S02]  /*42bc0*/  LEA.HI.X.SX32 R9, R3, R0, 0x1, P6 ;  /* 0x0000000003097211 */ /* 0x000fe400030f0eff */
[----:B-----5:R-:W-:Y:S02]  /*42bd0*/  F2FP.BF16.PACK_AB R15, R22, R15 ;  /* 0x0000000f160f723e */ /* 0x020fe400000010ff */
[----:B--2---:R-:W-:Y:S02]  /*42be0*/  F2FP.BF16.PACK_AB R14, R25, R14 ;  /* 0x0000000e190e723e */ /* 0x004fe400000010ff */
[----:B------:R-:W2:Y:S04]  /*42bf0*/  LDL.LU R25, [R1+0x50] ;  /* 0x0000500001197983 */ /* 0x000ea80000300800 */
[----:B------:R-:W2:Y:S04]  /*42c00*/  LDL.LU R22, [R1+0x48] ;  /* 0x0000480001167983 */ /* 0x000ea80000300800 */
[----:B------:R0:W-:Y:S02]  /*42c10*/  STL.64 [R1+0x180], R8 ;  /* 0x0001800801007387 */ /* 0x0001e40000100a00 */
[----:B0-----:R-:W-:-:S04]  /*42c20*/  LEA R8, P6, R7, R2, 0x1 ;  /* 0x0000000207087211 */ /* 0x001fc800078c08ff */
[----:B------:R-:W-:-:S05]  /*42c30*/  LEA.HI.X.SX32 R9, R7, R0, 0x1, P6 ;  /* 0x0000000007097211 */ /* 0x000fca00030f0eff */
[----:B------:R0:W-:Y:S04]  /*42c40*/  STL.64 [R1+0xa8], R8 ;  /* 0x0000a80801007387 */ /* 0x0001e80000100a00 */
[----:B0-----:R-:W5:Y:S01]  /*42c50*/  LDL.LU R9, [R1+0x6c] ;  /* 0x00006c0001097983 */ /* 0x001f620000300800 */
[----:B---3--:R-:W-:Y:S02]  /*42c60*/  F2FP.BF16.PACK_AB R4, R5, R6 ;  /* 0x000000060504723e */ /* 0x008fe400000010ff */
[----:B------:R-:W-:Y:S02]  /*42c70*/  F2FP.BF16.PACK_AB R5, R17, R16 ;  /* 0x000000101105723e */ /* 0x000fe400000010ff */
[----:B------:R-:W3:Y:S01]  /*42c80*/  LDL.LU R17, [R1+0x7c] ;  /* 0x00007c0001117983 */ /* 0x000ee20000300800 */
[----:B------:R-:W-:-:S03]  /*42c90*/  F2FP.BF16.PACK_AB R6, R18, R20 ;  /* 0x000000141206723e */ /* 0x000fc600000010ff */
[----:B------:R-:W3:Y:S04]  /*42ca0*/  LDL.LU R16, [R1+0x74] ;  /* 0x0000740001107983 */ /* 0x000ee80000300800 */
[----:B------:R-:W5:Y:S04]  /*42cb0*/  LDL.LU R18, [R1+0x68] ;  /* 0x0000680001127983 */ /* 0x000f680000300800 */
[----:B------:R-:W5:Y:S01]  /*42cc0*/  LDL.LU R20, [R1+0x64] ;  /* 0x0000640001147983 */ /* 0x000f620000300800 */
[----:B------:R-:W-:-:S03]  /*42cd0*/  LEA R3, R23, R7, 0x1 ;  /* 0x0000000717037211 */ /* 0x000fc600078e08ff */
[----:B------:R0:W-:Y:S01]  /*42ce0*/  STS.128 [R29+0x480], R12 ;  /* 0x0004800c1d007388 */ /* 0x0001e20000000c00 */
[----:B------:R-:W-:Y:S02]  /*42cf0*/  LEA R10, P6, R3, R2, 0x1 ;  /* 0x00000002030a7211 */ /* 0x000fe400078c08ff */
[----:B------:R-:W-:Y:S02]  /*42d00*/  LEA R8, R23, R3, 0x1 ;  /* 0x0000000317087211 */ /* 0x000fe400078e08ff */
[----:B------:R-:W-:Y:S02]  /*42d10*/  LEA.HI.X.SX32 R11, R3, R0, 0x1, P6 ;  /* 0x00000000030b7211 */ /* 0x000fe400030f0eff */
[----:B----4-:R-:W-:Y:S01]  /*42d20*/  F2FP.BF16.PACK_AB R7, R21, R19 ;  /* 0x000000131507723e */ /* 0x010fe200000010ff */
[----:B0-----:R-:W4:Y:S04]  /*42d30*/  LDL.LU R13, [R1+0x70] ;  /* 0x00007000010d7983 */ /* 0x001f280000300800 */
[----:B------:R-:W4:Y:S04]  /*42d40*/  LDL.LU R14, [R1+0x58] ;  /* 0x00005800010e7983 */ /* 0x000f280000300800 */
[----:B------:R-:W4:Y:S04]  /*42d50*/  LDL.LU R15, [R1+0x54] ;  /* 0x00005400010f7983 */ /* 0x000f280000300800 */
[----:B------:R-:W4:Y:S04]  /*42d60*/  LDL.LU R21, [R1+0x8c] ;  /* 0x00008c0001157983 */ /* 0x000f280000300800 */
[----:B------:R-:W4:Y:S04]  /*42d70*/  LDL.LU R19, [R1+0x84] ;  /* 0x0000840001137983 */ /* 0x000f280000300800 */
[----:B------:R0:W-:Y:S01]  /*42d80*/  STL.64 [R1+0xb8], R10 ;  /* 0x0000b80a01007387 */ /* 0x0001e20000100a00 */
[----:B------:R-:W-:-:S02]  /*42d90*/  LEA R3, R23, R8, 0x1 ;  /* 0x0000000817037211 */ /* 0x000fc400078e08ff */
[----:B0-----:R-:W-:-:S04]  /*42da0*/  LEA R10, P6, R8, R2, 0x1 ;  /* 0x00000002080a7211 */ /* 0x001fc800078c08ff */
[----:B------:R-:W-:-:S05]  /*42db0*/  LEA.HI.X.SX32 R11, R8, R0, 0x1, P6 ;  /* 0x00000000080b7211 */ /* 0x000fca00030f0eff */
[----:B------:R0:W-:Y:S01]  /*42dc0*/  STL.64 [R1+0xb0], R10 ;  /* 0x0000b00a01007387 */ /* 0x0001e20000100a00 */
[----:B------:R-:W-:-:S03]  /*42dd0*/  F2FP.BF16.PACK_AB R8, R27, R24 ;  /* 0x000000181b08723e */ /* 0x000fc600000010ff */
[----:B------:R1:W-:Y:S01]  /*42de0*/  STS.128 [R29+0x100], R4 ;  /* 0x000100041d007388 */ /* 0x0003e20000000c00 */
[----:B0-----:R-:W-:-:S04]  /*42df0*/  LEA R10, P6, R3, R2, 0x1 ;  /* 0x00000002030a7211 */ /* 0x001fc800078c08ff */
[----:B------:R-:W-:Y:S02]  /*42e00*/  LEA.HI.X.SX32 R11, R3, R0, 0x1, P6 ;  /* 0x00000000030b7211 */ /* 0x000fe400030f0eff */
[----:B-1----:R-:W-:Y:S01]  /*42e10*/  F2FP.BF16.PACK_AB R4, R28, R26 ;  /* 0x0000001a1c04723e */ /* 0x002fe200000010ff */
[----:B------:R-:W-:Y:S01]  /*42e20*/  IMAD R7, R23, 0x2, R3 ;  /* 0x0000000217077824 */ /* 0x000fe200078e0203 */
[----:B------:R-:W4:Y:S04]  /*42e30*/  LDL.LU R28, [R1+0x80] ;  /* 0x00008000011c7983 */ /* 0x000f280000300800 */
[----:B------:R-:W4:Y:S04]  /*42e40*/  LDL.LU R26, [R1+0x78] ;  /* 0x00007800011a7983 */ /* 0x000f280000300800 */
[----:B------:R-:W4:Y:S04]  /*42e50*/  LDL.LU R27, [R1+0x90] ;  /* 0x00009000011b7983 */ /* 0x000f280000300800 */
[----:B------:R0:W-:Y:S04]  /*42e60*/  STL.64 [R1+0xa0], R10 ;  /* 0x0000a00a01007387 */ /* 0x0001e80000100a00 */
[----:B------:R-:W4:Y:S01]  /*42e70*/  LDL.LU R24, [R1+0x88] ;  /* 0x0000880001187983 */ /* 0x000f220000300800 */
[----:B0-----:R-:W-:-:S04]  /*42e80*/  LEA R10, P6, R7, R2, 0x1 ;  /* 0x00000002070a7211 */ /* 0x001fc800078c08ff */
[----:B------:R-:W-:Y:S02]  /*42e90*/  LEA.HI.X.SX32 R11, R7, R0, 0x1, P6 ;  /* 0x00000000070b7211 */ /* 0x000fe400030f0eff */
[----:B------:R-:W-:Y:S02]  /*42ea0*/  LEA R3, R23, R7, 0x1 ;  /* 0x0000000717037211 */ /* 0x000fe400078e08ff */
[----:B--2---:R-:W-:Y:S02]  /*42eb0*/  F2FP.BF16.PACK_AB R5, R25, R22 ;  /* 0x000000161905723e */ /* 0x004fe400000010ff */
[----:B------:R-:W2:Y:S04]  /*42ec0*/  LDL.LU R25, [R1+0x98] ;  /* 0x0000980001197983 */ /* 0x000ea80000300800 */
[----:B------:R-:W2:Y:S04]  /*42ed0*/  LDL.LU R22, [R1+0x94] ;  /* 0x0000940001167983 */ /* 0x000ea80000300800 */
[----:B------:R3:W-:Y:S02]  /*42ee0*/  STL.64 [R1+0x168], R10 ;  /* 0x0001680a01007387 */ /* 0x0007e40000100a00 */
[----:B---3--:R-:W-:-:S02]  /*42ef0*/  F2FP.BF16.PACK_AB R10, R17, R16 ;  /* 0x00000010110a723e */ /* 0x008fc400000010ff */
[----:B------:R-:W3:Y:S04]  /*42f00*/  LDL.LU R17, [R1+0xc0] ;  /* 0x0000c00001117983 */ /* 0x000ee80000300800 */
[----:B------:R-:W3:Y:S01]  /*42f10*/  LDL.LU R16, [R1+0x9c] ;  /* 0x00009c0001107983 */ /* 0x000ee20000300800 */
[----:B-----5:R-:W-:-:S03]  /*42f20*/  F2FP.BF16.PACK_AB R7, R18, R20 ;  /* 0x000000141207723e */ /* 0x020fc600000010ff */
[----:B------:R-:W5:Y:S04]  /*42f30*/  LDL.LU R18, [R1+0xc8] ;  /* 0x0000c80001127983 */ /* 0x000f680000300800 */
[----:B------:R-:W5:Y:S01]  /*42f40*/  LDL.LU R20, [R1+0xc4] ;  /* 0x0000c40001147983 */ /* 0x000f620000300800 */
[----:B------:R-:W-:Y:S02]  /*42f50*/  LEA R12, R23, R3, 0x1 ;  /* 0x00000003170c7211 */ /* 0x000fe400078e08ff */
[----:B----4-:R-:W-:Y:S02]  /*42f60*/  F2FP.BF16.PACK_AB R6, R14, R15 ;  /* 0x0000000f0e06723e */ /* 0x010fe400000010ff */
[----:B------:R-:W-:-:S04]  /*42f70*/  LEA R14, P6, R3, R2, 0x1 ;  /* 0x00000002030e7211 */ /* 0x000fc800078c08ff */
[----:B------:R-:W-:-:S05]  /*42f80*/  LEA.HI.X.SX32 R15, R3, R0, 0x1, P6 ;  /* 0x00000000030f7211 */ /* 0x000fca00030f0eff */
[----:B------:R0:W-:Y:S01]  /*42f90*/  STL.64 [R1+0x170], R14 ;  /* 0x0001700e01007387 */ /* 0x0001e20000100a00 */
[----:B------:R-:W-:-:S03]  /*42fa0*/  LEA R3, R23, R12, 0x1 ;  /* 0x0000000c17037211 */ /* 0x000fc600078e08ff */
[----:B------:R1:W-:Y:S01]  /*42fb0*/  STS.128 [R29+0x500], R4 ;  /* 0x000500041d007388 */ /* 0x0003e20000000c00 */
[----:B------:R-:W-:Y:S02]  /*42fc0*/  F2FP.BF16.PACK_AB R11, R21, R19 ;  /* 0x00000013150b723e */ /* 0x000fe400000010ff */
[----:B0-----:R-:W-:-:S04]  /*42fd0*/  LEA R14, P6, R12, R2, 0x1 ;  /* 0x000000020c0e7211 */ /* 0x001fc800078c08ff */
[----:B------:R-:W-:Y:S01]  /*42fe0*/  LEA.HI.X.SX32 R15, R12, R0, 0x1, P6 ;  /* 0x000000000c0f7211 */ /* 0x000fe200030f0eff */
[----:B-1----:R-:W4:Y:S01]  /*42ff0*/  LDL.LU R6, [R1+0x150] ;  /* 0x0001500001067983 */ /* 0x002f220000300800 */
[----:B------:R-:W-:-:S03]  /*43000*/  F2FP.BF16.PACK_AB R9, R13, R9 ;  /* 0x000000090d09723e */ /* 0x000fc600000010ff */
[----:B------:R-:W4:Y:S01]  /*43010*/  LDL.LU R7, [R1+0x114] ;  /* 0x0001140001077983 */ /* 0x000f220000300800 */
[----:B------:R-:W-:-:S03]  /*43020*/  IMAD R4, R23, 0x2, R3 ;  /* 0x0000000217047824 */ /* 0x000fc600078e0203 */
[----:B------:R-:W4:Y:S04]  /*43030*/  LDL.LU R21, [R1+0x228] ;  /* 0x0002280001157983 */ /* 0x000f280000300800 */
[----:B------:R0:W-:Y:S04]  /*43040*/  STL.64 [R1+0x178], R14 ;  /* 0x0001780e01007387 */ /* 0x0001e80000100a00 */
[----:B------:R1:W-:Y:S04]  /*43050*/  STS.128 [R29+0x180], R8 ;  /* 0x000180081d007388 */ /* 0x0003e80000000c00 */
[----:B------:R-:W4:Y:S01]  /*43060*/  LDL.LU R19, [R1+0x220] ;  /* 0x0002200001137983 */ /* 0x000f220000300800 */
[----:B0-----:R-:W-:-:S04]  /*43070*/  LEA R14, P6, R3, R2, 0x1 ;  /* 0x00000002030e7211 */ /* 0x001fc800078c08ff */
[----:B------:R-:W-:Y:S02]  /*43080*/  LEA.HI.X.SX32 R15, R3, R0, 0x1, P6 ;  /* 0x00000000030f7211 */ /* 0x000fe400030f0eff */
[----:B-1----:R-:W-:Y:S01]  /*43090*/  LEA R10, P6, R4, R2, 0x1 ;  /* 0x00000002040a7211 */ /* 0x002fe200078c08ff */
[----:B------:R-:W4:Y:S01]  /*430a0*/  LDL.LU R9, [R1+0xcc] ;  /* 0x0000cc0001097983 */ /* 0x000f220000300800 */
[----:B------:R-:W-:Y:S02]  /*430b0*/  F2FP.BF16.PACK_AB R12, R28, R26 ;  /* 0x0000001a1c0c723e */ /* 0x000fe400000010ff */
[----:B------:R-:W-:Y:S01]  /*430c0*/  LEA.HI.X.SX32 R11, R4, R0, 0x1, P6 ;  /* 0x00000000040b7211 */ /* 0x000fe200030f0eff */
[----:B------:R2:W-:Y:S01]  /*430d0*/  STL.64 [R1+0x160], R14 ;  /* 0x0001600e01007387 */ /* 0x0005e20000100a00 */
[----:B------:R-:W-:Y:S02]  /*430e0*/  LEA R5, R23, R4, 0x1 ;  /* 0x0000000417057211 */ /* 0x000fe400078e08ff */
[----:B------:R-:W-:Y:S01]  /*430f0*/  F2FP.BF16.PACK_AB R13, R27, R24 ;  /* 0x000000181b0d723e */ /* 0x000fe200000010ff */
[----:B------:R-:W4:Y:S04]  /*43100*/  LDL.LU R28, [R1+0x21c] ;  /* 0x00021c00011c7983 */ /* 0x000f280000300800 */
[----:B------:R-:W4:Y:S04]  /*43110*/  LDL.LU R26, [R1+0x218] ;  /* 0x00021800011a7983 */ /* 0x000f280000300800 */
[----:B------:R-:W4:Y:S04]  /*43120*/  LDL.LU R27, [R1+0x23c] ;  /* 0x00023c00011b7983 */ /* 0x000f280000300800 */
[----:B------:R-:W4:Y:S01]  /*43130*/  LDL.LU R24, [R1+0x238] ;  /* 0x0002380001187983 */ /* 0x000f220000300800 */
[----:B------:R-:W-:-:S02]  /*43140*/  LEA R3, R23, R5, 0x1 ;  /* 0x0000000517037211 */ /* 0x000fc400078e08ff */
[----:B--2---:R-:W-:Y:S02]  /*43150*/  F2FP.BF16.PACK_AB R14, R25, R22 ;  /* 0x00000016190e723e */ /* 0x004fe400000010ff */
[----:B------:R-:W2:Y:S04]  /*43160*/  LDL.LU R25, [R1+0x22c] ;  /* 0x00022c0001197983 */ /* 0x000ea80000300800 */
[----:B------:R0:W-:Y:S04]  /*43170*/  STL.64 [R1+0x148], R10 ;  /* 0x0001480a01007387 */ /* 0x0001e80000100a00 */
[----:B------:R-:W2:Y:S01]  /*43180*/  LDL.LU R22, [R1+0x224] ;  /* 0x0002240001167983 */ /* 0x000ea20000300800 */
[----:B0-----:R-:W-:-:S04]  /*43190*/  LEA R10, P6, R5, R2, 0x1 ;  /* 0x00000002050a7211 */ /* 0x001fc800078c08ff */
[----:B------:R-:W-:Y:S02]  /*431a0*/  LEA.HI.X.SX32 R11, R5, R0, 0x1, P6 ;  /* 0x00000000050b7211 */ /* 0x000fe400030f0eff */
[----:B---3--:R-:W-:Y:S02]  /*431b0*/  F2FP.BF16.PACK_AB R15, R17, R16 ;  /* 0x00000010110f723e */ /* 0x008fe400000010ff */
[----:B------:R-:W3:Y:S01]  /*431c0*/  LDL.LU R17, [R1+0x24c] ;  /* 0x00024c0001117983 */ /* 0x000ee20000300800 */
[----:B-----5:R-:W-:-:S03]  /*431d0*/  F2FP.BF16.PACK_AB R4, R18, R20 ;  /* 0x000000141204723e */ /* 0x020fc600000010ff */
[----:B------:R-:W3:Y:S04]  /*431e0*/  LDL.LU R20, [R1+0x248] ;  /* 0x0002480001147983 */ /* 0x000ee80000300800 */
[----:B------:R-:W5:Y:S04]  /*431f0*/  LDL.LU R5, [R1+0xd4] ;  /* 0x0000d40001057983 */ /* 0x000f680000300800 */
[----:B------:R-:W2:Y:S04]  /*43200*/  LDL.LU R16, [R1+0x234] ;  /* 0x0002340001107983 */ /* 0x000ea80000300800 */
[----:B------:R-:W2:Y:S04]  /*43210*/  LDL.LU R18, [R1+0x230] ;  /* 0x0002300001127983 */ /* 0x000ea80000300800 */
[----:B------:R0:W-:Y:S01]  /*43220*/  STL.64 [R1+0x140], R10 ;  /* 0x0001400a01007387 */ /* 0x0001e20000100a00 */
[----:B------:R-:W-:-:S02]  /*43230*/  LEA R8, R23, R3, 0x1 ;  /* 0x0000000317087211 */ /* 0x000fc400078e08ff */
[----:B0-----:R-:W-:-:S04]  /*43240*/  LEA R10, P6, R3, R2, 0x1 ;  /* 0x00000002030a7211 */ /* 0x001fc800078c08ff */
[----:B------:R-:W-:Y:S01]  /*43250*/  LEA.HI.X.SX32 R11, R3, R0, 0x1, P6 ;  /* 0x00000000030b7211 */ /* 0x000fe200030f0eff */
[----:B------:R-:W-:-:S04]  /*43260*/  IMAD R3, R23, 0x2, R8 ;  /* 0x0000000217037824 */ /* 0x000fc800078e0208 */
[----:B------:R0:W-:Y:S04]  /*43270*/  STL.64 [R1+0x158], R10 ;  /* 0x0001580a01007387 */ /* 0x0001e80000100a00 */
[----:B------:R1:W-:Y:S01]  /*43280*/  STS.128 [R29+0x580], R12 ;  /* 0x0005800c1d007388 */ /* 0x0003e20000000c00 */
[----:B0-----:R-:W-:-:S04]  /*43290*/  LEA R10, P6, R8, R2, 0x1 ;  /* 0x00000002080a7211 */ /* 0x001fc800078c08ff */
[----:B------:R-:W-:Y:S02]  /*432a0*/  LEA.HI.X.SX32 R11, R8, R0, 0x1, P6 ;  /* 0x00000000080b7211 */ /* 0x000fe400030f0eff */
[----:B-1----:R-:W-:-:S03]  /*432b0*/  LEA R12, P6, R3, R2, 0x1 ;  /* 0x00000002030c7211 */ /* 0x002fc600078c08ff */
[----:B------:R0:W-:Y:S01]  /*432c0*/  STL.64 [R1+0x150], R10 ;  /* 0x0001500a01007387 */ /* 0x0001e20000100a00 */
[----:B----4-:R-:W-:Y:S02]  /*432d0*/  F2FP.BF16.PACK_AB R6, R6, R7 ;  /* 0x000000070606723e */ /* 0x010fe400000010ff */
[----:B------:R-:W-:Y:S01]  /*432e0*/  LEA.HI.X.SX32 R13, R3, R0, 0x1, P6 ;  /* 0x00000000030d7211 */ /* 0x000fe200030f0eff */
[----:B0-----:R-:W4:Y:S01]  /*432f0*/  LDL.LU R10, [R1+0x250] ;  /* 0x00025000010a7983 */ /* 0x001f220000300800 */
[----:B------:R-:W-:-:S03]  /*43300*/  F2FP.BF16.PACK_AB R7, R21, R19 ;  /* 0x000000131507723e */ /* 0x000fc600000010ff */
[----:B------:R-:W4:Y:S04]  /*43310*/  LDL.LU R21, [R1+0x244] ;  /* 0x0002440001157983 */ /* 0x000f280000300800 */
[----:B------:R-:W4:Y:S04]  /*43320*/  LDL.LU R19, [R1+0x240] ;  /* 0x0002400001137983 */ /* 0x000f280000300800 */
[----:B------:R0:W-:Y:S04]  /*43330*/  STL.64 [R1+0x138], R12 ;  /* 0x0001380c01007387 */ /* 0x0001e80000100a00 */
[----:B------:R-:W4:Y:S01]  /*43340*/  LDL.LU R11, [R1+0x260] ;  /* 0x00026000010b7983 */ /* 0x000f220000300800 */
[----:B------:R-:W-:-:S02]  /*43350*/  F2FP.BF16.PACK_AB R8, R27, R24 ;  /* 0x000000181b08723e */ /* 0x000fc400000010ff */
[----:B-----5:R-:W-:Y:S02]  /*43360*/  F2FP.BF16.PACK_AB R5, R5, R9 ;  /* 0x000000090505723e */ /* 0x020fe400000010ff */
[----:B------:R-:W-:-:S04]  /*43370*/  LEA R9, R23, R3, 0x1 ;  /* 0x0000000317097211 */ /* 0x000fc800078e08ff */
[C---:B0-----:R-:W-:Y:S01]  /*43380*/  LEA R12, P6, R9.reuse, R2, 0x1 ;  /* 0x00000002090c7211 */ /* 0x041fe200078c08ff */
[----:B------:R0:W-:Y:S03]  /*43390*/  STS.128 [R29+0x200], R4 ;  /* 0x000200041d007388 */ /* 0x0001e60000000c00 */
[----:B------:R-:W-:-:S05]  /*433a0*/  LEA.HI.X.SX32 R13, R9, R0, 0x1, P6 ;  /* 0x00000000090d7211 */ /* 0x000fca00030f0eff */
[----:B------:R1:W-:Y:S01]  /*433b0*/  STL.64 [R1+0x130], R12 ;  /* 0x0001300c01007387 */ /* 0x0003e20000100a00 */
[----:B0-----:R-:W-:-:S04]  /*433c0*/  LEA R7, R23, R9, 0x1 ;  /* 0x0000000917077211 */ /* 0x001fc800078e08ff */
[----:B------:R-:W-:Y:S01]  /*433d0*/  LEA R24, P6, R7, R2, 0x1 ;  /* 0x0000000207187211 */ /* 0x000fe200078c08ff */
[----:B-1----:R-:W5:Y:S01]  /*433e0*/  LDL.LU R13, [R1+0x254] ;  /* 0x00025400010d7983 */ /* 0x002f620000300800 */
[----:B--2---:R-:W-:Y:S02]  /*433f0*/  F2FP.BF16.PACK_AB R5, R25, R22 ;  /* 0x000000161905723e */ /* 0x004fe400000010ff */
[----:B---3--:R-:W-:Y:S01]  /*43400*/  F2FP.BF16.PACK_AB R9, R17, R20 ;  /* 0x000000141109723e */ /* 0x008fe200000010ff */
[----:B------:R-:W2:Y:S01]  /*43410*/  LDL.LU R14, [R1+0x26c] ;  /* 0x00026c00010e7983 */ /* 0x000ea20000300800 */
[----:B------:R-:W-:-:S03]  /*43420*/  LEA.HI.X.SX32 R25, R7, R0, 0x1, P6 ;  /* 0x0000000007197211 */ /* 0x000fc600030f0eff */
[----:B------:R-:W2:Y:S01]  /*43430*/  LDL.LU R15, [R1+0x264] ;  /* 0x00026400010f7983 */ /* 0x000ea20000300800 */
[----:B------:R-:W-:-:S03]  /*43440*/  LEA R3, R23, R7, 0x1 ;  /* 0x0000000717037211 */ /* 0x000fc600078e08ff */
[----:B------:R-:W3:Y:S01]  /*43450*/  LDL.LU R17, [R1+0x274] ;  /* 0x0002740001117983 */ /* 0x000ee20000300800 */
[----:B------:R-:W-:-:S03]  /*43460*/  F2FP.BF16.PACK_AB R4, R28, R26 ;  /* 0x0000001a1c04723e */ /* 0x000fc600000010ff */
[----:B------:R-:W3:Y:S04]  /*43470*/  LDL.LU R20, [R1+0x270] ;  /* 0x0002700001147983 */ /* 0x000ee80000300800 */
[----:B------:R-:W4:Y:S04]  /*43480*/  LDL.LU R7, [R1+0x258] ;  /* 0x0002580001077983 */ /* 0x000f280000300800 */
[----:B------:R-:W2:Y:S04]  /*43490*/  LDL.LU R28, [R1+0x27c] ;  /* 0x00027c00011c7983 */ /* 0x000ea80000300800 */
[----:B------:R-:W2:Y:S04]  /*434a0*/  LDL.LU R26, [R1+0x278] ;  /* 0x00027800011a7983 */ /* 0x000ea80000300800 */
[----:B------:R0:W-:Y:S04]  /*434b0*/  STL.64 [R1+0x128], R24 ;  /* 0x0001281801007387 */ /* 0x0001e80000100a00 */
[----:B------:R-:W2:Y:S01]  /*434c0*/  LDL.LU R27, [R1+0x284] ;  /* 0x00028400011b7983 */ /* 0x000ea20000300800 */
[----:B------:R-:W-:-:S02]  /*434d0*/  F2FP.BF16.PACK_AB R6, R16, R18 ;  /* 0x000000121006723e */ /* 0x000fc400000010ff */
[----:B----4-:R-:W-:Y:S02]  /*434e0*/  F2FP.BF16.PACK_AB R10, R7, R10 ;  /* 0x0000000a070a723e */ /* 0x010fe400000010ff */
[----:B------:R-:W-:Y:S01]  /*434f0*/  F2FP.BF16.PACK_AB R7, R21, R19 ;  /* 0x000000131507723e */ /* 0x000fe200000010ff */
[----:B--2---:R1:W-:Y:S04]  /*43500*/  STL.64 [R1+0x1ab0], R26 ;  /* 0x001ab01a01007387 */ /* 0x0043e80000100a00 */
[----:B0-----:R-:W2:Y:S04]  /*43510*/  LDL.LU R24, [R1+0x280] ;  /* 0x0002800001187983 */ /* 0x001ea80000300800 */
[----:B------:R-:W4:Y:S01]  /*43520*/  LDL R25, [R1+0x28c] ;  /* 0x00028c0001197983 */ /* 0x000f220000100800 */
[----:B-1----:R-:W-:-:S03]  /*43530*/  LEA R26, P6, R3, R2, 0x1 ;  /* 0x00000002031a7211 */ /* 0x002fc600078c08ff */
[----:B------:R-:W4:Y:S01]  /*43540*/  LDL.LU R22, [R1+0x288] ;  /* 0x0002880001167983 */ /* 0x000f220000300800 */
[----:B------:R-:W-:-:S03]  /*43550*/  LEA.HI.X.SX32 R27, R3, R0, 0x1, P6 ;  /* 0x00000000031b7211 */ /* 0x000fc600030f0eff */
[----:B------:R-:W2:Y:S04]  /*43560*/  LDL.LU R16, [R1+0x298] ;  /* 0x0002980001107983 */ /* 0x000ea80000300800 */
[----:B------:R-:W2:Y:S04]  /*43570*/  LDL.LU R18, [R1+0x290] ;  /* 0x0002900001127983 */ /* 0x000ea80000300800 */
[----:B------:R-:W2:Y:S04]  /*43580*/  LDL.LU R21, [R1+0x2a8] ;  /* 0x0002a80001157983 */ /* 0x000ea80000300800 */
[----:B------:R-:W2:Y:S04]  /*43590*/  LDL.LU R19, [R1+0x2a0] ;  /* 0x0002a00001137983 */ /* 0x000ea80000300800 */
[----:B------:R0:W-:Y:S04]  /*435a0*/  STL.64 [R1+0x120], R26 ;  /* 0x0001201a01007387 */ /* 0x0001e80000100a00 */
[----:B0-----:R-:W2:Y:S04]  /*435b0*/  LDL.LU R27, [R1+0x268] ;  /* 0x00026800011b7983 */ /* 0x001ea80000300800 */
[----:B------:R0:W-:Y:S04]  /*435c0*/  STS.128 [R29+0x600], R4 ;  /* 0x000600041d007388 */ /* 0x0001e80000000c00 */
[----:B0-----:R-:W5:Y:S01]  /*435d0*/  LDL.LU R5, [R1+0x25c] ;  /* 0x00025c0001057983 */ /* 0x001f620000300800 */
[----:B------:R-:W-:-:S05]  /*435e0*/  IMAD R12, R23, 0x2, R3 ;  /* 0x00000002170c7824 */ /* 0x000fca00078e0203 */
[----:B------:R-:W-:Y:S02]  /*435f0*/  LEA R26, P6, R12, R2, 0x1 ;  /* 0x000000020c1a7211 */ /* 0x000fe400078c08ff */
[----:B------:R-:W-:-:S04]  /*43600*/  LEA R3, R23, R12, 0x1 ;  /* 0x0000000c17037211 */ /* 0x000fc800078e08ff */
[----:B------:R-:W-:Y:S02]  /*43610*/  LEA R4, R23, R3, 0x1 ;  /* 0x0000000317047211 */ /* 0x000fe400078e08ff */
[----:B--2---:R-:W-:Y:S02]  /*43620*/  F2FP.BF16.PACK_AB R11, R27, R11 ;  /* 0x0000000b1b0b723e */ /* 0x004fe400000010ff */
[----:B------:R-:W-:Y:S02]  /*43630*/  LEA.HI.X.SX32 R27, R12, R0, 0x1, P6 ;  /* 0x000000000c1b7211 */ /* 0x000fe400030f0eff */
[----:B------:R-:W-:-:S04]  /*43640*/  LEA R6, P6, R3, R2, 0x1 ;  /* 0x0000000203067211 */ /* 0x000fc800078c08ff */
[----:B------:R-:W-:Y:S01]  /*43650*/  LEA.HI.X.SX32 R7, R3, R0, 0x1, P6 ;  /* 0x0000000003077211 */ /* 0x000fe200030f0eff */
[----:B------:R0:W-:Y:S04]  /*43660*/  STL.64 [R1+0x118], R26 ;  /* 0x0001181a01007387 */ /* 0x0001e80000100a00 */
[----:B0-----:R-:W2:Y:S04]  /*43670*/  LDL.LU.64 R26, [R1+0x1ab0] ;  /* 0x001ab000011a7983 */ /* 0x001ea80000300a00 */
[----:B------:R0:W-:Y:S01]  /*43680*/  STL.64 [R1+0x110], R6 ;  /* 0x0001100601007387 */ /* 0x0001e20000100a00 */
[----:B-----5:R-:W-:-:S02]  /*43690*/  F2FP.BF16.PACK_AB R12, R5, R13 ;  /* 0x0000000d050c723e */ /* 0x020fc400000010ff */
[----:B------:R-:W-:Y:S02]  /*436a0*/  F2FP.BF16.PACK_AB R13, R14, R15 ;  /* 0x0000000f0e0d723e */ /* 0x000fe400000010ff */
[----:B------:R-:W-:Y:S02]  /*436b0*/  LEA R5, R23, R4, 0x1 ;  /* 0x0000000417057211 */ /* 0x000fe400078e08ff */
[C---:B0-----:R-:W-:Y:S02]  /*436c0*/  LEA R6, P6, R4.reuse, R2, 0x1 ;  /* 0x0000000204067211 */ /* 0x041fe400078c08ff */
[----:B---3--:R-:W-:Y:S02]  /*436d0*/  F2FP.BF16.PACK_AB R14, R17, R20 ;  /* 0x00000014110e723e */ /* 0x008fe400000010ff */
[----:B------:R-:W-:Y:S01]  /*436e0*/  LEA.HI.X.SX32 R7, R4, R0, 0x1, P6 ;  /* 0x0000000004077211 */ /* 0x000fe200030f0eff */
[----:B------:R-:W3:Y:S04]  /*436f0*/  LDL.LU R17, [R1+0x29c] ;  /* 0x00029c0001117983 */ /* 0x000ee80000300800 */
[----:B------:R-:W3:Y:S04]  /*43700*/  LDL.LU R20, [R1+0x294] ;  /* 0x0002940001147983 */ /* 0x000ee80000300800 */
[----:B------:R0:W-:Y:S02]  /*43710*/  STL.64 [R1+0xf0], R6 ;  /* 0x0000f00601007387 */ /* 0x0001e40000100a00 */
[----:B0-----:R-:W-:-:S04]  /*43720*/  LEA R6, P6, R5, R2, 0x1 ;  /* 0x0000000205067211 */ /* 0x001fc800078c08ff */
[----:B------:R-:W-:-:S05]  /*43730*/  LEA.HI.X.SX32 R7, R5, R0, 0x1, P6 ;  /* 0x0000000005077211 */ /* 0x000fca00030f0eff */
[----:B------:R0:W-:Y:S02]  /*43740*/  STL.64 [R1+0xe8], R6 ;  /* 0x0000e80601007387 */ /* 0x0001e40000100a00 */
[----:B0-----:R-:W-:Y:S02]  /*43750*/  F2FP.BF16.PACK_AB R6, R16, R18 ;  /* 0x000000121006723e */ /* 0x001fe400000010ff */
[----:B------:R-:W5:Y:S04]  /*43760*/  LDL.LU R16, [R1+0x2bc] ;  /* 0x0002bc0001107983 */ /* 0x000f680000300800 */
[----:B------:R-:W5:Y:S01]  /*43770*/  LDL.LU R18, [R1+0x2b8] ;  /* 0x0002b80001127983 */ /* 0x000f620000300800 */
[----:B------:R-:W-:-:S03]  /*43780*/  IMAD R3, R23, 0x2, R5 ;  /* 0x0000000217037824 */ /* 0x000fc600078e0205 */
[----:B------:R0:W-:Y:S01]  /*43790*/  STS.128 [R29+0x280], R8 ;  /* 0x000280081d007388 */ /* 0x0001e20000000c00 */
[----:B----4-:R-:W-:Y:S02]  /*437a0*/  F2FP.BF16.PACK_AB R5, R25, R22 ;  /* 0x000000161905723e */ /* 0x010fe400000010ff */
[----:B------:R-:W-:Y:S02]  /*437b0*/  F2FP.BF16.PACK_AB R7, R21, R19 ;  /* 0x000000131507723e */ /* 0x000fe400000010ff */
[----:B0-----:R-:W-:Y:S02]  /*437c0*/  LEA R10, P6, R3, R2, 0x1 ;  /* 0x00000002030a7211 */ /* 0x001fe400078c08ff */
[----:B------:R-:W-:Y:S02]  /*437d0*/  LEA R8, R23, R3, 0x1 ;  /* 0x0000000317087211 */ /* 0x000fe400078e08ff */
[----:B------:R-:W-:Y:S02]  /*437e0*/  LEA.HI.X.SX32 R11, R3, R0, 0x1, P6 ;  /* 0x00000000030b7211 */ /* 0x000fe400030f0eff */
[----:B------:R-:W-:-:S03]  /*437f0*/  LEA R3, R23, R8, 0x1 ;  /* 0x0000000817037211 */ /* 0x000fc600078e08ff */
[----:B------:R0:W-:Y:S01]  /*43800*/  STL.64 [R1+0x108], R10 ;  /* 0x0001080a01007387 */ /* 0x0001e20000100a00 */
[----:B------:R-:W-:-:S03]  /*43810*/  LEA R9, R23, R3, 0x1 ;  /* 0x0000000317097211 */ /* 0x000fc600078e08ff */
[----:B0-----:R-:W4:Y:S04]  /*43820*/  LDL.LU R10, [R1+0x2d0] ;  /* 0x0002d000010a7983 */ /* 0x001f280000300800 */
[----:B------:R-:W4:Y:S01]  /*43830*/  LDL.LU R11, [R1+0x2c4] ;  /* 0x0002c400010b7983 */ /* 0x000f220000300800 */
[----:B--2---:R-:W-:Y:S02]  /*43840*/  F2FP.BF16.PACK_AB R15, R28, R26 ;  /* 0x0000001a1c0f723e */ /* 0x004fe400000010ff */
[----:B------:R-:W-:Y:S01]  /*43850*/  F2FP.BF16.PACK_AB R4, R27, R24 ;  /* 0x000000181b04723e */ /* 0x000fe200000010ff */
[----:B------:R-:W2:Y:S01]  /*43860*/  LDL.LU R28, [R1+0x2c0] ;  /* 0x0002c000011c7983 */ /* 0x000ea20000300800 */
[----:B------:R-:W-:-:S03]  /*43870*/  LEA R24, P6, R8, R2, 0x1 ;  /* 0x0000000208187211 */ /* 0x000fc600078c08ff */
[----:B------:R0:W-:Y:S01]  /*43880*/  STS.128 [R29+0x680], R12 ;  /* 0x0006800c1d007388 */ /* 0x0001e20000000c00 */
[----:B------:R-:W-:-:S03]  /*43890*/  LEA.HI.X.SX32 R25, R8, R0, 0x1, P6 ;  /* 0x0000000008197211 */ /* 0x000fc600030f0eff */
[----:B------:R1:W-:Y:S04]  /*438a0*/  STS.128 [R29+0x300], R4 ;  /* 0x000300041d007388 */ /* 0x0003e80000000c00 */
[----:B0-----:R-:W2:Y:S01]  /*438b0*/  LDL.LU R12, [R1+0x2b0] ;  /* 0x0002b000010c7983 */ /* 0x001ea20000300800 */
[----:B------:R-:W-:-:S03]  /*438c0*/  LEA R14, P6, R3, R2, 0x1 ;  /* 0x00000002030e7211 */ /* 0x000fc600078c08ff */
[----:B------:R-:W4:Y:S01]  /*438d0*/  LDL.LU R13, [R1+0x2d8] ;  /* 0x0002d800010d7983 */ /* 0x000f220000300800 */
[----:B------:R-:W-:-:S03]  /*438e0*/  LEA.HI.X.SX32 R15, R3, R0, 0x1, P6 ;  /* 0x00000000030f7211 */ /* 0x000fc600030f0eff */
[----:B------:R-:W2:Y:S04]  /*438f0*/  LDL.LU R26, [R1+0x2e8] ;  /* 0x0002e800011a7983 */ /* 0x000ea80000300800 */
[----:B------:R-:W2:Y:S04]  /*43900*/  LDL.LU R27, [R1+0x2e0] ;  /* 0x0002e000011b7983 */ /* 0x000ea80000300800 */
[----:B------:R0:W-:Y:S04]  /*43910*/  STL.64 [R1+0x100], R24 ;  /* 0x0001001801007387 */ /* 0x0001e80000100a00 */
[----:B-1----:R-:W2:Y:S04]  /*43920*/  LDL.LU R5, [R1+0x2a4] ;  /* 0x0002a40001057983 */ /* 0x002ea80000300800 */
[----:B------:R-:W2:Y:S04]  /*43930*/  LDL.LU R6, [R1+0x2b4] ;  /* 0x0002b40001067983 */ /* 0x000ea80000300800 */
[----:B------:R-:W2:Y:S04]  /*43940*/  LDL.LU R3, [R1+0x2ac] ;  /* 0x0002ac0001037983 */ /* 0x000ea80000300800 */
[----:B0-----:R-:W2:Y:S04]  /*43950*/  LDL.LU R24, [R1+0x2dc] ;  /* 0x0002dc0001187983 */ /* 0x001ea80000300800 */
[----:B------:R-:W2:Y:S04]  /*43960*/  LDL.LU R25, [R1+0x2d4] ;  /* 0x0002d40001197983 */ /* 0x000ea80000300800 */
[----:B------:R0:W-:Y:S01]  /*43970*/  STL.64 [R1+0xd8], R14 ;  /* 0x0000d80e01007387 */ /* 0x0001e20000100a00 */
[----:B---3--:R-:W-:-:S03]  /*43980*/  F2FP.BF16.PACK_AB R4, R17, R20 ;  /* 0x000000141104723e */ /* 0x008fc600000010ff */
[----:B------:R-:W3:Y:S01]  /*43990*/  LDL.LU R22, [R1+0x2ec] ;  /* 0x0002ec0001167983 */ /* 0x000ee20000300800 */
[----:B-----5:R-:W-:-:S03]  /*439a0*/  F2FP.BF16.PACK_AB R8, R16, R18 ;  /* 0x000000121008723e */ /* 0x020fc600000010ff */
[----:B------:R-:W3:Y:S01]  /*439b0*/  LDL.LU R21, [R1+0x2e4] ;  /* 0x0002e40001157983 */ /* 0x000ee20000300800 */
[----:B0-----:R-:W-:-:S03]  /*439c0*/  LEA R14, P6, R9, R2, 0x1 ;  /* 0x00000002090e7211 */ /* 0x001fc600078c08ff */
[----:B------:R-:W5:Y:S01]  /*439d0*/  LDL.LU R19, [R1+0x2f4] ;  /* 0x0002f40001137983 */ /* 0x000f620000300800 */
[----:B------:R-:W-:-:S03]  /*439e0*/  LEA.HI.X.SX32 R15, R9, R0, 0x1, P6 ;  /* 0x00000000090f7211 */ /* 0x000fc600030f0eff */
[----:B------:R-:W5:Y:S01]  /*439f0*/  LDL.LU R17, [R1+0x2f0] ;  /* 0x0002f00001117983 */ /* 0x000f620000300800 */
[----:B------:R-:W-:-:S03]  /*43a00*/  IMAD R7, R23, 0x2, R9 ;  /* 0x0000000217077824 */ /* 0x000fc600078e0209 */
[----:B------:R-:W3:Y:S04]  /*43a10*/  LDL R20, [R1+0x330] ;  /* 0x0003300001147983 */ /* 0x000ee80000100800 */
[----:B------:R-:W3:Y:S04]  /*43a20*/  LDL.LU R16, [R1+0x2fc] ;  /* 0x0002fc0001107983 */ /* 0x000ee80000300800 */
[----:B------:R-:W3:Y:S04]  /*43a30*/  LDL.LU R18, [R1+0x2f8] ;  /* 0x0002f80001127983 */ /* 0x000ee80000300800 */
[----:B------:R-:W3:Y:S04]  /*43a40*/  LDL.LU R9, [R1+0x2c8] ;  /* 0x0002c80001097983 */ /* 0x000ee80000300800 */
[----:B------:R0:W-:Y:S04]  /*43a50*/  STL.64 [R1+0xc8], R14 ;  /* 0x0000c80e01007387 */ /* 0x0001e80000100a00 */
[----:B0-----:R-:W3:Y:S01]  /*43a60*/  LDL.LU R15, [R1+0x2cc] ;  /* 0x0002cc00010f7983 */ /* 0x001ee20000300800 */
[----:B------:R-:W-:-:S02]  /*43a70*/  LEA R14, P6, R7, R2, 0x1 ;  /* 0x00000002070e7211 */ /* 0x000fc400078c08ff */
[----:B----4-:R-:W-:Y:S02]  /*43a80*/  F2FP.BF16.PACK_AB R10, R13, R10 ;  /* 0x0000000a0d0a723e */ /* 0x010fe400000010ff */
[----:B--2---:R-:W-:Y:S02]  /*43a90*/  F2FP.BF16.PACK_AB R5, R3, R5 ;  /* 0x000000050305723e */ /* 0x004fe400000010ff */
[C---:B------:R-:W-:Y:S02]  /*43aa0*/  LEA R3, R23.reuse, R7, 0x1 ;  /* 0x0000000717037211 */ /* 0x040fe400078e08ff */
[----:B------:R-:W-:Y:S02]  /*43ab0*/  F2FP.BF16.PACK_AB R6, R6, R12 ;  /* 0x0000000c0606723e */ /* 0x000fe400000010ff */
[----:B------:R-:W-:Y:S02]  /*43ac0*/  LEA R12, R23, R3, 0x1 ;  /* 0x00000003170c7211 */ /* 0x000fe400078e08ff */
[----:B---3--:R-:W-:-:S02]  /*43ad0*/  F2FP.BF16.PACK_AB R9, R15, R9 ;  /* 0x000000090f09723e */ /* 0x008fc400000010ff */
[----:B------:R-:W-:-:S05]  /*43ae0*/  LEA.HI.X.SX32 R15, R7, R0, 0x1, P6 ;  /* 0x00000000070f7211 */ /* 0x000fca00030f0eff */
[----:B------:R0:W-:Y:S02]  /*43af0*/  STL.64 [R1+0xc0], R14 ;  /* 0x0000c00e01007387 */ /* 0x0001e40000100a00 */
[----:B0-----:R-:W-:-:S04]  /*43b00*/  LEA R14, P6, R3, R2, 0x1 ;  /* 0x00000002030e7211 */ /* 0x001fc800078c08ff */
[----:B------:R-:W-:-:S05]  /*43b10*/  LEA.HI.X.SX32 R15, R3, R0, 0x1, P6 ;  /* 0x00000000030f7211 */ /* 0x000fca00030f0eff */
[----:B------:R0:W-:Y:S01]  /*43b20*/  STL.64 [R1+0xe0], R14 ;  /* 0x0000e00e01007387 */ /* 0x0001e20000100a00 */
[----:B------:R-:W-:Y:S02]  /*43b30*/  F2FP.BF16.PACK_AB R7, R11, R28 ;  /* 0x0000001c0b07723e */ /* 0x000fe400000010ff */
[----:B------:R-:W-:Y:S02]  /*43b40*/  LEA R3, R23, R12, 0x1 ;  /* 0x0000000c17037211 */ /* 0x000fe400078e08ff */
[----:B0-----:R-:W-:-:S04]  /*43b50*/  LEA R14, P6, R12, R2, 0x1 ;  /* 0x000000020c0e7211 */ /* 0x001fc800078c08ff */
[----:B------:R-:W-:Y:S01]  /*43b60*/  LEA.HI.X.SX32 R15, R12, R0, 0x1, P6 ;  /* 0x000000000c0f7211 */ /* 0x000fe200030f0eff */
[----:B------:R-:W-:Y:S01]  /*43b70*/  STS.128 [R29+0x700], R4 ;  /* 0x000700041d007388 */ /* 0x000fe20000000c00 */
[----:B------:R-:W-:-:S03]  /*43b80*/  F2FP.BF16.PACK_AB R11, R26, R27 ;  /* 0x0000001b1a0b723e */ /* 0x000fc600000010ff */
[----:B------:R0:W-:Y:S04]  /*43b90*/  STL.64 [R1+0xf8], R14 ;  /* 0x0000f80e01007387 */ /* 0x0001e80000100a00 */
[----:B------:R1:W-:Y:S01]  /*43ba0*/  STS.128 [R29+0x380], R8 ;  /* 0x000380081d007388 */ /* 0x0003e20000000c00 */
[----:B0-----:R-:W-:Y:S01]  /*43bb0*/  LEA R14, P6, R3, R2, 0x1 ;  /* 0x00000002030e7211 */ /* 0x001fe200078c08ff */
[----:B------:R-:W-:-:S03]  /*43bc0*/  IMAD R7, R23, 0x2, R3 ;  /* 0x0000000217077824 */ /* 0x000fc600078e0203 */
[----:B------:R-:W-:Y:S02]  /*43bd0*/  LEA.HI.X.SX32 R15, R3, R0, 0x1, P6 ;  /* 0x00000000030f7211 */ /* 0x000fe400030f0eff */
[----:B-1----:R-:W-:Y:S02]  /*43be0*/  LEA R8, P6, R7, R2, 0x1 ;  /* 0x0000000207087211 */ /* 0x002fe400078c08ff */
[----:B------:R-:W-:Y:S02]  /*43bf0*/  LEA R3, R23, R7, 0x1 ;  /* 0x0000000717037211 */ /* 0x000fe400078e08ff */
[----:B------:R-:W-:Y:S02]  /*43c00*/  LEA.HI.X.SX32 R9, R7, R0, 0x1, P6 ;  /* 0x0000000007097211 */ /* 0x000fe400030f0eff */
[----:B------:R-:W-:Y:S02]  /*43c10*/  F2FP.BF16.PACK_AB R7, R16, R18 ;  /* 0x000000121007723e */ /* 0x000fe400000010ff */
[----:B------:R-:W0:Y:S01]  /*43c20*/  S2R R18, SR_TID.X ;  /* 0x0000000000127919 */ /* 0x000e220000002100 */
[----:B------:R-:W-:-:S02]  /*43c30*/  F2FP.BF16.PACK_AB R4, R24, R25 ;  /* 0x000000191804723e */ /* 0x000fc400000010ff */
[----:B------:R-:W-:Y:S02]  /*43c40*/  F2FP.BF16.PACK_AB R5, R22, R21 ;  /* 0x000000151605723e */ /* 0x000fe400000010ff */
[----:B-----5:R-:W-:-:S05]  /*43c50*/  F2FP.BF16.PACK_AB R6, R19, R17 ;  /* 0x000000111306723e */ /* 0x020fca00000010ff */
[----:B------:R-:W-:Y:S04]  /*43c60*/  STS.128 [R29+0x780], R4 ;  /* 0x000780041d007388 */ /* 0x000fe80000000c00 */
[----:B------:R-:W-:Y:S04]  /*43c70*/  STL.64 [R1+0x328], R14 ;  /* 0x0003280e01007387 */ /* 0x000fe80000100a00 */
[----:B------:R1:W-:Y:S04]  /*43c80*/  STL.64 [R1+0x320], R8 ;  /* 0x0003200801007387 */ /* 0x0003e80000100a00 */
[----:B------:R-:W-:Y:S01]  /*43c90*/  BAR.SYNC.DEFER_BLOCKING 0x0 ;  /* 0x0000000000007b1d */ /* 0x000fe20000010000 */
[----:B------:R-:W-:-:S02]  /*43ca0*/  LEA R10, P6, R3, R2, 0x1 ;  /* 0x00000002030a7211 */ /* 0x000fc400078c08ff */
[----:B0-----:R-:W-:Y:S02]  /*43cb0*/  SHF.L.U32 R17, R18, 0xc, RZ ;  /* 0x0000000c12117819 */ /* 0x001fe400000006ff */
[----:B-1----:R-:W-:-:S04]  /*43cc0*/  IADD3 R9, R20, -0x3f3504f3, RZ ;  /* 0xc0cafb0d14097810 */ /* 0x002fc80007ffe0ff */
[----:B------:R-:W-:Y:S02]  /*43cd0*/  LOP3.LUT R12, R9, 0xff800000, RZ, 0xc0, !PT ;  /* 0xff800000090c7812 */ /* 0x000fe400078ec0ff */
[----:B------:R-:W-:Y:S02]  /*43ce0*/  LEA R8, R23, R3, 0x1 ;  /* 0x0000000317087211 */ /* 0x000fe400078e08ff */
[----:B------:R-:W-:Y:S01]  /*43cf0*/  LEA.HI.X.SX32 R11, R3, R0, 0x1, P6 ;  /* 0x00000000030b7211 */ /* 0x000fe200030f0eff */
[----:B------:R-:W-:Y:S01]  /*43d00*/  IMAD.IADD R3, R20, 0x1, -R12 ;  /* 0x0000000114037824 */ /* 0x000fe200078e0a0c */
[----:B------:R-:W-:Y:S02]  /*43d10*/  LOP3.LUT R16, R18, 0x7f, RZ, 0xc0, !PT ;  /* 0x0000007f12107812 */ /* 0x000fe400078ec0ff */
[----:B------:R-:W-:Y:S01]  /*43d20*/  LOP3.LUT R17, R17, 0x6000, RZ, 0xc0, !PT ;  /* 0x0000600011117812 */ /* 0x000fe200078ec0ff */
[----:B------:R-:W-:Y:S02]  /*43d30*/  IMAD.MOV.U32 R18, RZ, RZ, 0x3dc6b27f ;  /* 0x3dc6b27fff127424 */ /* 0x000fe400078e00ff */
[----:B------:R-:W-:Y:S01]  /*43d40*/  FADD R3, R3, -1 ;  /* 0xbf80000003037421 */ /* 0x000fe20000000000 */
[----:B------:R-:W-:-:S03]  /*43d50*/  LEA R24, R16, R17, 0x4 ;  /* 0x0000001110187211 */ /* 0x000fc600078e20ff */
[----:B------:R-:W-:Y:S02]  /*43d60*/  FFMA.FTZ R5, R3, R18, -0.16845393180847167969 ;  /* 0xbe2c7f3003057423 */ /* 0x000fe40000010012 */
[----:B------:R-:W0:Y:S01]  /*43d70*/  LDS.128 R16, [R24] ;  /* 0x0000000018107984 */ /* 0x000e220000000c00 */
[----:B------:R-:W-:-:S03]  /*43d80*/  LEA R9, R23, R8, 0x1 ;  /* 0x0000000817097211 */ /* 0x000fc600078e08ff */
[----:B------:R1:W-:Y:S01]  /*43d90*/  STL.64 [R1+0x318], R10 ;  /* 0x0003180a01007387 */ /* 0x0003e20000100a00 */
[----:B------:R-:W-:Y:S02]  /*43da0*/  LEA R4, R23, R9, 0x1 ;  /* 0x0000000917047211 */ /* 0x000fe400078e08ff */
[----:B-1----:R-:W-:-:S04]  /*43db0*/  LEA R10, P6, R8, R2, 0x1 ;  /* 0x00000002080a7211 */ /* 0x002fc800078c08ff */
[----:B------:R-:W-:Y:S02]  /*43dc0*/  LEA.HI.X.SX32 R11, R8, R0, 0x1, P6 ;  /* 0x00000000080b7211 */ /* 0x000fe400030f0eff */
[----:B------:R-:W-:-:S04]  /*43dd0*/  LEA R6, P6, R9, R2, 0x1 ;  /* 0x0000000209067211 */ /* 0x000fc800078c08ff */
[----:B------:R-:W-:Y:S02]  /*43de0*/  LEA.HI.X.SX32 R7, R9, R0, 0x1, P6 ;  /* 0x0000000009077211 */ /* 0x000fe400030f0eff */
[C---:B------:R-:W-:Y:S01]  /*43df0*/  LEA R8, P6, R4.reuse, R2, 0x1 ;  /* 0x0000000204087211 */ /* 0x040fe200078c08ff */
[----:B------:R-:W-:Y:S03]  /*43e00*/  STL [R1+0xd4], R12 ;  /* 0x0000d40c01007387 */ /* 0x000fe60000100800 */
[----:B------:R-:W-:Y:S01]  /*43e10*/  LEA.HI.X.SX32 R9, R4, R0, 0x1, P6 ;  /* 0x0000000004097211 */ /* 0x000fe200030f0eff */
[----:B------:R-:W-:Y:S04]  /*43e20*/  STL.64 [R1+0x310], R10 ;  /* 0x0003100a01007387 */ /* 0x000fe80000100a00 */
[----:B------:R1:W-:Y:S04]  /*43e30*/  STL.64 [R1+0x308], R6 ;  /* 0x0003080601007387 */ /* 0x0003e80000100a00 */
[----:B------:R2:W-:Y:S01]  /*43e40*/  STL.64 [R1+0x300], R8 ;  /* 0x0003000801007387 */ /* 0x0005e20000100a00 */
[----:B-1----:R-:W-:-:S04]  /*43e50*/  LEA R6, R23, R4, 0x1 ;  /* 0x0000000417067211 */ /* 0x002fc800078e08ff */
[----:B--2---:R-:W-:-:S04]  /*43e60*/  LEA R8, P6, R6, R2, 0x1 ;  /* 0x0000000206087211 */ /* 0x004fc800078c08ff */
[----:B------:R-:W-:Y:S02]  /*43e70*/  LEA.HI.X.SX32 R9, R6, R0, 0x1, P6 ;  /* 0x0000000006097211 */ /* 0x000fe400030f0eff */
[----:B------:R-:W-:-:S03]  /*43e80*/  LOP3.LUT R21, R24, 0x20, RZ, 0x3c, !PT ;  /* 0x0000002018157812 */ /* 0x000fc600078e3cff */
[----:B------:R1:W-:Y:S01]  /*43e90*/  STL.64 [R1+0x2f8], R8 ;  /* 0x0002f80801007387 */ /* 0x0003e20000100a00 */
[----:B0-----:R-:W-:-:S03]  /*43ea0*/  MOV R15, R16 ;  /* 0x00000010000f7202 */ /* 0x001fc60000000f00 */
[----:B------:R-:W-:Y:S04]  /*43eb0*/  STL.64 [R1+0x90], R16 ;  /* 0x0000901001007387 */ /* 0x000fe80000100a00 */
[----:B------:R-:W-:Y:S04]  /*43ec0*/  STL.64 [R1+0x98], R18 ;  /* 0x0000981201007387 */ /* 0x000fe80000100a00 */
[----:B------:R-:W0:Y:S01]  /*43ed0*/  LDS.128 R16, [R21] ;  /* 0x0000000015107984 */ /* 0x000e220000000c00 */
[----:B------:R-:W-:Y:S01]  /*43ee0*/  FFMA.FTZ R4, R3, R5, 0.1716887056827545166 ;  /* 0x3e2fcf2a03047423 */ /* 0x000fe20000010005 */
[----:B------:R-:W-:-:S04]  /*43ef0*/  LEA R5, R23, R6, 0x1 ;  /* 0x0000000617057211 */ /* 0x000fc800078e08ff */
[----:B-1----:R-:W-:-:S04]  /*43f00*/  LEA R8, P6, R5, R2, 0x1 ;  /* 0x0000000205087211 */ /* 0x002fc800078c08ff */
[----:B------:R-:W-:Y:S02]  /*43f10*/  LEA.HI.X.SX32 R9, R5, R0, 0x1, P6 ;  /* 0x0000000005097211 */ /* 0x000fe400030f0eff */
[----:B------:R-:W-:-:S03]  /*43f20*/  LOP3.LUT R22, R24, 0x40, RZ, 0x3c, !PT ;  /* 0x0000004018167812 */ /* 0x000fc600078e3cff */
[----:B------:R1:W-:Y:S01]  /*43f30*/  STL.64 [R1+0x2f0], R8 ;  /* 0x0002f00801007387 */ /* 0x0003e20000100a00 */
[----:B------:R-:W-:Y:S02]  /*43f40*/  FFMA.FTZ R6, R3, R4, -0.17900948226451873779 ;  /* 0xbe374e4303067423 */ /* 0x000fe40000010004 */
[----:B------:R-:W-:Y:S01]  /*43f50*/  IMAD R4, R23, 0x2, R5 ;  /* 0x0000000217047824 */ /* 0x000fe200078e0205 */
[----:B0-----:R-:W-:Y:S01]  /*43f60*/  STL.64 [R1+0x50], R16 ;  /* 0x0000501001007387 */ /* 0x001fe20000100a00 */
[----:B------:R-:W-:-:S03]  /*43f70*/  MOV R14, R16 ;  /* 0x00000010000e7202 */ /* 0x000fc60000000f00 */
[----:B------:R-:W-:Y:S04]  /*43f80*/  STL.64 [R1+0x58], R18 ;  /* 0x0000581201007387 */ /* 0x000fe80000100a00 */
[----:B------:R-:W0:Y:S01]  /*43f90*/  LDS.128 R16, [R22] ;  /* 0x0000000016107984 */ /* 0x000e220000000c00 */
[C---:B-1----:R-:W-:Y:S01]  /*43fa0*/  LEA R8, P6, R4.reuse, R2, 0x1 ;  /* 0x0000000204087211 */ /* 0x042fe200078c08ff */
[----:B------:R-:W-:Y:S01]  /*43fb0*/  FFMA.FTZ R6, R3, R6, 0.20512372255325317383 ;  /* 0x3e520bf403067423 */ /* 0x000fe20000010006 */
[----:B------:R-:W-:Y:S02]  /*43fc0*/  LEA R5, R23, R4, 0x1 ;  /* 0x0000000417057211 */ /* 0x000fe400078e08ff */
[----:B------:R-:W-:Y:S01]  /*43fd0*/  LEA.HI.X.SX32 R9, R4, R0, 0x1, P6 ;  /* 0x0000000004097211 */ /* 0x000fe200030f0eff */
[----:B------:R-:W-:-:S02]  /*43fe0*/  FFMA.FTZ R6, R3, R6, -0.24046532809734344482 ;  /* 0xbe763c8b03067423 */ /* 0x000fc40000010006 */
[----:B------:R-:W-:Y:S02]  /*43ff0*/  IMAD R4, R23, 0x2, R5 ;  /* 0x0000000217047824 */ /* 0x000fe400078e0205 */
[----:B------:R1:W-:Y:S01]  /*44000*/  STL.64 [R1+0x2e8], R8 ;  /* 0x0002e80801007387 */ /* 0x0003e20000100a00 */
[----:B------:R-:W-:-:S04]  /*44010*/  FFMA.FTZ R6, R3, R6, 0.28857114911079406738 ;  /* 0x3e93bf9903067423 */ /* 0x000fc80000010006 */
[----:B------:R-:W-:Y:S01]  /*44020*/  FFMA.FTZ R6, R3, R6, -0.36067417263984680176 ;  /* 0xbeb8aa4903067423 */ /* 0x000fe20000010006 */
[----:B-1----:R-:W-:-:S04]  /*44030*/  LEA R8, P6, R5, R2, 0x1 ;  /* 0x0000000205087211 */ /* 0x002fc800078c08ff */
[----:B------:R-:W-:Y:S02]  /*44040*/  LEA.HI.X.SX32 R9, R5, R0, 0x1, P6 ;  /* 0x0000000005097211 */ /* 0x000fe400030f0eff */
[----:B------:R-:W-:Y:S01]  /*44050*/  LEA R10, P6, R4, R2, 0x1 ;  /* 0x00000002040a7211 */ /* 0x000fe200078c08ff */
[----:B------:R-:W-:Y:S01]  /*44060*/  FFMA.FTZ R6, R3, R6, 0.48089820146560668945 ;  /* 0x3ef6384a03067423 */ /* 0x000fe20000010006 */
[----:B------:R-:W-:Y:S02]  /*44070*/  LOP3.LUT R25, R24, 0x60, RZ, 0x3c, !PT ;  /* 0x0000006018197812 */ /* 0x000fe400078e3cff */
[----:B------:R-:W-:Y:S01]  /*44080*/  LEA.HI.X.SX32 R11, R4, R0, 0x1, P6 ;  /* 0x00000000040b7211 */ /* 0x000fe200030f0eff */
[----:B0-----:R-:W-:Y:S04]  /*44090*/  STL.64 [R1+0x10], R16 ;  /* 0x0000101001007387 */ /* 0x001fe80000100a00 */
[----:B------:R-:W-:Y:S04]  /*440a0*/  STL.64 [R1+0x18], R18 ;  /* 0x0000181201007387 */ /* 0x000fe80000100a00 */
[----:B------:R0:W-:Y:S04]  /*440b0*/  STL.64 [R1+0x2e0], R8 ;  /* 0x0002e00801007387 */ /* 0x0001e80000100a00 */
[----:B------:R1:W-:Y:S01]  /*440c0*/  STL.64 [R1+0x2d8], R10 ;  /* 0x0002d80a01007387 */ /* 0x0003e20000100a00 */
[----:B0-----:R-:W-:Y:S01]  /*440d0*/  LEA R8, R23, R4, 0x1 ;  /* 0x0000000417087211 */ /* 0x001fe200078e08ff */
[----:B-1----:R-:W-:-:S02]  /*440e0*/  FFMA.FTZ R10, R3, R6, -0.72134751081466674805 ;  /* 0xbf38aa3b030a7423 */ /* 0x002fc40000010006 */
[----:B------:R-:W0:Y:S04]  /*440f0*/  LDS.128 R4, [R25] ;  /* 0x0000000019047984 */ /* 0x000e280000000c00 */
[----:B0-----:R0:W-:Y:S04]  /*44100*/  STL [R1+0x1a50], R5 ;  /* 0x001a500501007387 */ /* 0x0011e80000100800 */
[----:B------:R-:W-:Y:S04]  /*44110*/  STL [R1+0x1918], R7 ;  /* 0x0019180701007387 */ /* 0x000fe80000100800 */
[----:B------:R-:W2:Y:S01]  /*44120*/  LDL.LU.64 R26, [R1+0x200] ;  /* 0x00020000011a7983 */ /* 0x000ea20000300a00 */
[----:B------:R-:W-:-:S02]  /*44130*/  MOV R13, R16 ;  /* 0x00000010000d7202 */ /* 0x000fc40000000f00 */
[----:B------:R-:W-:-:S04]  /*44140*/  LEA R16, P6, R8, R2, 0x1 ;  /* 0x0000000208107211 */ /* 0x000fc800078c08ff */
[----:B------:R-:W-:-:S05]  /*44150*/  LEA.HI.X.SX32 R17, R8, R0, 0x1, P6 ;  /* 0x0000000008117211 */ /* 0x000fca00030f0eff */
[----:B------:R-:W-:Y:S04]  /*44160*/  STL.64 [R1+0x2d0], R16 ;  /* 0x0002d01001007387 */ /* 0x000fe80000100a00 */
[----:B------:R-:W1:Y:S04]  /*44170*/  LDS.128 R16, [R24+0x800] ;  /* 0x0008000018107984 */ /* 0x000e680000000c00 */
[----:B------:R-:W3:Y:S01]  /*44180*/  S2R R20, SR_TID.X ;  /* 0x0000000000147919 */ /* 0x000ee20000002100 */
[----:B------:R-:W-:Y:S02]  /*44190*/  FMUL R10, R3, R10 ;  /* 0x0000000a030a7220 */ /* 0x000fe40000400000 */
[----:B------:R-:W-:-:S02]  /*441a0*/  IMAD R9, R23, 0x2, R8 ;  /* 0x0000000217097824 */ /* 0x000fc400078e0208 */
[----:B------:R-:W-:-:S04]  /*441b0*/  FMUL R10, R3, R10 ;  /* 0x0000000a030a7220 */ /* 0x000fc80000400000 */
[----:B------:R-:W-:Y:S01]  /*441c0*/  FFMA.FTZ R3, R3, 1.4426950216293334961, R10 ;  /* 0x3fb8aa3b03037823 */ /* 0x000fe2000001000a */
[C---:B---3--:R-:W-:Y:S02]  /*441d0*/  SHF.L.U32 R12, R20.reuse, 0x4, RZ ;  /* 0x00000004140c7819 */ /* 0x048fe400000006ff */
[----:B------:R-:W-:Y:S02]  /*441e0*/  SHF.L.U32 R20, R20, 0x2, RZ ;  /* 0x0000000214147819 */ /* 0x000fe400000006ff */
[----:B------:R-:W-:Y:S02]  /*441f0*/  LOP3.LUT R12, R12, 0x70, RZ, 0xc0, !PT ;  /* 0x000000700c0c7812 */ /* 0x000fe400078ec0ff */
[----:B------:R-:W-:-:S04]  /*44200*/  LOP3.LUT R11, R20, 0x80, RZ, 0xc0, !PT ;  /* 0x00000080140b7812 */ /* 0x000fc800078ec0ff */
[----:B0-----:R-:W-:Y:S01]  /*44210*/  IADD3 R5, R12, R11, RZ ;  /* 0x0000000b0c057210 */ /* 0x001fe20007ffe0ff */
[----:B-1----:R0:W-:Y:S01]  /*44220*/  STL.64 [R1+0x80], R16 ;  /* 0x0000801001007387 */ /* 0x0021e20000100a00 */
[----:B------:R-:W-:-:S03]  /*44230*/  MOV R7, R16 ;  /* 0x0000001000077202 */ /* 0x000fc60000000f00 */
[----:B------:R1:W-:Y:S01]  /*44240*/  STL.64 [R1+0x88], R18 ;  /* 0x0000881201007387 */ /* 0x0003e20000100a00 */
[----:B0-----:R-:W-:-:S03]  /*44250*/  LEA R16, P6, R9, R2, 0x1 ;  /* 0x0000000209107211 */ /* 0x001fc600078c08ff */
[----:B-1----:R-:W3:Y:S01]  /*44260*/  LDL.LU R19, [R1+0x1aa8] ;  /* 0x001aa80001137983 */ /* 0x002ee20000300800 */
[----:B------:R-:W-:-:S03]  /*44270*/  LEA.HI.X.SX32 R17, R9, R0, 0x1, P6 ;  /* 0x0000000009117211 */ /* 0x000fc600030f0eff */
[----:B--2---:R-:W-:Y:S04]  /*44280*/  STL.64 [R1+0x1aa0], R26 ;  /* 0x001aa01a01007387 */ /* 0x004fe80000100a00 */
[----:B------:R-:W-:Y:S04]  /*44290*/  STL.64 [R1+0x1a98], R24 ;  /* 0x001a981801007387 */ /* 0x000fe80000100a00 */
[----:B------:R-:W-:Y:S04]  /*442a0*/  STL [R1+0x358], R5 ;  /* 0x0003580501007387 */ /* 0x000fe80000100800 */
[----:B------:R-:W2:Y:S04]  /*442b0*/  LDL.LU.64 R28, [R1+0x1f8] ;  /* 0x0001f800011c7983 */ /* 0x000ea80000300a00 */
[----:B------:R-:W-:Y:S04]  /*442c0*/  STL [R1+0x354], R3 ;  /* 0x0003540301007387 */ /* 0x000fe80000100800 */
[----:B------:R0:W-:Y:S04]  /*442d0*/  STL.64 [R1+0x2c8], R16 ;  /* 0x0002c81001007387 */ /* 0x0001e80000100a00 */
[----:B------:R-:W1:Y:S04]  /*442e0*/  LDS.128 R24, [R21+0x800] ;  /* 0x0008000015187984 */ /* 0x000e680000000c00 */
[----:B0-----:R-:W4:Y:S04]  /*442f0*/  LDL.LU.64 R16, [R1+0x1f0] ;  /* 0x0001f00001107983 */ /* 0x001f280000300a00 */
[----:B---3--:R0:W-:Y:S04]  /*44300*/  STL [R1+0x1a90], R19 ;  /* 0x001a901301007387 */ /* 0x0081e80000100800 */
[----:B0-----:R-:W3:Y:S01]  /*44310*/  LDL.LU.64 R18, [R1+0x208] ;  /* 0x0002080001127983 */ /* 0x001ee20000300a00 */
[----:B-1----:R-:W-:-:S03]  /*44320*/  MOV R5, R24 ;  /* 0x0000001800057202 */ /* 0x002fc60000000f00 */
[----:B----4-:R0:W-:Y:S04]  /*44330*/  STL.64 [R1+0x1a88], R16 ;  /* 0x001a881001007387 */ /* 0x0101e80000100a00 */
[----:B0-----:R-:W4:Y:S04]  /*44340*/  LDL.LU.64 R16, [R1+0x210] ;  /* 0x0002100001107983 */ /* 0x001f280000300a00 */
[----:B------:R-:W-:Y:S04]  /*44350*/  STL.64 [R1+0x40], R24 ;  /* 0x0000401801007387 */ /* 0x000fe80000100a00 */
[----:B------:R0:W-:Y:S04]  /*44360*/  STL.64 [R1+0x48], R26 ;  /* 0x0000481a01007387 */ /* 0x0001e80000100a00 */
[----:B0-----:R-:W5:Y:S04]  /*44370*/  LDL.LU.64 R26, [R1+0x1aa0] ;  /* 0x001aa000011a7983 */ /* 0x001f680000300a00 */
[----:B------:R-:W2:Y:S01]  /*44380*/  LDL.LU.64 R24, [R1+0x1a98] ;  /* 0x001a980001187983 */ /* 0x000ea20000300a00 */
[----:B------:R-:W-:-:S04]  /*44390*/  LEA R8, R23, R9, 0x1 ;  /* 0x0000000917087211 */ /* 0x000fc800078e08ff */
[----:B------:R-:W-:Y:S01]  /*443a0*/  LEA R10, P6, R8, R2, 0x1 ;  /* 0x00000002080a7211 */ /* 0x000fe200078c08ff */
[----:B------:R-:W-:-:S03]  /*443b0*/  IMAD R3, R23, 0x2, R8 ;  /* 0x0000000217037824 */ /* 0x000fc600078e0208 */
[----:B------:R-:W-:-:S05]  /*443c0*/  LEA.HI.X.SX32 R11, R8, R0, 0x1, P6 ;  /* 0x00000000080b7211 */ /* 0x000fca00030f0eff */
[----:B------:R0:W-:Y:S01]  /*443d0*/  STL.64 [R1+0x2c0], R10 ;  /* 0x0002c00a01007387 */ /* 0x0001e20000100a00 */
[----:B------:R-:W-:Y:S02]  /*443e0*/  LEA R8, R23, R3, 0x1 ;  /* 0x0000000317087211 */ /* 0x000fe400078e08ff */
[----:B0-----:R-:W-:-:S04]  /*443f0*/  LEA R10, P6, R3, R2, 0x1 ;  /* 0x00000002030a7211 */ /* 0x001fc800078c08ff */
[----:B------:R-:W-:-:S05]  /*44400*/  LEA.HI.X.SX32 R11, R3, R0, 0x1, P6 ;  /* 0x00000000030b7211 */ /* 0x000fca00030f0eff */
[----:B------:R0:W-:Y:S01]  /*44410*/  STL.64 [R1+0x2b8], R10 ;  /* 0x0002b80a01007387 */ /* 0x0001e20000100a00 */
[----:B------:R-:W-:Y:S02]  /*44420*/  LEA R3, R23, R8, 0x1 ;  /* 0x0000000817037211 */ /* 0x000fe400078e08ff */
[----:B0-----:R-:W-:-:S04]  /*44430*/  LEA R10, P6, R8, R2, 0x1 ;  /* 0x00000002080a7211 */ /* 0x001fc800078c08ff */
[----:B------:R-:W-:-:S05]  /*44440*/  LEA.HI.X.SX32 R11, R8, R0, 0x1, P6 ;  /* 0x00000000080b7211 */ /* 0x000fca00030f0eff */
[----:B------:R0:W-:Y:S02]  /*44450*/  STL.64 [R1+0x2b0], R10 ;  /* 0x0002b00a01007387 */ /* 0x0001e40000100a00 */
[----:B0-----:R-:W-:-:S04]  /*44460*/  LEA R10, P6, R3, R2, 0x1 ;  /* 0x00000002030a7211 */ /* 0x001fc800078c08ff */
[----:B------:R-:W-:Y:S01]  /*44470*/  LEA.HI.X.SX32 R11, R3, R0, 0x1, P6 ;  /* 0x00000000030b7211 */ /* 0x000fe200030f0eff */
[----:B------:R-:W-:-:S05]  /*44480*/  IMAD R12, R23, 0x2, R3 ;  /* 0x00000002170c7824 */ /* 0x000fca00078e0203 */
[----:B------:R-:W-:Y:S01]  /*44490*/  LEA R3, R23, R12, 0x1 ;  /* 0x0000000c17037211 */ /* 0x000fe200078e08ff */
[----:B----4-:R-:W-:Y:S04]  /*444a0*/  STG.E.U16 [R16.64], R15 ;  /* 0x0000000f10007986 */ /* 0x010fe8000c101504 */
[----:B---3--:R-:W-:Y:S04]  /*444b0*/  STG.E.U16 [R18.64], R14 ;  /* 0x0000000e12007986 */ /* 0x008fe8000c101504 */
[----:B------:R-:W0:Y:S04]  /*444c0*/  LDS.128 R16, [R22+0x800] ;  /* 0x0008000016107984 */ /* 0x000e280000000c00 */
[----:B-----5:R1:W-:Y:S04]  /*444d0*/  STG.E.U16 [R26.64], R13 ;  /* 0x0000000d1a007986 */ /* 0x0203e8000c101504 */
[----:B0-----:R-:W-:Y:S04]  /*444e0*/  STL.64 [R1], R16 ;  /* 0x0000001001007387 */ /* 0x001fe80000100a00 */
[----:B------:R-:W-:Y:S04]  /*444f0*/  STL.64 [R1+0x8], R18 ;  /* 0x0000081201007387 */ /* 0x000fe80000100a00 */
[----:B-1----:R-:W3:Y:S04]  /*44500*/  LDL.LU.64 R26, [R1+0x1e8] ;  /* 0x0001e800011a7983 */ /* 0x002ee80000300a00 */
[----:B------:R-:W-:Y:S04]  /*44510*/  STL.64 [R1+0x2a8], R10 ;  /* 0x0002a80a01007387 */ /* 0x000fe80000100a00 */
[----:B--2---:R-:W0:Y:S04]  /*44520*/  LDS.128 R8, [R25+0x800] ;  /* 0x0008000019087984 */ /* 0x004e280000000c00 */
[----:B------:R-:W1:Y:S01]  /*44530*/  LDS.128 R16, [R24+0x1000] ;  /* 0x0010000018107984 */ /* 0x000e620000000c00 */
[----:B------:R-:W-:-:S04]  /*44540*/  LEA R14, P6, R12, R2, 0x1 ;  /* 0x000000020c0e7211 */ /* 0x000fc800078c08ff */
[----:B------:R-:W-:Y:S01]  /*44550*/  LEA.HI.X.SX32 R15, R12, R0, 0x1, P6 ;  /* 0x000000000c0f7211 */ /* 0x000fe200030f0eff */
[----:B0-----:R-:W-:Y:S04]  /*44560*/  STL [R1+0x1a54], R9 ;  /* 0x001a540901007387 */ /* 0x001fe80000100800 */
[----:B------:R-:W-:Y:S04]  /*44570*/  STL [R1+0x18f0], R11 ;  /* 0x0018f00b01007387 */ /* 0x000fe80000100800 */
[----:B------:R0:W-:Y:S02]  /*44580*/  STL.64 [R1+0x2a0], R14 ;  /* 0x0002a00e01007387 */ /* 0x0001e40000100a00 */
[----:B0-----:R-:W-:-:S04]  /*44590*/  LEA R14, P6, R3, R2, 0x1 ;  /* 0x00000002030e7211 */ /* 0x001fc800078c08ff */
[----:B------:R-:W-:-:S05]  /*445a0*/  LEA.HI.X.SX32 R15, R3, R0, 0x1, P6 ;  /* 0x00000000030f7211 */ /* 0x000fca00030f0eff */
[----:B------:R-:W-:Y:S04]  /*445b0*/  STL.64 [R1+0x298], R14 ;  /* 0x0002980e01007387 */ /* 0x000fe80000100a00 */
[----:B-1----:R-:W-:Y:S04]  /*445c0*/  STL.64 [R1+0x70], R16 ;  /* 0x0000701001007387 */ /* 0x002fe80000100a00 */
[----:B------:R0:W-:Y:S04]  /*445d0*/  STL.64 [R1+0x78], R18 ;  /* 0x0000781201007387 */ /* 0x0001e80000100a00 */
[----:B0-----:R0:W2:Y:S04]  /*445e0*/  LDL.LU R19, [R1+0x1a90] ;  /* 0x001a900001137983 */ /* 0x0010a80000300800 */
[----:B------:R-:W4:Y:S01]  /*445f0*/  LDL.LU.64 R16, [R1+0x1a88] ;  /* 0x001a880001107983 */ /* 0x000f220000300a00 */
[----:B------:R-:W-:-:S04]  /*44600*/  LEA R12, R23, R3, 0x1 ;  /* 0x00000003170c7211 */ /* 0x000fc800078e08ff */
[C---:B------:R-:W-:Y:S01]  /*44610*/  LEA R14, P6, R12.reuse, R2, 0x1 ;  /* 0x000000020c0e7211 */ /* 0x040fe200078c08ff */
[----:B------:R1:W-:Y:S03]  /*44620*/  STG.E.U16 [R28.64], R4 ;  /* 0x000000041c007986 */ /* 0x0003e6000c101504 */
[----:B------:R-:W-:Y:S02]  /*44630*/  LEA.HI.X.SX32 R15, R12, R0, 0x1, P6 ;  /* 0x000000000c0f7211 */ /* 0x000fe400030f0eff */
[----:B------:R-:W-:Y:S01]  /*44640*/  LEA R3, R23, R12, 0x1 ;  /* 0x0000000c17037211 */ /* 0x000fe200078e08ff */
[----:B-1----:R-:W5:Y:S04]  /*44650*/  LDL.LU.64 R28, [R1+0x1e0] ;  /* 0x0001e000011c7983 */ /* 0x002f680000300a00 */
[----:B------:R-:W-:Y:S04]  /*44660*/  STL.64 [R1+0x290], R14 ;  /* 0x0002900e01007387 */ /* 0x000fe80000100a00 */
[----:B------:R-:W1:Y:S01]  /*44670*/  LDS.128 R12, [R21+0x1000] ;  /* 0x00100000150c7984 */ /* 0x000e620000000c00 */
[----:B------:R-:W-:-:S05]  /*44680*/  LEA R18, P6, R3, R2, 0x1 ;  /* 0x0000000203127211 */ /* 0x000fca00078c08ff */
[----:B------:R-:W-:Y:S04]  /*44690*/  STL [R1+0x288], R18 ;  /* 0x0002881201007387 */ /* 0x000fe80000100800 */
[----:B-1----:R-:W-:Y:S04]  /*446a0*/  STL.64 [R1+0x30], R12 ;  /* 0x0000300c01007387 */ /* 0x002fe80000100a00 */
[----:B------:R-:W-:Y:S04]  /*446b0*/  STL [R1+0x3c], R15 ;  /* 0x00003c0f01007387 */ /* 0x000fe80000100800 */
[----:B----4-:R1:W-:Y:S02]  /*446c0*/  STG.E.U16 [R16.64], R7 ;  /* 0x0000000710007986 */ /* 0x0103e4000c101504 */
[----:B-1----:R-:W-:-:S02]  /*446d0*/  MOV R7, R14 ;  /* 0x0000000e00077202 */ /* 0x002fc40000000f00 */
[----:B------:R-:W1:Y:S04]  /*446e0*/  LDS.128 R12, [R22+0x1000] ;  /* 0x00100000160c7984 */ /* 0x000e680000000c00 */
[----:B------:R4:W-:Y:S04]  /*446f0*/  STL.64 [R1+0x19d8], R6 ;  /* 0x0019d80601007387 */ /* 0x0009e80000100a00 */
[----:B----4-:R-:W4:Y:S01]  /*44700*/  LDL.LU.64 R6, [R1+0x288] ;  /* 0x0002880001067983 */ /* 0x010f220000300a00 */
[----:B------:R-:W-:-:S03]  /*44710*/  IMAD R16, R23, 0x2, R3 ;  /* 0x0000000217107824 */ /* 0x000fc600078e0203 */
[----:B---3--:R3:W-:Y:S01]  /*44720*/  STG.E.U16 [R26.64], R5 ;  /* 0x000000051a007986 */ /* 0x0087e2000c101504 */
[----:B----4-:R-:W-:Y:S02]  /*44730*/  LEA.HI.X.SX32 R7, R3, R0, 0x1, P6 ;  /* 0x0000000003077211 */ /* 0x010fe400030f0eff */
[----:B------:R-:W-:-:S03]  /*44740*/  LEA R18, P6, R16, R2, 0x1 ;  /* 0x0000000210127211 */ /* 0x000fc600078c08ff */
[----:B------:R4:W-:Y:S01]  /*44750*/  STL.64 [R1+0x19e0], R6 ;  /* 0x0019e00601007387 */ /* 0x0009e20000100a00 */
[----:B--2---:R-:W-:-:S03]  /*44760*/  LEA.HI.X.SX32 R19, R16, R0, 0x1, P6 ;  /* 0x0000000010137211 */ /* 0x004fc600030f0eff */
[----:B-1----:R-:W-:Y:S01]  /*44770*/  STL [R1+0x1900], R15 ;  /* 0x0019000f01007387 */ /* 0x002fe20000100800 */
[----:B------:R-:W-:-:S03]  /*44780*/  LEA R3, R23, R16, 0x1 ;  /* 0x0000001017037211 */ /* 0x000fc600078e08ff */
[----:B------:R-:W-:Y:S04]  /*44790*/  STL [R1+0x1a80], R14 ;  /* 0x001a800e01007387 */ /* 0x000fe80000100800 */
[----:B------:R-:W-:Y:S04]  /*447a0*/  STL.64 [R1+0x1a78], R12 ;  /* 0x001a780c01007387 */ /* 0x000fe80000100a00 */
[----:B---3--:R-:W2:Y:S04]  /*447b0*/  LDL.LU.64 R26, [R1+0x1d8] ;  /* 0x0001d800011a7983 */ /* 0x008ea80000300a00 */
[----:B------:R-:W-:Y:S04]  /*447c0*/  STL.64 [R1+0x280], R18 ;  /* 0x0002801201007387 */ /* 0x000fe80000100a00 */
[----:B------:R-:W1:Y:S04]  /*447d0*/  LDS.128 R16, [R25+0x1000] ;  /* 0x0010000019107984 */ /* 0x000e680000000c00 */
[----:B------:R-:W3:Y:S01]  /*447e0*/  LDS.128 R12, [R24+0x1800] ;  /* 0x00180000180c7984 */ /* 0x000ee20000000c00 */
[----:B----4-:R-:W-:-:S04]  /*447f0*/  LEA R6, P6, R3, R2, 0x1 ;  /* 0x0000000203067211 */ /* 0x010fc800078c08ff */
[----:B------:R-:W-:Y:S01]  /*44800*/  LEA.HI.X.SX32 R7, R3, R0, 0x1, P6 ;  /* 0x0000000003077211 */ /* 0x000fe200030f0eff */
[----:B-1----:R-:W-:Y:S04]  /*44810*/  STL.64 [R1+0x1a70], R16 ;  /* 0x001a701001007387 */ /* 0x002fe80000100a00 */
[----:B------:R1:W-:Y:S04]  /*44820*/  STL [R1+0x1a08], R18 ;  /* 0x001a081201007387 */ /* 0x0003e80000100800 */
[----:B-1----:R-:W5:Y:S04]  /*44830*/  LDL.LU R18, [R1] ;  /* 0x0000000001127983 */ /* 0x002f680000300800 */
[----:B------:R-:W-:Y:S04]  /*44840*/  STL [R1+0x1930], R19 ;  /* 0x0019301301007387 */ /* 0x000fe80000100800 */
[----:B------:R-:W-:Y:S04]  /*44850*/  STL.64 [R1+0x278], R6 ;  /* 0x0002780601007387 */ /* 0x000fe80000100a00 */
[----:B---3--:R-:W-:Y:S04]  /*44860*/  STL [R1+0x64], R13 ;  /* 0x0000640d01007387 */ /* 0x008fe80000100800 */
[----:B------:R1:W-:Y:S02]  /*44870*/  STL [R1+0x6c], R15 ;  /* 0x00006c0f01007387 */ /* 0x0003e40000100800 */
[----:B-1----:R-:W-:-:S02]  /*44880*/  MOV R15, R14 ;  /* 0x0000000e000f7202 */ /* 0x002fc40000000f00 */
[----:B------:R-:W3:Y:S01]  /*44890*/  LDL.LU R14, [R1+0x1a80] ;  /* 0x001a8000010e7983 */ /* 0x000ee20000300800 */
[----:B------:R-:W-:-:S03]  /*448a0*/  MOV R9, R12 ;  /* 0x0000000c00097202 */ /* 0x000fc60000000f00 */
[----:B------:R-:W4:Y:S01]  /*448b0*/  LDL.LU.64 R12, [R1+0x1a78] ;  /* 0x001a7800010c7983 */ /* 0x000f220000300a00 */
[----:B------:R-:W-:-:S04]  /*448c0*/  LEA R20, R23, R3, 0x1 ;  /* 0x0000000317147211 */ /* 0x000fc800078e08ff */
[----:B------:R-:W-:Y:S01]  /*448d0*/  LEA R6, P6, R20, R2, 0x1 ;  /* 0x0000000214067211 */ /* 0x000fe200078c08ff */
[----:B------:R-:W-:-:S03]  /*448e0*/  IMAD R3, R23, 0x2, R20 ;  /* 0x0000000217037824 */ /* 0x000fc600078e0214 */
[----:B------:R-:W-:Y:S02]  /*448f0*/  LEA.HI.X.SX32 R7, R20, R0, 0x1, P6 ;  /* 0x0000000014077211 */ /* 0x000fe400030f0eff */
[----:B------:R-:W-:Y:S01]  /*44900*/  LEA R24, R23, R3, 0x1 ;  /* 0x0000000317187211 */ /* 0x000fe200078e08ff */
[----:B-----5:R-:W-:Y:S04]  /*44910*/  STG.E.U16 [R28.64], R18 ;  /* 0x000000121c007986 */ /* 0x020fe8000c101504 */
[----:B---3--:R1:W-:Y:S04]  /*44920*/  STL.64 [R1+0x19b0], R14 ;  /* 0x0019b00e01007387 */ /* 0x0083e80000100a00 */
[----:B------:R-:W-:Y:S04]  /*44930*/  STL [R1+0x1a5c], R18 ;  /* 0x001a5c1201007387 */ /* 0x000fe80000100800 */
[----:B------:R-:W3:Y:S04]  /*44940*/  LDS.128 R16, [R21+0x1800] ;  /* 0x0018000015107984 */ /* 0x000ee80000000c00 */
[----:B------:R3:W-:Y:S01]  /*44950*/  STL.64 [R1+0x270], R6 ;  /* 0x0002700601007387 */ /* 0x0007e20000100a00 */
[----:B-1----:R-:W-:-:S02]  /*44960*/  LEA R14, P6, R3, R2, 0x1 ;  /* 0x00000002030e7211 */ /* 0x002fc400078c08ff */
[----:B------:R-:W-:Y:S02]  /*44970*/  LEA R28, R23, R24, 0x1 ;  /* 0x00000018171c7211 */ /* 0x000fe400078e08ff */
[----:B------:R-:W1:Y:S01]  /*44980*/  LDS.128 R20, [R22+0x1800] ;  /* 0x0018000016147984 */ /* 0x000e620000000c00 */
[----:B------:R-:W-:-:S03]  /*44990*/  LEA.HI.X.SX32 R15, R3, R0, 0x1, P6 ;  /* 0x00000000030f7211 */ /* 0x000fc600030f0eff */
[----:B--2---:R-:W-:Y:S01]  /*449a0*/  STG.E.U16 [R26.64], R8 ;  /* 0x000000081a007986 */ /* 0x004fe2000c101504 */
[----:B---3--:R-:W-:-:S03]  /*449b0*/  MOV R6, R17 ;  /* 0x0000001100067202 */ /* 0x008fc60000000f00 */
[----:B------:R-:W-:Y:S01]  /*449c0*/  STL [R1+0x24], R17 ;  /* 0x0000241101007387 */ /* 0x000fe20000100800 */
[----:B------:R-:W-:-:S03]  /*449d0*/  MOV R11, R18 ;  /* 0x00000012000b7202 */ /* 0x000fc60000000f00 */
[----:B------:R-:W-:Y:S04]  /*449e0*/  STL [R1+0x2c], R19 ;  /* 0x00002c1301007387 */ /* 0x000fe80000100800 */
[----:B------:R2:W-:Y:S04]  /*449f0*/  STL [R1+0x1a34], R6 ;  /* 0x001a340601007387 */ /* 0x0005e80000100800 */
[----:B--2---:R-:W2:Y:S04]  /*44a00*/  LDL.LU.64 R6, [R1+0x1d0] ;  /* 0x0001d00001067983 */ /* 0x004ea80000300a00 */
[----:B------:R3:W-:Y:S01]  /*44a10*/  STL.64 [R1+0x19c8], R10 ;  /* 0x0019c80a01007387 */ /* 0x0007e20000100a00 */
[----:B------:R-:W-:-:S03]  /*44a20*/  IMAD.MOV.U32 R5, RZ, RZ, R16 ;  /* 0x000000ffff057224 */ /* 0x000fc600078e0010 */
[----:B------:R-:W5:Y:S01]  /*44a30*/  LDL.LU.64 R18, [R1+0x1c8] ;  /* 0x0001c80001127983 */ /* 0x000f620000300a00 */
[----:B---3--:R-:W-:-:S04]  /*44a40*/  LEA R10, P6, R24, R2, 0x1 ;  /* 0x00000002180a7211 */ /* 0x008fc800078c08ff */
[----:B------:R-:W-:Y:S02]  /*44a50*/  LEA.HI.X.SX32 R11, R24, R0, 0x1, P6 ;  /* 0x00000000180b7211 */ /* 0x000fe400030f0eff */
[----:B------:R-:W3:Y:S04]  /*44a60*/  LDS.128 R24, [R25+0x1800] ;  /* 0x0018000019187984 */ /* 0x000ee80000000c00 */
[----:B------:R-:W-:Y:S04]  /*44a70*/  STL.64 [R1+0x268], R14 ;  /* 0x0002680e01007387 */ /* 0x000fe80000100a00 */
[----:B------:R-:W4:Y:S04]  /*44a80*/  LDL.LU.64 R16, [R1+0x1c0] ;  /* 0x0001c00001107983 */ /* 0x000f280000300a00 */
[----:B-1----:R-:W-:Y:S04]  /*44a90*/  STL [R1+0x1a20], R21 ;  /* 0x001a201501007387 */ /* 0x002fe80000100800 */
[----:B------:R1:W-:Y:S04]  /*44aa0*/  STL [R1+0x1a0c], R22 ;  /* 0x001a0c1601007387 */ /* 0x0003e80000100800 */
[----:B-1----:R-:W2:Y:S04]  /*44ab0*/  LDL.LU R22, [R1+0x70] ;  /* 0x0000700001167983 */ /* 0x002ea80000300800 */
[----:B------:R-:W-:Y:S04]  /*44ac0*/  STL [R1+0x1958], R23 ;  /* 0x0019581701007387 */ /* 0x000fe80000100800 */
[----:B------:R-:W-:Y:S04]  /*44ad0*/  STL.64 [R1+0x260], R10 ;  /* 0x0002600a01007387 */ /* 0x000fe80000100a00 */
[----:B---3--:R1:W-:Y:S04]  /*44ae0*/  STL [R1+0x1a10], R25 ;  /* 0x001a101901007387 */ /* 0x0083e80000100800 */
[----:B-1----:R-:W5:Y:S01]  /*44af0*/  LDL.LU R25, [R1+0x30] ;  /* 0x0000300001197983 */ /* 0x002f620000300800 */
[----:B------:R-:W-:Y:S01]  /*44b00*/  IMAD.MOV.U32 R21, RZ, RZ, c[0x0][0x1c8] ;  /* 0x00007200ff157624 */ /* 0x000fe200078e00ff */
[----:B------:R-:W-:-:S04]  /*44b10*/  LEA R10, P6, R28, R2, 0x1 ;  /* 0x000000021c0a7211 */ /* 0x000fc800078c08ff */
[----:B------:R-:W-:Y:S02]  /*44b20*/  LEA R3, R21, R28, 0x1 ;  /* 0x0000001c15037211 */ /* 0x000fe400078e08ff */
[----:B------:R-:W-:Y:S02]  /*44b30*/  LEA.HI.X.SX32 R11, R28, R0, 0x1, P6 ;  /* 0x000000001c0b7211 */ /* 0x000fe400030f0eff */
[----:B------:R-:W-:Y:S02]  /*44b40*/  LEA R14, P6, R3, R2, 0x1 ;  /* 0x00000002030e7211 */ /* 0x000fe400078c08ff */
[----:B------:R-:W-:Y:S01]  /*44b50*/  LEA R28, R21, R3, 0x1 ;  /* 0x00000003151c7211 */ /* 0x000fe200078e08ff */
[----:B------:R-:W-:Y:S01]  /*44b60*/  STL [R1+0x1990], R26 ;  /* 0x0019901a01007387 */ /* 0x000fe20000100800 */
[----:B------:R-:W-:-:S03]  /*44b70*/  LEA.HI.X.SX32 R15, R3, R0, 0x1, P6 ;  /* 0x00000000030f7211 */ /* 0x000fc600030f0eff */
[----:B------:R1:W-:Y:S04]  /*44b80*/  STL [R1+0x1984], R27 ;  /* 0x0019841b01007387 */ /* 0x0003e80000100800 */
[----:B-1----:R-:W3:Y:S04]  /*44b90*/  LDL.LU.64 R26, [R1+0x1b0] ;  /* 0x0001b000011a7983 */ /* 0x002ee80000300a00 */
[----:B------:R-:W-:Y:S04]  /*44ba0*/  STL.64 [R1+0x258], R10 ;  /* 0x0002580a01007387 */ /* 0x000fe80000100a00 */
[----:B--2---:R1:W-:Y:S04]  /*44bb0*/  STG.E.U16 [R6.64], R22 ;  /* 0x0000001606007986 */ /* 0x0043e8000c101504 */
[----:B------:R2:W-:Y:S01]  /*44bc0*/  STL [R1+0x1a58], R22 ;  /* 0x001a581601007387 */ /* 0x0005e20000100800 */
[----:B-1----:R-:W-:-:S03]  /*44bd0*/  LEA R6, P6, R28, R2, 0x1 ;  /* 0x000000021c067211 */ /* 0x002fc600078c08ff */
[----:B--2---:R-:W2:Y:S01]  /*44be0*/  LDL.LU.64 R22, [R1+0x1a8] ;  /* 0x0001a80001167983 */ /* 0x004ea20000300a00 */
[----:B------:R-:W-:-:S03]  /*44bf0*/  LEA.HI.X.SX32 R7, R28, R0, 0x1, P6 ;  /* 0x000000001c077211 */ /* 0x000fc600030f0eff */
[----:B------:R1:W-:Y:S04]  /*44c00*/  STL.64 [R1+0x19b8], R14 ;  /* 0x0019b80e01007387 */ /* 0x0003e80000100a00 */
[----:B-----5:R5:W-:Y:S04]  /*44c10*/  STG.E.U16 [R18.64], R25 ;  /* 0x0000001912007986 */ /* 0x020be8000c101504 */
[----:B-1----:R-:W2:Y:S04]  /*44c20*/  LDL.LU.64 R14, [R1+0x1a0] ;  /* 0x0001a000010e7983 */ /* 0x002ea80000300a00 */
[----:B------:R-:W2:Y:S04]  /*44c30*/  LDL.LU.64 R10, [R1+0x198] ;  /* 0x00019800010a7983 */ /* 0x000ea80000300a00 */
[----:B-----5:R-:W5:Y:S04]  /*44c40*/  LDL.LU R18, [R1+0x90] ;  /* 0x0000900001127983 */ /* 0x020f680000300800 */
[----:B------:R-:W-:Y:S04]  /*44c50*/  STL.64 [R1+0x248], R6 ;  /* 0x0002480601007387 */ /* 0x000fe80000100a00 */
[----:B----4-:R1:W-:Y:S04]  /*44c60*/  STG.E.U16 [R16.64], R12 ;  /* 0x0000000c10007986 */ /* 0x0103e8000c101504 */
[----:B-1----:R-:W4:Y:S04]  /*44c70*/  LDL.LU.64 R16, [R1+0x1a70] ;  /* 0x001a700001107983 */ /* 0x002f280000300a00 */
[----:B------:R1:W-:Y:S04]  /*44c80*/  STL.64 [R1+0x1a60], R12 ;  /* 0x001a600c01007387 */ /* 0x0003e80000100a00 */
[----:B-1----:R-:W2:Y:S01]  /*44c90*/  LDL.LU.64 R12, [R1+0x1b8] ;  /* 0x0001b800010c7983 */ /* 0x002ea20000300a00 */
[----:B------:R-:W-:-:S04]  /*44ca0*/  LEA R3, R21, R28, 0x1 ;  /* 0x0000001c15037211 */ /* 0x000fc800078e08ff */
[----:B------:R-:W-:-:S04]  /*44cb0*/  LEA R6, P6, R3, R2, 0x1 ;  /* 0x0000000203067211 */ /* 0x000fc800078c08ff */
[----:B------:R-:W-:-:S05]  /*44cc0*/  LEA.HI.X.SX32 R7, R3, R0, 0x1, P6 ;  /* 0x0000000003077211 */ /* 0x000fca00030f0eff */
[----:B------:R1:W-:Y:S01]  /*44cd0*/  STL.64 [R1+0x240], R6 ;  /* 0x0002400601007387 */ /* 0x0003e20000100a00 */
[----:B------:R-:W-:-:S05]  /*44ce0*/  IMAD R28, R21, 0x2, R3 ;  /* 0x00000002151c7824 */ /* 0x000fca00078e0203 */
[----:B-1----:R-:W-:-:S04]  /*44cf0*/  LEA R6, P6, R28, R2, 0x1 ;  /* 0x000000021c067211 */ /* 0x002fc800078c08ff */
[----:B------:R-:W-:Y:S02]  /*44d00*/  LEA.HI.X.SX32 R7, R28, R0, 0x1, P6 ;  /* 0x000000001c077211 */ /* 0x000fe400030f0eff */
[----:B------:R-:W-:Y:S01]  /*44d10*/  LEA R3, R21, R28, 0x1 ;  /* 0x0000001c15037211 */ /* 0x000fe200078e08ff */
[----:B----4-:R-:W-:Y:S04]  /*44d20*/  STL.64 [R1+0x1a68], R16 ;  /* 0x001a681001007387 */ /* 0x010fe80000100a00 */
[----:B--2---:R1:W-:Y:S04]  /*44d30*/  STG.E.U16 [R12.64], R16 ;  /* 0x000000100c007986 */ /* 0x0043e8000c101504 */
[----:B-1----:R-:W2:Y:S04]  /*44d40*/  LDL.LU.64 R16, [R1+0x190] ;  /* 0x0001900001107983 */ /* 0x002ea80000300a00 */
[----:B------:R-:W4:Y:S04]  /*44d50*/  LDL.LU R19, [R1+0x50] ;  /* 0x0000500001137983 */ /* 0x000f280000300800 */
[----:B------:R-:W-:Y:S04]  /*44d60*/  STL.64 [R1+0x238], R6 ;  /* 0x0002380601007387 */ /* 0x000fe80000100a00 */
[----:B---3--:R1:W-:Y:S04]  /*44d70*/  STG.E.U16 [R26.64], R9 ;  /* 0x000000091a007986 */ /* 0x0083e8000c101504 */
[----:B------:R-:W3:Y:S04]  /*44d80*/  LDL.LU.64 R12, [R1+0x188] ;  /* 0x00018800010c7983 */ /* 0x000ee80000300a00 */
[----:B-1----:R-:W3:Y:S01]  /*44d90*/  LDL.LU R26, [R1+0x10] ;  /* 0x00001000011a7983 */ /* 0x002ee20000300800 */
[----:B------:R-:W-:-:S04]  /*44da0*/  LEA R6, P6, R3, R2, 0x1 ;  /* 0x0000000203067211 */ /* 0x000fc800078c08ff */
[----:B------:R-:W-:Y:S01]  /*44db0*/  LEA.HI.X.SX32 R7, R3, R0, 0x1, P6 ;  /* 0x0000000003077211 */ /* 0x000fe200030f0eff */
[----:B------:R1:W-:Y:S04]  /*44dc0*/  STG.E.U16 [R22.64], R5 ;  /* 0x0000000516007986 */ /* 0x0003e8000c101504 */
[----:B------:R0:W-:Y:S04]  /*44dd0*/  STL.64 [R1+0x230], R6 ;  /* 0x0002300601007387 */ /* 0x0001e80000100a00 */
[----:B-1----:R-:W3:Y:S01]  /*44de0*/  LDL.LU.64 R22, [R1+0x180] ;  /* 0x0001800001167983 */ /* 0x002ee20000300a00 */
[----:B------:R-:W-:-:S04]  /*44df0*/  LEA R28, R21, R3, 0x1 ;  /* 0x00000003151c7211 */ /* 0x000fc800078e08ff */
[C---:B0-----:R-:W-:Y:S02]  /*44e00*/  LEA R6, P6, R28.reuse, R2, 0x1 ;  /* 0x000000021c067211 */ /* 0x041fe400078c08ff */
[----:B------:R-:W-:Y:S02]  /*44e10*/  LEA R3, R21, R28, 0x1 ;  /* 0x0000001c15037211 */ /* 0x000fe400078e08ff */
[----:B------:R-:W-:-:S05]  /*44e20*/  LEA.HI.X.SX32 R7, R28, R0, 0x1, P6 ;  /* 0x000000001c077211 */ /* 0x000fca00030f0eff */
[----:B------:R0:W-:Y:S01]  /*44e30*/  STL.64 [R1+0x228], R6 ;  /* 0x0002280601007387 */ /* 0x0001e20000100a00 */
[----:B------:R-:W-:Y:S01]  /*44e40*/  IMAD R29, R21, 0x2, R3 ;  /* 0x00000002151d7824 */ /* 0x000fe200078e0203 */
[----:B0-----:R-:W-:-:S04]  /*44e50*/  LEA R6, P6, R3, R2, 0x1 ;  /* 0x0000000203067211 */ /* 0x001fc800078c08ff */
[----:B------:R-:W-:-:S05]  /*44e60*/  LEA.HI.X.SX32 R7, R3, R0, 0x1, P6 ;  /* 0x0000000003077211 */ /* 0x000fca00030f0eff */
[----:B------:R0:W-:Y:S01]  /*44e70*/  STL.64 [R1+0x220], R6 ;  /* 0x0002200601007387 */ /* 0x0001e20000100a00 */
[----:B------:R-:W-:-:S03]  /*44e80*/  LEA R28, R21, R29, 0x1 ;  /* 0x0000001d151c7211 */ /* 0x000fc600078e08ff */
[----:B------:R1:W-:Y:S01]  /*44e90*/  STG.E.U16 [R14.64], R20 ;  /* 0x000000140e007986 */ /* 0x0003e2000c101504 */
[----:B0-----:R-:W-:-:S03]  /*44ea0*/  LEA R6, P6, R29, R2, 0x1 ;  /* 0x000000021d067211 */ /* 0x001fc600078c08ff */
[----:B------:R0:W-:Y:S01]  /*44eb0*/  STG.E.U16 [R10.64], R24 ;  /* 0x000000180a007986 */ /* 0x0001e2000c101504 */
[----:B------:R-:W-:-:S03]  /*44ec0*/  LEA.HI.X.SX32 R7, R29, R0, 0x1, P6 ;  /* 0x000000001d077211 */ /* 0x000fc600030f0eff */
[----:B-1----:R-:W3:Y:S01]  /*44ed0*/  LDL.LU.64 R14, [R1+0xa8] ;  /* 0x0000a800010e7983 */ /* 0x002ee20000300a00 */
[----:B-----5:R-:W-:-:S03]  /*44ee0*/  PRMT R4, R18, 0x7632, R4 ;  /* 0x0000763212047816 */ /* 0x020fc60000000004 */
[----:B0-----:R-:W5:Y:S04]  /*44ef0*/  LDL.LU R10, [R1+0x80] ;  /* 0x00008000010a7983 */ /* 0x001f680000300800 */
[----:B------:R0:W-:Y:S01]  /*44f00*/  STL.64 [R1+0x218], R6 ;  /* 0x0002180601007387 */ /* 0x0001e20000100a00 */
[----:B------:R-:W-:Y:S02]  /*44f10*/  LEA R3, R21, R28, 0x1 ;  /* 0x0000001c15037211 */ /* 0x000fe400078e08ff */
[----:B0-----:R-:W-:-:S04]  /*44f20*/  LEA R6, P6, R28, R2, 0x1 ;  /* 0x000000021c067211 */ /* 0x001fc800078c08ff */
[----:B------:R-:W-:Y:S02]  /*44f30*/  LEA.HI.X.SX32 R7, R28, R0, 0x1, P6 ;  /* 0x000000001c077211 */ /* 0x000fe400030f0eff */
[----:B------:R-:W-:-:S05]  /*44f40*/  LEA R29, R21, R3, 0x1 ;  /* 0x00000003151d7211 */ /* 0x000fca00078e08ff */
[----:B------:R-:W-:Y:S01]  /*44f50*/  IMAD R28, R21, 0x2, R29 ;  /* 0x00000002151c7824 */ /* 0x000fe200078e021d */
[----:B--2---:R0:W-:Y:S04]  /*44f60*/  STG.E.U16 [R16.64], R4 ;  /* 0x0000000410007986 */ /* 0x0041e8000c101504 */
[----:B0-----:R-:W2:Y:S04]  /*44f70*/  LDL.LU.64 R16, [R1+0x1a68] ;  /* 0x001a680001107983 */ /* 0x001ea80000300a00 */
[----:B------:R-:W2:Y:S04]  /*44f80*/  LDL.LU R11, [R1+0x40] ;  /* 0x00004000010b7983 */ /* 0x000ea80000300800 */
[----:B------:R0:W-:Y:S01]  /*44f90*/  STL.64 [R1+0x210], R6 ;  /* 0x0002100601007387 */ /* 0x0001e20000100a00 */
[----:B----4-:R-:W-:-:S03]  /*44fa0*/  PRMT R4, R19, 0x7632, R4 ;  /* 0x0000763213047816 */ /* 0x010fc60000000004 */
[----:B------:R-:W4:Y:S01]  /*44fb0*/  LDL.LU.64 R18, [R1+0xb0] ;  /* 0x0000b00001127983 */ /* 0x000f220000300a00 */
[----:B0-----:R-:W-:-:S04]  /*44fc0*/  LEA R6, P6, R3, R2, 0x1 ;  /* 0x0000000203067211 */ /* 0x001fc800078c08ff */
[----:B------:R-:W-:-:S05]  /*44fd0*/  LEA.HI.X.SX32 R7, R3, R0, 0x1, P6 ;  /* 0x0000000003077211 */ /* 0x000fca00030f0eff */
[----:B------:R0:W-:Y:S04]  /*44fe0*/  STL.64 [R1+0x208], R6 ;  /* 0x0002080601007387 */ /* 0x0001e80000100a00 */
[----:B---3--:R1:W-:Y:S01]  /*44ff0*/  STG.E.U16 [R12.64], R4 ;  /* 0x000000040c007986 */ /* 0x0083e2000c101504 */
[----:B0-----:R-:W-:-:S04]  /*45000*/  LEA R6, P6, R29, R2, 0x1 ;  /* 0x000000021d067211 */ /* 0x001fc800078c08ff */
[----:B------:R-:W-:Y:S01]  /*45010*/  LEA.HI.X.SX32 R7, R29, R0, 0x1, P6 ;  /* 0x000000001d077211 */ /* 0x000fe200030f0eff */
[----:B-1----:R-:W3:Y:S01]  /*45020*/  LDL.LU.64 R12, [R1+0x1a60] ;  /* 0x001a6000010c7983 */ /* 0x002ee20000300a00 */
[----:B------:R-:W-:-:S03]  /*45030*/  PRMT R4, R26, 0x7632, R4 ;  /* 0x000076321a047816 */ /* 0x000fc60000000004 */
[----:B------:R-:W2:Y:S04]  /*45040*/  LDL.LU.64 R26, [R1+0xa0] ;  /* 0x0000a000011a7983 */ /* 0x000ea80000300a00 */
[----:B------:R0:W-:Y:S01]  /*45050*/  STL.64 [R1+0x200], R6 ;  /* 0x0002000601007387 */ /* 0x0001e20000100a00 */
[----:B------:R-:W-:Y:S02]  /*45060*/  LEA R3, R21, R28, 0x1 ;  /* 0x0000001c15037211 */ /* 0x000fe400078e08ff */
[----:B0-----:R-:W-:-:S04]  /*45070*/  LEA R6, P6, R28, R2, 0x1 ;  /* 0x000000021c067211 */ /* 0x001fc800078c08ff */
[----:B------:R-:W-:-:S05]  /*45080*/  LEA.HI.X.SX32 R7, R28, R0, 0x1, P6 ;  /* 0x000000001c077211 */ /* 0x000fca00030f0eff */
[----:B------:R0:W-:Y:S01]  /*45090*/  STL.64 [R1+0x1f8], R6 ;  /* 0x0001f80601007387 */ /* 0x0001e20000100a00 */
[----:B------:R-:W-:-:S03]  /*450a0*/  LEA R28, R21, R3, 0x1 ;  /* 0x00000003151c7211 */ /* 0x000fc600078e08ff */
[----:B------:R1:W-:Y:S01]  /*450b0*/  STG.E.U16 [R22.64], R4 ;  /* 0x0000000416007986 */ /* 0x0003e2000c101504 */
[----:B0-----:R-:W-:-:S04]  /*450c0*/  LEA R6, P6, R3, R2, 0x1 ;  /* 0x0000000203067211 */ /* 0x001fc800078c08ff */
[----:B------:R-:W-:Y:S01]  /*450d0*/  LEA.HI.X.SX32 R7, R3, R0, 0x1, P6 ;  /* 0x0000000003077211 */ /* 0x000fe200030f0eff */
[----:B-1----:R-:W2:Y:S04]  /*450e0*/  LDL.LU.64 R22, [R1+0x168] ;  /* 0x0001680001167983 */ /* 0x002ea80000300a00 */
[----:B------:R0:W-:Y:S01]  /*450f0*/  STL.64 [R1+0x1f0], R6 ;  /* 0x0001f00601007387 */ /* 0x0001e20000100a00 */
[----:B------:R-:W-:Y:S02]  /*45100*/  PRMT R8, R4, 0x7632, R8 ;  /* 0x0000763204087816 */ /* 0x000fe40000000008 */
[----:B------:R-:W-:Y:S02]  /*45110*/  LEA R4, R21, R28, 0x1 ;  /* 0x0000001c15047211 */ /* 0x000fe400078e08ff */
[----:B0-----:R-:W-:-:S04]  /*45120*/  LEA R6, P6, R28, R2, 0x1 ;  /* 0x000000021c067211 */ /* 0x001fc800078c08ff */
[----:B------:R-:W-:Y:S02]  /*45130*/  LEA.HI.X.SX32 R7, R28, R0, 0x1, P6 ;  /* 0x000000001c077211 */ /* 0x000fe400030f0eff */
[----:B------:R-:W2:Y:S04]  /*45140*/  LDL.LU.64 R28, [R1+0xb8] ;  /* 0x0000b800011c7983 */ /* 0x000ea80000300a00 */
[----:B------:R0:W-:Y:S01]  /*45150*/  STG.E.U16 [R14.64], R8 ;  /* 0x000000080e007986 */ /* 0x0001e2000c101504 */
[----:B------:R-:W-:-:S03]  /*45160*/  IMAD R3, R21, 0x2, R4 ;  /* 0x0000000215037824 */ /* 0x000fc600078e0204 */
[----:B0-----:R-:W3:Y:S04]  /*45170*/  LDL.LU.64 R14, [R1+0x170] ;  /* 0x00017000010e7983 */ /* 0x001ee80000300a00 */
[----:B------:R0:W-:Y:S01]  /*45180*/  STL.64 [R1+0x1e8], R6 ;  /* 0x0001e80601007387 */ /* 0x0001e20000100a00 */
[----:B-----5:R-:W-:Y:S02]  /*45190*/  PRMT R8, R10, 0x7632, R8 ;  /* 0x000076320a087816 */ /* 0x020fe40000000008 */
[----:B0-----:R-:W-:-:S04]  /*451a0*/  LEA R6, P6, R4, R2, 0x1 ;  /* 0x0000000204067211 */ /* 0x001fc800078c08ff */
[----:B------:R-:W-:-:S05]  /*451b0*/  LEA.HI.X.SX32 R7, R4, R0, 0x1, P6 ;  /* 0x0000000004077211 */ /* 0x000fca00030f0eff */
[----:B------:R0:W-:Y:S02]  /*451c0*/  STL.64 [R1+0x1e0], R6 ;  /* 0x0001e00601007387 */ /* 0x0001e40000100a00 */
[----:B0-----:R-:W-:-:S04]  /*451d0*/  LEA R6, P6, R3, R2, 0x1 ;  /* 0x0000000203067211 */ /* 0x001fc800078c08ff */
[----:B------:R-:W-:Y:S01]  /*451e0*/  LEA.HI.X.SX32 R7, R3, R0, 0x1, P6 ;  /* 0x0000000003077211 */ /* 0x000fe200030f0eff */
[----:B--2---:R0:W-:Y:S02]  /*451f0*/  STG.E.U16 [R28.64], R8 ;  /* 0x000000081c007986 */ /* 0x0041e4000c101504 */
[----:B0-----:R-:W-:Y:S02]  /*45200*/  PRMT R8, R11, 0x7632, R8 ;  /* 0x000076320b087816 */ /* 0x001fe40000000008 */
[----:B------:R-:W2:Y:S04]  /*45210*/  LDL.LU.64 R10, [R1+0x178] ;  /* 0x00017800010a7983 */ /* 0x000ea80000300a00 */
[----:B------:R-:W-:Y:S04]  /*45220*/  STL.64 [R1+0x1d8], R6 ;  /* 0x0001d80601007387 */ /* 0x000fe80000100a00 */
[----:B----4-:R0:W-:Y:S04]  /*45230*/  STG.E.U16 [R18.64], R8 ;  /* 0x0000000812007986 */ /* 0x0101e8000c101504 */
[----:B0-----:R-:W4:Y:S01]  /*45240*/  LDL.LU R18, [R1+0x1a5c] ;  /* 0x001a5c0001127983 */ /* 0x001f220000300800 */
[----:B------:R-:W-:-:S04]  /*45250*/  LEA R28, R21, R3, 0x1 ;  /* 0x00000003151c7211 */ /* 0x000fc800078e08ff */
[C---:B------:R-:W-:Y:S02]  /*45260*/  LEA R6, P6, R28.reuse, R2, 0x1 ;  /* 0x000000021c067211 */ /* 0x040fe400078c08ff */
[C---:B------:R-:W-:Y:S02]  /*45270*/  LEA R4, R21.reuse, R28, 0x1 ;  /* 0x0000001c15047211 */ /* 0x040fe400078e08ff */
[----:B------:R-:W-:Y:S02]  /*45280*/  LEA.HI.X.SX32 R7, R28, R0, 0x1, P6 ;  /* 0x000000001c077211 */ /* 0x000fe400030f0eff */
[----:B------:R-:W-:Y:S02]  /*45290*/  LEA R3, R21, R4, 0x1 ;  /* 0x0000000415037211 */ /* 0x000fe400078e08ff */
[----:B----4-:R-:W-:Y:S02]  /*452a0*/  PRMT R8, R18, 0x7632, R8 ;  /* 0x0000763212087816 */ /* 0x010fe40000000008 */
[----:B------:R-:W4:Y:S04]  /*452b0*/  LDL.LU.64 R18, [R1+0x160] ;  /* 0x0001600001127983 */ /* 0x000f280000300a00 */
[----:B------:R0:W-:Y:S02]  /*452c0*/  STL.64 [R1+0x1d0], R6 ;  /* 0x0001d00601007387 */ /* 0x0001e40000100a00 */
[----:B0-----:R-:W-:-:S04]  /*452d0*/  LEA R6, P6, R4, R2, 0x1 ;  /* 0x0000000204067211 */ /* 0x001fc800078c08ff */
[----:B------:R-:W-:Y:S01]  /*452e0*/  LEA.HI.X.SX32 R7, R4, R0, 0x1, P6 ;  /* 0x0000000004077211 */ /* 0x000fe200030f0eff */
[----:B------:R0:W-:Y:S04]  /*452f0*/  STG.E.U16 [R26.64], R8 ;  /* 0x000000081a007986 */ /* 0x0001e8000c101504 */
[----:B------:R1:W-:Y:S01]  /*45300*/  STL.64 [R1+0x1c8], R6 ;  /* 0x0001c80601007387 */ /* 0x0003e20000100a00 */
[----:B0-----:R-:W-:-:S03]  /*45310*/  PRMT R8, R8, 0x7632, R8 ;  /* 0x0000763208087816 */ /* 0x001fc60000000008 */
[----:B------:R-:W5:Y:S01]  /*45320*/  LDL.LU.64 R26, [R1+0x148] ;  /* 0x00014800011a7983 */ /* 0x000f620000300a00 */
[----:B-1----:R-:W-:-:S04]  /*45330*/  LEA R6, P6, R3, R2, 0x1 ;  /* 0x0000000203067211 */ /* 0x002fc800078c08ff */
[----:B------:R-:W-:Y:S01]  /*45340*/  LEA.HI.X.SX32 R7, R3, R0, 0x1, P6 ;  /* 0x0000000003077211 */ /* 0x000fe200030f0eff */
[----:B------:R0:W-:Y:S04]  /*45350*/  STG.E.U16 [R22.64], R8 ;  /* 0x0000000816007986 */ /* 0x0001e8000c101504 */
[----:B------:R1:W-:Y:S04]  /*45360*/  STL.64 [R1+0x1c0], R6 ;  /* 0x0001c00601007387 */ /* 0x0003e80000100a00 */
[----:B0-----:R-:W2:Y:S01]  /*45370*/  LDL.LU R22, [R1+0x1a58] ;  /* 0x001a580001167983 */ /* 0x001ea20000300800 */
[----:B------:R-:W-:-:S05]  /*45380*/  IMAD R28, R21, 0x2, R3 ;  /* 0x00000002151c7824 */ /* 0x000fca00078e0203 */
[C---:B-1----:R-:W-:Y:S02]  /*45390*/  LEA R6, P6, R28.reuse, R2, 0x1 ;  /* 0x000000021c067211 */ /* 0x042fe400078c08ff */
[C---:B------:R-:W-:Y:S02]  /*453a0*/  LEA R4, R21.reuse, R28, 0x1 ;  /* 0x0000001c15047211 */ /* 0x040fe400078e08ff */
[----:B------:R-:W-:Y:S02]  /*453b0*/  LEA.HI.X.SX32 R7, R28, R0, 0x1, P6 ;  /* 0x000000001c077211 */ /* 0x000fe400030f0eff */
[----:B------:R-:W-:Y:S02]  /*453c0*/  LEA R3, R21, R4, 0x1 ;  /* 0x0000000415037211 */ /* 0x000fe400078e08ff */
[----:B---3--:R-:W-:Y:S02]  /*453d0*/  PRMT R12, R25, 0x7632, R12 ;  /* 0x00007632190c7816 */ /* 0x008fe4000000000c */
[----:B--2---:R-:W-:-:S02]  /*453e0*/  PRMT R8, R22, 0x7632, R8 ;  /* 0x0000763216087816 */ /* 0x004fc40000000008 */
[----:B------:R-:W2:Y:S04]  /*453f0*/  LDL.LU.64 R22, [R1+0x140] ;  /* 0x0001400001167983 */ /* 0x000ea80000300a00 */
[----:B------:R0:W-:Y:S02]  /*45400*/  STL.64 [R1+0x1b8], R6 ;  /* 0x0001b80601007387 */ /* 0x0001e40000100a00 */
[----:B0-----:R-:W-:-:S04]  /*45410*/  LEA R6, P6, R4, R2, 0x1 ;  /* 0x0000000204067211 */ /* 0x001fc800078c08ff */
[----:B------:R-:W-:-:S05]  /*45420*/  LEA.HI.X.SX32 R7, R4, R0, 0x1, P6 ;  /* 0x0000000004077211 */ /* 0x000fca00030f0eff */
[----:B------:R0:W-:Y:S04]  /*45430*/  STL.64 [R1+0x1b0], R6 ;  /* 0x0001b00601007387 */ /* 0x0001e80000100a00 */
[----:B------:R1:W-:Y:S01]  /*45440*/  STG.E.U16 [R14.64], R8 ;  /* 0x000000080e007986 */ /* 0x0003e2000c101504 */
[----:B0-----:R-:W-:-:S04]  /*45450*/  LEA R6, P6, R3, R2, 0x1 ;  /* 0x0000000203067211 */ /* 0x001fc800078c08ff */
[----:B------:R-:W-:Y:S02]  /*45460*/  LEA.HI.X.SX32 R7, R3, R0, 0x1, P6 ;  /* 0x0000000003077211 */ /* 0x000fe400030f0eff */
[----:B-1----:R-:W-:-:S03]  /*45470*/  LEA R8, R21, R3, 0x1 ;  /* 0x0000000315087211 */ /* 0x002fc600078e08ff */
[----:B------:R0:W-:Y:S02]  /*45480*/  STL.64 [R1+0x1a8], R6 ;  /* 0x0001a80601007387 */ /* 0x0001e40000100a00 */
[----:B------:R-:W-:Y:S02]  /*45490*/  IMAD R4, R21, 0x2, R8 ;  /* 0x0000000215047824 */ /* 0x000fe400078e0208 */
[----:B------:R1:W-:Y:S01]  /*454a0*/  STG.E.U16 [R10.64], R12 ;  /* 0x0000000c0a007986 */ /* 0x0003e2000c101504 */
[----:B0-----:R-:W-:-:S04]  /*454b0*/  LEA R6, P6, R8, R2, 0x1 ;  /* 0x0000000208067211 */ /* 0x001fc800078c08ff */
[----:B------:R-:W-:Y:S01]  /*454c0*/  LEA.HI.X.SX32 R7, R8, R0, 0x1, P6 ;  /* 0x0000000008077211 */ /* 0x000fe200030f0eff */
[----:B-1----:R-:W3:Y:S04]  /*454d0*/  LDL.LU.64 R10, [R1+0x158] ;  /* 0x00015800010a7983 */ /* 0x002ee80000300a00 */
[----:B------:R0:W-:Y:S01]  /*454e0*/  STL.64 [R1+0x1a0], R6 ;  /* 0x0001a00601007387 */ /* 0x0001e20000100a00 */
[----:B------:R-:W-:Y:S02]  /*454f0*/  LEA R3, R21, R4, 0x1 ;  /* 0x0000000415037211 */ /* 0x000fe400078e08ff */
[----:B0-----:R-:W-:-:S04]  /*45500*/  LEA R6, P6, R4, R2, 0x1 ;  /* 0x0000000204067211 */ /* 0x001fc800078c08ff */
[----:B------:R-:W-:Y:S02]  /*45510*/  LEA.HI.X.SX32 R7, R4, R0, 0x1, P6 ;  /* 0x0000000004077211 */ /* 0x000fe400030f0eff */
[----:B------:R-:W-:-:S03]  /*45520*/  PRMT R12, R12, 0x7632, R12 ;  /* 0x000076320c0c7816 */ /* 0x000fc6000000000c */
[----:B------:R0:W-:Y:S01]  /*45530*/  STL.64 [R1+0x198], R6 ;  /* 0x0001980601007387 */ /* 0x0001e20000100a00 */
[----:B------:R-:W-:-:S03]  /*45540*/  LEA R8, R21, R3, 0x1 ;  /* 0x0000000315087211 */ /* 0x000fc600078e08ff */
[----:B----4-:R1:W-:Y:S01]  /*45550*/  STG.E.U16 [R18.64], R12 ;  /* 0x0000000c12007986 */ /* 0x0103e2000c101504 */
[----:B0-----:R-:W-:-:S04]  /*45560*/  LEA R6, P6, R3, R2, 0x1 ;  /* 0x0000000203067211 */ /* 0x001fc800078c08ff */
[----:B------:R-:W-:Y:S01]  /*45570*/  LEA.HI.X.SX32 R7, R3, R0, 0x1, P6 ;  /* 0x0000000003077211 */ /* 0x000fe200030f0eff */
[----:B-1----:R-:W4:Y:S04]  /*45580*/  LDL.LU.64 R18, [R1+0x150] ;  /* 0x0001500001127983 */ /* 0x002f280000300a00 */
[----:B------:R0:W-:Y:S01]  /*45590*/  STL.64 [R1+0x190], R6 ;  /* 0x0001900601007387 */ /* 0x0001e20000100a00 */
[----:B------:R-:W-:Y:S02]  /*455a0*/  LEA R4, R21, R8, 0x1 ;  /* 0x0000000815047211 */ /* 0x000fe400078e08ff */
[----:B------:R-:W-:Y:S01]  /*455b0*/  PRMT R12, R9, 0x7632, R12 ;  /* 0x00007632090c7816 */ /* 0x000fe2000000000c */
[----:B------:R-:W-:Y:S04]  /*455c0*/  STL [R1+0x1a3c], R17 ;  /* 0x001a3c1101007387 */ /* 0x000fe80000100800 */
[----:B------:R-:W3:Y:S01]  /*455d0*/  LDL.LU R9, [R1+0x1a54] ;  /* 0x001a540001097983 */ /* 0x000ee20000300800 */
[----:B0-----:R-:W-:-:S03]  /*455e0*/  LEA R6, P6, R8, R2, 0x1 ;  /* 0x0000000208067211 */ /* 0x001fc600078c08ff */
[----:B------:R-:W3:Y:S01]  /*455f0*/  LDL.LU R25, [R1+0x94] ;  /* 0x0000940001197983 */ /* 0x000ee20000300800 */
[----:B------:R-:W-:Y:S02]  /*45600*/  LEA.HI.X.SX32 R7, R8, R0, 0x1, P6 ;  /* 0x0000000008077211 */ /* 0x000fe400030f0eff */
[----:B------:R-:W-:-:S03]  /*45610*/  PRMT R16, R16, 0x7632, R16 ;  /* 0x0000763210107816 */ /* 0x000fc60000000010 */
[----:B------:R0:W-:Y:S04]  /*45620*/  STL.64 [R1+0x188], R6 ;  /* 0x0001880601007387 */ /* 0x0001e80000100a00 */
[----:B-----5:R-:W-:Y:S01]  /*45630*/  STG.E.U16 [R26.64], R16 ;  /* 0x000000101a007986 */ /* 0x020fe2000c101504 */
[----:B0-----:R-:W-:-:S04]  /*45640*/  LEA R6, P6, R4, R2, 0x1 ;  /* 0x0000000204067211 */ /* 0x001fc800078c08ff */
[----:B------:R-:W-:-:S05]  /*45650*/  LEA.HI.X.SX32 R7, R4, R0, 0x1, P6 ;  /* 0x0000000004077211 */ /* 0x000fca00030f0eff */
[----:B------:R-:W-:Y:S04]  /*45660*/  STL.64 [R1+0x180], R6 ;  /* 0x0001800601007387 */ /* 0x000fe80000100a00 */
[----:B--2---:R0:W-:Y:S02]  /*45670*/  STG.E.U16 [R22.64], R12 ;  /* 0x0000000c16007986 */ /* 0x0041e4000c101504 */
[----:B0-----:R-:W-:Y:S02]  /*45680*/  PRMT R12, R5, 0x7632, R12 ;  /* 0x00007632050c7816 */ /* 0x001fe4000000000c */
[----:B------:R-:W2:Y:S04]  /*45690*/  LDL.LU R5, [R1+0x1a50] ;  /* 0x001a500001057983 */ /* 0x000ea80000300800 */
[----:B------:R-:W5:Y:S01]  /*456a0*/  LDL.LU.64 R26, [R1+0x130] ;  /* 0x00013000011a7983 */ /* 0x000f620000300a00 */
[----:B------:R-:W-:-:S05]  /*456b0*/  IMAD R3, R21, 0x2, R4 ;  /* 0x0000000215037824 */ /* 0x000fca00078e0204 */
[----:B------:R-:W-:Y:S02]  /*456c0*/  LEA R6, P6, R3, R2, 0x1 ;  /* 0x0000000203067211 */ /* 0x000fe400078c08ff */
[----:B------:R-:W-:Y:S02]  /*456d0*/  LEA R8, R21, R3, 0x1 ;  /* 0x0000000315087211 */ /* 0x000fe400078e08ff */
[----:B------:R-:W-:Y:S02]  /*456e0*/  LEA.HI.X.SX32 R7, R3, R0, 0x1, P6 ;  /* 0x0000000003077211 */ /* 0x000fe400030f0eff */
[----:B------:R-:W-:Y:S02]  /*456f0*/  LEA R4, R21, R8, 0x1 ;  /* 0x0000000815047211 */ /* 0x000fe400078e08ff */
[----:B------:R-:W-:Y:S01]  /*45700*/  PRMT R20, R20, 0x7632, R20 ;  /* 0x0000763214147816 */ /* 0x000fe20000000014 */
[----:B-----5:R0:W-:Y:S04]  /*45710*/  STL.64 [R1+0x1a48], R26 ;  /* 0x001a481a01007387 */ /* 0x0201e80000100a00 */
[----:B0-----:R-:W5:Y:S04]  /*45720*/  LDL.LU.64 R26, [R1+0x138] ;  /* 0x00013800011a7983 */ /* 0x001f680000300a00 */
[----:B------:R0:W-:Y:S04]  /*45730*/  STL.64 [R1+0x178], R6 ;  /* 0x0001780601007387 */ /* 0x0001e80000100a00 */
[----:B------:R-:W2:Y:S04]  /*45740*/  LDL.LU R22, [R1+0x14] ;  /* 0x0000140001167983 */ /* 0x000ea80000300800 */
[----:B------:R-:W2:Y:S01]  /*45750*/  LDL R14, [R1+0x54] ;  /* 0x00005400010e7983 */ /* 0x000ea20000100800 */
[----:B0-----:R-:W-:-:S03]  /*45760*/  LEA R6, P6, R8, R2, 0x1 ;  /* 0x0000000208067211 */ /* 0x001fc600078c08ff */
[----:B------:R-:W-:Y:S01]  /*45770*/  STL [R1+0x1a38], R13 ;  /* 0x001a380d01007387 */ /* 0x000fe20000100800 */
[----:B------:R-:W-:-:S03]  /*45780*/  LEA.HI.X.SX32 R7, R8, R0, 0x1, P6 ;  /* 0x0000000008077211 */ /* 0x000fc600030f0eff */
[----:B---3--:R-:W-:Y:S04]  /*45790*/  STG.E.U16 [R10.64], R12 ;  /* 0x0000000c0a007986 */ /* 0x008fe8000c101504 */
[----:B------:R0:W-:Y:S01]  /*457a0*/  STL [R1+0x1a40], R13 ;  /* 0x001a400d01007387 */ /* 0x0001e20000100800 */
[----:B------:R-:W-:-:S03]  /*457b0*/  LEA R3, R21, R4, 0x1 ;  /* 0x0000000415037211 */ /* 0x000fc600078e08ff */
[----:B0-----:R-:W2:Y:S04]  /*457c0*/  LDL.LU.64 R12, [R1+0x128] ;  /* 0x00012800010c7983 */ /* 0x001ea80000300a00 */
[----:B------:R-:W3:Y:S04]  /*457d0*/  LDL.LU.64 R10, [R1+0x120] ;  /* 0x00012000010a7983 */ /* 0x000ee80000300a00 */
[----:B------:R0:W-:Y:S04]  /*457e0*/  STL.64 [R1+0x170], R6 ;  /* 0x0001700601007387 */ /* 0x0001e80000100a00 */
[----:B----4-:R1:W-:Y:S01]  /*457f0*/  STG.E.U16 [R18.64], R20 ;  /* 0x0000001412007986 */ /* 0x0103e2000c101504 */
[----:B0-----:R-:W-:-:S04]  /*45800*/  LEA R6, P6, R4, R2, 0x1 ;  /* 0x0000000204067211 */ /* 0x001fc800078c08ff */
[----:B------:R-:W-:Y:S01]  /*45810*/  LEA.HI.X.SX32 R7, R4, R0, 0x1, P6 ;  /* 0x0000000004077211 */ /* 0x000fe200030f0eff */
[----:B-1----:R-:W4:Y:S04]  /*45820*/  LDL.LU R18, [R1+0x84] ;  /* 0x0000840001127983 */ /* 0x002f280000300800 */
[----:B------:R-:W2:Y:S04]  /*45830*/  LDL.LU.64 R16, [R1+0x118] ;  /* 0x0001180001107983 */ /* 0x000ea80000300a00 */
[----:B------:R-:W4:Y:S04]  /*45840*/  LDL.LU.64 R28, [R1+0x110] ;  /* 0x00011000011c7983 */ /* 0x000f280000300a00 */
[----:B------:R-:W2:Y:S04]  /*45850*/  LDL.LU R15, [R1+0x44] ;  /* 0x00004400010f7983 */ /* 0x000ea80000300800 */
[----:B------:R0:W-:Y:S01]  /*45860*/  STL.64 [R1+0x168], R6 ;  /* 0x0001680601007387 */ /* 0x0001e20000100a00 */
[----:B------:R-:W-:-:S03]  /*45870*/  PRMT R24, R24, 0x7632, R24 ;  /* 0x0000763218187816 */ /* 0x000fc60000000018 */
[----:B------:R-:W2:Y:S01]  /*45880*/  LDL.LU R23, [R1+0x4] ;  /* 0x0000040001177983 */ /* 0x000ea20000300800 */
[----:B0-----:R-:W-:-:S04]  /*45890*/  LEA R6, P6, R3, R2, 0x1 ;  /* 0x0000000203067211 */ /* 0x001fc800078c08ff */
[----:B------:R-:W-:-:S05]  /*458a0*/  LEA.HI.X.SX32 R7, R3, R0, 0x1, P6 ;  /* 0x0000000003077211 */ /* 0x000fca00030f0eff */
[----:B------:R-:W-:Y:S04]  /*458b0*/  STL.64 [R1+0x160], R6 ;  /* 0x0001600601007387 */ /* 0x000fe80000100a00 */
[----:B-----5:R0:W-:Y:S04]  /*458c0*/  STG.E.U16 [R26.64], R24 ;  /* 0x000000181a007986 */ /* 0x0201e8000c101504 */
[----:B0-----:R-:W5:Y:S01]  /*458d0*/  LDL.LU.64 R26, [R1+0x1a48] ;  /* 0x001a4800011a7983 */ /* 0x001f620000300a00 */
[----:B------:R-:W-:-:S05]  /*458e0*/  IMAD R4, R21, 0x2, R3 ;  /* 0x0000000215047824 */ /* 0x000fca00078e0203 */
[C---:B------:R-:W-:Y:S02]  /*458f0*/  LEA R6, P6, R4.reuse, R2, 0x1 ;  /* 0x0000000204067211 */ /* 0x040fe400078c08ff */
[----:B------:R-:W-:Y:S02]  /*45900*/  LEA R3, R21, R4, 0x1 ;  /* 0x0000000415037211 */ /* 0x000fe400078e08ff */
[----:B------:R-:W-:-:S05]  /*45910*/  LEA.HI.X.SX32 R7, R4, R0, 0x1, P6 ;  /* 0x0000000004077211 */ /* 0x000fca00030f0eff */
[----:B------:R0:W-:Y:S01]  /*45920*/  STL.64 [R1+0x158], R6 ;  /* 0x0001580601007387 */ /* 0x0001e20000100a00 */
[----:B------:R-:W-:-:S03]  /*45930*/  LEA R4, R21, R3, 0x1 ;  /* 0x0000000315047211 */ /* 0x000fc600078e08ff */
[----:B------:R-:W-:Y:S01]  /*45940*/  STL [R1+0x1a24], R25 ;  /* 0x001a241901007387 */ /* 0x000fe20000100800 */
[----:B0-----:R-:W-:-:S04]  /*45950*/  LEA R6, P6, R3, R2, 0x1 ;  /* 0x0000000203067211 */ /* 0x001fc800078c08ff */
[----:B------:R-:W-:Y:S01]  /*45960*/  LEA.HI.X.SX32 R7, R3, R0, 0x1, P6 ;  /* 0x0000000003077211 */ /* 0x000fe200030f0eff */
[----:B-----5:R0:W-:Y:S04]  /*45970*/  STG.E.U16 [R26.64], R25 ;  /* 0x000000191a007986 */ /* 0x0201e8000c101504 */
[----:B--2---:R1:W-:Y:S04]  /*45980*/  STG.E.U16 [R12.64], R14 ;  /* 0x0000000e0c007986 */ /* 0x0043e8000c101504 */
[----:B0-----:R-:W2:Y:S04]  /*45990*/  LDL.LU.64 R24, [R1+0xf0] ;  /* 0x0000f00001187983 */ /* 0x001ea80000300a00 */
[----:B------:R-:W5:Y:S04]  /*459a0*/  LDL.LU.64 R26, [R1+0xe8] ;  /* 0x0000e800011a7983 */ /* 0x000f680000300a00 */
[----:B------:R-:W5:Y:S04]  /*459b0*/  LDL.LU R19, [R1+0x74] ;  /* 0x0000740001137983 */ /* 0x000f680000300800 */
[----:B------:R0:W-:Y:S04]  /*459c0*/  STL.64 [R1+0x150], R6 ;  /* 0x0001500601007387 */ /* 0x0001e80000100a00 */
[----:B-1----:R-:W5:Y:S01]  /*459d0*/  LDL.LU R13, [R1+0x1a40] ;  /* 0x001a4000010d7983 */ /* 0x002f620000300800 */
[----:B0-----:R-:W-:-:S04]  /*459e0*/  LEA R6, P6, R4, R2, 0x1 ;  /* 0x0000000204067211 */ /* 0x001fc800078c08ff */
[----:B------:R-:W-:Y:S01]  /*459f0*/  LEA.HI.X.SX32 R7, R4, R0, 0x1, P6 ;  /* 0x0000000004077211 */ /* 0x000fe200030f0eff */
[----:B---3--:R0:W-:Y:S04]  /*45a00*/  STG.E.U16 [R10.64], R22 ;  /* 0x000000160a007986 */ /* 0x0081e8000c101504 */
[----:B------:R1:W-:Y:S04]  /*45a10*/  STL.64 [R1+0x148], R6 ;  /* 0x0001480601007387 */ /* 0x0003e80000100a00 */
[----:B0-----:R-:W3:Y:S01]  /*45a20*/  LDL.LU.64 R10, [R1+0x108] ;  /* 0x00010800010a7983 */ /* 0x001ee20000300a00 */
[----:B------:R-:W-:-:S04]  /*45a30*/  LEA R3, R21, R4, 0x1 ;  /* 0x0000000415037211 */ /* 0x000fc800078e08ff */
[----:B-1----:R-:W-:Y:S01]  /*45a40*/  LEA R6, P6, R3, R2, 0x1 ;  /* 0x0000000203067211 */ /* 0x002fe200078c08ff */
[----:B------:R-:W-:-:S03]  /*45a50*/  IMAD R4, R21, 0x2, R3 ;  /* 0x0000000215047824 */ /* 0x000fc600078e0203 */
[----:B------:R-:W-:-:S05]  /*45a60*/  LEA.HI.X.SX32 R7, R3, R0, 0x1, P6 ;  /* 0x0000000003077211 */ /* 0x000fca00030f0eff */
[----:B------:R0:W-:Y:S01]  /*45a70*/  STL.64 [R1+0x140], R6 ;  /* 0x0001400601007387 */ /* 0x0001e20000100a00 */
[----:B------:R-:W-:-:S03]  /*45a80*/  LEA R3, R21, R4, 0x1 ;  /* 0x0000000415037211 */ /* 0x000fc600078e08ff */
[----:B------:R1:W-:Y:S01]  /*45a90*/  STG.E.U16 [R16.64], R5 ;  /* 0x0000000510007986 */ /* 0x0003e2000c101504 */
[----:B0-----:R-:W-:-:S04]  /*45aa0*/  LEA R6, P6, R4, R2, 0x1 ;  /* 0x0000000204067211 */ /* 0x001fc800078c08ff */
[----:B------:R-:W-:Y:S01]  /*45ab0*/  LEA.HI.X.SX32 R7, R4, R0, 0x1, P6 ;  /* 0x0000000004077211 */ /* 0x000fe200030f0eff */
[----:B-1----:R-:W3:Y:S04]  /*45ac0*/  LDL.LU R17, [R1+0x1a3c] ;  /* 0x001a3c0001117983 */ /* 0x002ee80000300800 */
[----:B------:R-:W-:Y:S04]  /*45ad0*/  STL [R1+0x1a28], R5 ;  /* 0x001a280501007387 */ /* 0x000fe80000100800 */
[----:B------:R0:W-:Y:S01]  /*45ae0*/  STL.64 [R1+0x138], R6 ;  /* 0x0001380601007387 */ /* 0x0001e20000100a00 */
[----:B------:R-:W-:-:S03]  /*45af0*/  LEA R8, R21, R3, 0x1 ;  /* 0x0000000315087211 */ /* 0x000fc600078e08ff */
[----:B----4-:R1:W-:Y:S01]  /*45b00*/  STG.E.U16 [R28.64], R18 ;  /* 0x000000121c007986 */ /* 0x0103e2000c101504 */
[----:B0-----:R-:W-:-:S04]  /*45b10*/  LEA R6, P6, R3, R2, 0x1 ;  /* 0x0000000203067211 */ /* 0x001fc800078c08ff */
[----:B------:R-:W-:Y:S01]  /*45b20*/  LEA.HI.X.SX32 R7, R3, R0, 0x1, P6 ;  /* 0x0000000003077211 */ /* 0x000fe200030f0eff */
[----:B-1----:R-:W4:Y:S01]  /*45b30*/  LDL R29, [R1+0x34] ;  /* 0x00003400011d7983 */ /* 0x002f220000100800 */
[----:B------:R-:W-:-:S03]  /*45b40*/  LEA R12, P6, R8, R2, 0x1 ;  /* 0x00000002080c7211 */ /* 0x000fc600078c08ff */
[----:B------:R-:W-:Y:S01]  /*45b50*/  STL [R1+0x1a2c], R18 ;  /* 0x001a2c1201007387 */ /* 0x000fe20000100800 */
[----:B------:R-:W-:-:S03]  /*45b60*/  LEA R4, R21, R8, 0x1 ;  /* 0x0000000815047211 */ /* 0x000fc600078e08ff */
[----:B------:R0:W-:Y:S01]  /*45b70*/  STL.64 [R1+0x130], R6 ;  /* 0x0001300601007387 */ /* 0x0001e20000100a00 */
[----:B------:R-:W-:-:S03]  /*45b80*/  IMAD.MOV.U32 R14, RZ, RZ, R12 ;  /* 0x000000ffff0e7224 */ /* 0x000fc600078e000c */
[----:B0-----:R-:W4:Y:S01]  /*45b90*/  LDL.LU.64 R6, [R1+0xc8] ;  /* 0x0000c80001067983 */ /* 0x001f220000300a00 */
[----:B------:R-:W-:-:S03]  /*45ba0*/  LEA R3, R21, R4, 0x1 ;  /* 0x0000000415037211 */ /* 0x000fc600078e08ff */
[----:B--2---:R0:W-:Y:S04]  /*45bb0*/  STG.E.U16 [R24.64], R15 ;  /* 0x0000000f18007986 */ /* 0x0041e8000c101504 */
[----:B-----5:R-:W-:Y:S04]  /*45bc0*/  STG.E.U16 [R26.64], R23 ;  /* 0x000000171a007986 */ /* 0x020fe8000c101504 */
[----:B0-----:R-:W2:Y:S04]  /*45bd0*/  LDL.LU.64 R24, [R1+0xc0] ;  /* 0x0000c00001187983 */ /* 0x001ea80000300a00 */
[----:B------:R0:W-:Y:S04]  /*45be0*/  STL [R1+0x1a04], R15 ;  /* 0x001a040f01007387 */ /* 0x0001e80000100800 */
[----:B------:R-:W-:Y:S01]  /*45bf0*/  STL [R1+0x128], R12 ;  /* 0x0001280c01007387 */ /* 0x000fe20000100800 */
[----:B0-----:R-:W-:-:S02]  /*45c00*/  MOV R15, R13 ;  /* 0x0000000d000f7202 */ /* 0x001fc40000000f00 */
[----:B------:R-:W-:Y:S01]  /*45c10*/  LEA.HI.X.SX32 R15, R8, R0, 0x1, P6 ;  /* 0x00000000080f7211 */ /* 0x000fe200030f0eff */
[----:B------:R-:W5:Y:S01]  /*45c20*/  LDL.LU R13, [R1+0x1a38] ;  /* 0x001a3800010d7983 */ /* 0x000f620000300800 */
[----:B------:R-:W-:-:S03]  /*45c30*/  LEA R14, P6, R4, R2, 0x1 ;  /* 0x00000002040e7211 */ /* 0x000fc600078c08ff */
[----:B------:R0:W-:Y:S04]  /*45c40*/  STL [R1+0x12c], R15 ;  /* 0x00012c0f01007387 */ /* 0x0001e80000100800 */
[----:B------:R-:W2:Y:S04]  /*45c50*/  LDL.LU R27, [R1+0xd4] ;  /* 0x0000d400011b7983 */ /* 0x000ea80000300800 */
[----:B------:R-:W2:Y:S01]  /*45c60*/  LDL R26, [R1+0x64] ;  /* 0x00006400011a7983 */ /* 0x000ea20000100800 */
[----:B0-----:R-:W-:-:S03]  /*45c70*/  LEA.HI.X.SX32 R15, R4, R0, 0x1, P6 ;  /* 0x00000000040f7211 */ /* 0x001fc600030f0eff */
[----:B------:R0:W-:Y:S04]  /*45c80*/  STL.64 [R1+0x1a18], R22 ;  /* 0x001a181601007387 */ /* 0x0001e80000100a00 */
[----:B---3--:R1:W-:Y:S04]  /*45c90*/  STG.E.U16 [R10.64], R9 ;  /* 0x000000090a007986 */ /* 0x0083e8000c101504 */
[----:B0-----:R-:W3:Y:S04]  /*45ca0*/  LDL.LU.64 R22, [R1+0xe0] ;  /* 0x0000e00001167983 */ /* 0x001ee80000300a00 */
[----:B------:R-:W4:Y:S04]  /*45cb0*/  LDL.LU.64 R4, [R1+0xd8] ;  /* 0x0000d80001047983 */ /* 0x000f280000300a00 */
[----:B------:R-:W-:Y:S04]  /*45cc0*/  STL.64 [R1+0x120], R14 ;  /* 0x0001200e01007387 */ /* 0x000fe80000100a00 */
[----:B-1----:R-:W2:Y:S04]  /*45cd0*/  LDL.LU.64 R10, [R1+0xf8] ;  /* 0x0000f800010a7983 */ /* 0x002ea80000300a00 */
[----:B------:R0:W-:Y:S04]  /*45ce0*/  STL [R1+0x1a30], R9 ;  /* 0x001a300901007387 */ /* 0x0001e80000100800 */
[----:B0-----:R-:W2:Y:S01]  /*45cf0*/  LDL.LU.64 R8, [R1+0x100] ;  /* 0x0001000001087983 */ /* 0x001ea20000300a00 */
[----:B------:R-:W-:-:S02]  /*45d00*/  LEA R14, P6, R3, R2, 0x1 ;  /* 0x00000002030e7211 */ /* 0x000fc400078c08ff */
[----:B------:R-:W-:Y:S02]  /*45d10*/  LEA R16, R21, R3, 0x1 ;  /* 0x0000000315107211 */ /* 0x000fe400078e08ff */
[----:B------:R-:W-:-:S05]  /*45d20*/  LEA.HI.X.SX32 R15, R3, R0, 0x1, P6 ;  /* 0x00000000030f7211 */ /* 0x000fca00030f0eff */
[----:B------:R0:W-:Y:S01]  /*45d30*/  STL.64 [R1+0x118], R14 ;  /* 0x0001180e01007387 */ /* 0x0001e20000100a00 */
[----:B------:R-:W-:Y:S01]  /*45d40*/  IMAD R12, R21, 0x2, R16 ;  /* 0x00000002150c7824 */ /* 0x000fe200078e0210 */
[----:B0-----:R-:W-:-:S04]  /*45d50*/  LEA R14, P6, R16, R2, 0x1 ;  /* 0x00000002100e7211 */ /* 0x001fc800078c08ff */
[----:B------:R-:W-:-:S05]  /*45d60*/  LEA.HI.X.SX32 R15, R16, R0, 0x1, P6 ;  /* 0x00000000100f7211 */ /* 0x000fca00030f0eff */
[----:B------:R0:W-:Y:S02]  /*45d70*/  STL.64 [R1+0x110], R14 ;  /* 0x0001100e01007387 */ /* 0x0001e40000100a00 */
[----:B0-----:R-:W-:-:S04]  /*45d80*/  LEA R14, P6, R12, R2, 0x1 ;  /* 0x000000020c0e7211 */ /* 0x001fc800078c08ff */
[----:B------:R-:W-:-:S05]  /*45d90*/  LEA.HI.X.SX32 R15, R12, R0, 0x1, P6 ;  /* 0x000000000c0f7211 */ /* 0x000fca00030f0eff */
[----:B------:R-:W-:Y:S04]  /*45da0*/  STL.64 [R1+0x108], R14 ;  /* 0x0001080e01007387 */ /* 0x000fe80000100a00 */
[----:B--2---:R-:W-:Y:S04]  /*45db0*/  STG.E.U16 [R8.64], R19 ;  /* 0x0000001308007986 */ /* 0x004fe8000c101504 */
[----:B----4-:R-:W-:Y:S04]  /*45dc0*/  STG.E.U16 [R4.64], R29 ;  /* 0x0000001d04007986 */ /* 0x010fe8000c101504 */
[----:B-----5:R0:W-:Y:S04]  /*45dd0*/  STG.E.U16 [R6.64], R13 ;  /* 0x0000000d06007986 */ /* 0x0201e8000c101504 */
[----:B0-----:R-:W2:Y:S01]  /*45de0*/  LDL.LU R6, [R1+0x1a34] ;  /* 0x001a340001067983 */ /* 0x001ea20000300800 */
[----:B------:R-:W-:-:S04]  /*45df0*/  LEA R3, R21, R12, 0x1 ;  /* 0x0000000c15037211 */ /* 0x000fc800078e08ff */
[----:B------:R-:W-:Y:S02]  /*45e00*/  LEA R14, P6, R3, R2, 0x1 ;  /* 0x00000002030e7211 */ /* 0x000fe400078c08ff */
[----:B------:R-:W-:Y:S02]  /*45e10*/  LEA R8, R21, R3, 0x1 ;  /* 0x0000000315087211 */ /* 0x000fe400078e08ff */
[----:B------:R-:W-:-:S05]  /*45e20*/  LEA.HI.X.SX32 R15, R3, R0, 0x1, P6 ;  /* 0x00000000030f7211 */ /* 0x000fca00030f0eff */
[----:B------:R0:W-:Y:S01]  /*45e30*/  STL.64 [R1+0x100], R14 ;  /* 0x0001000e01007387 */ /* 0x0001e20000100a00 */
[----:B------:R-:W-:-:S03]  /*45e40*/  LEA R4, R21, R8, 0x1 ;  /* 0x0000000815047211 */ /* 0x000fc600078e08ff */
[----:B------:R-:W4:Y:S01]  /*45e50*/  LDL.LU R7, [R1+0x330] ;  /* 0x0003300001077983 */ /* 0x000f220000300800 */
[----:B0-----:R-:W-:-:S04]  /*45e60*/  LEA R14, P6, R8, R2, 0x1 ;  /* 0x00000002080e7211 */ /* 0x001fc800078c08ff */
[----:B------:R-:W-:-:S05]  /*45e70*/  LEA.HI.X.SX32 R15, R8, R0, 0x1, P6 ;  /* 0x00000000080f7211 */ /* 0x000fca00030f0eff */
[----:B------:R0:W-:Y:S04]  /*45e80*/  STL.64 [R1+0xf0], R14 ;  /* 0x0000f00e01007387 */ /* 0x0001e80000100a00 */
[----:B------:R-:W-:Y:S01]  /*45e90*/  STG.E.U16 [R24.64], R17 ;  /* 0x0000001118007986 */ /* 0x000fe2000c101504 */
[----:B0-----:R-:W-:-:S03]  /*45ea0*/  LEA R14, P6, R4, R2, 0x1 ;  /* 0x00000002040e7211 */ /* 0x001fc600078c08ff */
[----:B---3--:R0:W-:Y:S01]  /*45eb0*/  STG.E.U16 [R22.64], R26 ;  /* 0x0000001a16007986 */ /* 0x0081e2000c101504 */
[----:B------:R-:W-:-:S03]  /*45ec0*/  LEA.HI.X.SX32 R15, R4, R0, 0x1, P6 ;  /* 0x00000000040f7211 */ /* 0x000fc600030f0eff */
[----:B0-----:R-:W3:Y:S04]  /*45ed0*/  LDL.LU R26, [R1+0x358] ;  /* 0x00035800011a7983 */ /* 0x001ee80000300800 */
[----:B------:R0:W-:Y:S01]  /*45ee0*/  STL.64 [R1+0xe8], R14 ;  /* 0x0000e80e01007387 */ /* 0x0001e20000100a00 */
[----:B------:R-:W-:Y:S01]  /*45ef0*/  IMAD R28, R21, 0x2, R4 ;  /* 0x00000002151c7824 */ /* 0x000fe200078e0204 */
[----:B------:R-:W-:-:S04]  /*45f00*/  FSEL R4, RZ, -23, P4 ;  /* 0xc1b80000ff047808 */ /* 0x000fc80002000000 */
[----:B------:R-:W-:-:S04]  /*45f10*/  LEA R3, R21, R28, 0x1 ;  /* 0x0000001c15037211 */ /* 0x000fc800078e08ff */
[CC--:B------:R-:W-:Y:S02]  /*45f20*/  LEA R8, P6, R3.reuse, R2.reuse, 0x1 ;  /* 0x0000000203087211 */ /* 0x0c0fe400078c08ff */
[C---:B0-----:R-:W-:Y:S02]  /*45f30*/  LEA R14, P4, R28.reuse, R2, 0x1 ;  /* 0x000000021c0e7211 */ /* 0x041fe400078808ff */
[-C--:B------:R-:W-:Y:S02]  /*45f40*/  LEA.HI.X.SX32 R9, R3, R0.reuse, 0x1, P6 ;  /* 0x0000000003097211 */ /* 0x080fe400030f0eff */
[----:B------:R-:W-:Y:S01]  /*45f50*/  LEA.HI.X.SX32 R15, R28, R0, 0x1, P4 ;  /* 0x000000001c0f7211 */ /* 0x000fe200020f0eff */
[----:B--2---:R0:W-:Y:S04]  /*45f60*/  STG.E.U16 [R10.64], R6 ;  /* 0x000000060a007986 */ /* 0x0041e8000c101504 */
[----:B0-----:R-:W2:Y:S04]  /*45f70*/  LDL.LU R11, [R1+0x354] ;  /* 0x00035400010b7983 */ /* 0x001ea80000300800 */
[----:B------:R-:W5:Y:S04]  /*45f80*/  LDL.LU R6, [R1+0x334] ;  /* 0x0003340001067983 */ /* 0x000f680000300800 */
[----:B------:R-:W5:Y:S04]  /*45f90*/  LDL.LU R10, [R1+0x338] ;  /* 0x00033800010a7983 */ /* 0x000f680000300800 */
[----:B------:R-:W-:Y:S04]  /*45fa0*/  STL.64 [R1+0xe0], R14 ;  /* 0x0000e00e01007387 */ /* 0x000fe80000100a00 */
[----:B------:R0:W-:Y:S04]  /*45fb0*/  STL.64 [R1+0xd8], R8 ;  /* 0x0000d80801007387 */ /* 0x0001e80000100a00 */
[----:B0-----:R-:W5:Y:S01]  /*45fc0*/  LDL.LU R9, [R1+0x33c] ;  /* 0x00033c0001097983 */ /* 0x001f620000300800 */
[C---:B------:R-:W-:Y:S01]  /*45fd0*/  LEA R24, R21.reuse, R3, 0x1 ;  /* 0x0000000315187211 */ /* 0x040fe200078e08ff */
[----:B------:R-:W0:Y:S03]  /*45fe0*/  I2F R29, R27 ;  /* 0x0000001b001d7306 */ /* 0x000e260000201400 */
[----:B------:R-:W-:-:S05]  /*45ff0*/  LEA R20, R21, R24, 0x1 ;  /* 0x0000001815147211 */ /* 0x000fca00078e08ff */
[----:B------:R-:W-:Y:S01]  /*46000*/  IMAD R16, R21, 0x2, R20 ;  /* 0x0000000215107824 */ /* 0x000fe200078e0214 */
[----:B------:R-:W-:-:S04]  /*46010*/  LEA R22, P4, R24, R2, 0x1 ;  /* 0x0000000218167211 */ /* 0x000fc800078808ff */
[C---:B------:R-:W-:Y:S02]  /*46020*/  LEA R12, R21.reuse, R16, 0x1 ;  /* 0x00000010150c7211 */ /* 0x040fe400078e08ff */
[----:B------:R-:W-:Y:S02]  /*46030*/  LEA R14, P6, R20, R2, 0x1 ;  /* 0x00000002140e7211 */ /* 0x000fe400078c08ff */
[----:B------:R-:W-:Y:S01]  /*46040*/  LEA R8, R21, R12, 0x1 ;  /* 0x0000000c15087211 */ /* 0x000fe200078e08ff */
[----:B0-----:R-:W-:Y:S01]  /*46050*/  FFMA.FTZ R5, R29, 1.1920928955078125e-07, R4 ;  /* 0x340000001d057823 */ /* 0x001fe20000010004 */
[-C--:B------:R-:W-:Y:S02]  /*46060*/  LEA.HI.X.SX32 R23, R24, R0.reuse, 0x1, P4 ;  /* 0x0000000018177211 */ /* 0x080fe400020f0eff */
[----:B------:R-:W-:Y:S02]  /*46070*/  LEA.HI.X.SX32 R15, R20, R0, 0x1, P6 ;  /* 0x00000000140f7211 */ /* 0x000fe400030f0eff */
[C---:B------:R-:W-:Y:S01]  /*46080*/  LEA R4, R21.reuse, R8, 0x1 ;  /* 0x0000000815047211 */ /* 0x040fe200078e08ff */
[----:B------:R0:W-:Y:S04]  /*46090*/  STL.64 [R1+0xd0], R22 ;  /* 0x0000d01601007387 */ /* 0x0001e80000100a00 */
[----:B------:R1:W-:Y:S01]  /*460a0*/  STL.64 [R1+0xc8], R14 ;  /* 0x0000c80e01007387 */ /* 0x0003e20000100a00 */
[----:B------:R-:W-:Y:S01]  /*460b0*/  IMAD R3, R21, 0x2, R4 ;  /* 0x0000000215037824 */ /* 0x000fe200078e0204 */
[----:B0-----:R-:W-:-:S02]  /*460c0*/  LEA R22, P4, R16, R2, 0x1 ;  /* 0x0000000210167211 */ /* 0x001fc400078808ff */
[----:B-1----:R-:W-:Y:S02]  /*460d0*/  LEA R14, P6, R12, R2, 0x1 ;  /* 0x000000020c0e7211 */ /* 0x002fe400078c08ff */
[-C--:B------:R-:W-:Y:S02]  /*460e0*/  LEA.HI.X.SX32 R23, R16, R0.reuse, 0x1, P4 ;  /* 0x0000000010177211 */ /* 0x080fe400020f0eff */
[----:B------:R-:W-:Y:S02]  /*460f0*/  LEA.HI.X.SX32 R15, R12, R0, 0x1, P6 ;  /* 0x000000000c0f7211 */ /* 0x000fe400030f0eff */
[----:B------:R-:W-:Y:S02]  /*46100*/  LEA R12, R21, R3, 0x1 ;  /* 0x00000003150c7211 */ /* 0x000fe400078e08ff */
[----:B------:R-:W0:Y:S04]  /*46110*/  S2R R21, SR_TID.X ;  /* 0x0000000000157919 */ /* 0x000e280000002100 */
[----:B------:R1:W-:Y:S04]  /*46120*/  STL.64 [R1+0xc0], R22 ;  /* 0x0000c01601007387 */ /* 0x0003e80000100a00 */
[----:B------:R3:W-:Y:S01]  /*46130*/  STL.64 [R1+0xb8], R14 ;  /* 0x0000b80e01007387 */ /* 0x0007e20000100a00 */
[----:B-1----:R-:W-:-:S02]  /*46140*/  LEA R22, P6, R8, R2, 0x1 ;  /* 0x0000000208167211 */ /* 0x002fc400078c08ff */
[----:B---3--:R-:W-:Y:S02]  /*46150*/  LEA R14, P4, R4, R2, 0x1 ;  /* 0x00000002040e7211 */ /* 0x008fe400078808ff */
[-C--:B------:R-:W-:Y:S02]  /*46160*/  LEA.HI.X.SX32 R23, R8, R0.reuse, 0x1, P6 ;  /* 0x0000000008177211 */ /* 0x080fe400030f0eff */
[----:B------:R-:W-:Y:S02]  /*46170*/  LEA.HI.X.SX32 R15, R4, R0, 0x1, P4 ;  /* 0x00000000040f7211 */ /* 0x000fe400020f0eff */
[----:B----4-:R-:W-:Y:S01]  /*46180*/  ISETP.GE.U32.AND P6, PT, R7, 0x7f800000, PT ;  /* 0x7f8000000700780c */ /* 0x010fe20003fc6070 */
[----:B------:R-:W-:Y:S04]  /*46190*/  STL.64 [R1+0xa8], R22 ;  /* 0x0000a81601007387 */ /* 0x000fe80000100a00 */
[----:B------:R1:W-:Y:S01]  /*461a0*/  STL.64 [R1+0xa0], R14 ;  /* 0x0000a00e01007387 */ /* 0x0003e20000100a00 */
[----:B0-----:R-:W-:-:S02]  /*461b0*/  LOP3.LUT R21, R21, 0x18, RZ, 0xc0, !PT ;  /* 0x0000001815157812 */ /* 0x001fc400078ec0ff */
[----:B-1----:R-:W-:-:S04]  /*461c0*/  LEA R14, P4, R12, R2, 0x1 ;  /* 0x000000020c0e7211 */ /* 0x002fc800078808ff */
[----:B------:R-:W-:Y:S02]  /*461d0*/  LEA.HI.X.SX32 R15, R12, R0, 0x1, P4 ;  /* 0x000000000c0f7211 */ /* 0x000fe400020f0eff */
[----:B------:R-:W-:-:S04]  /*461e0*/  LEA R28, P4, R3, R2, 0x1 ;  /* 0x00000002031c7211 */ /* 0x000fc800078808ff */
[----:B------:R-:W-:Y:S02]  /*461f0*/  LEA.HI.X.SX32 R29, R3, R0, 0x1, P4 ;  /* 0x00000000031d7211 */ /* 0x000fe400020f0eff */
[----:B------:R-:W-:Y:S02]  /*46200*/  @P6 MOV R0, 0x7f800000 ;  /* 0x7f80000000006802 */ /* 0x000fe40000000f00 */
[----:B------:R-:W-:Y:S01]  /*46210*/  LEA.HI R2, R21, R26, RZ, 0x1f ;  /* 0x0000001a15027211 */ /* 0x000fe200078ff8ff */
[----:B------:R-:W-:Y:S04]  /*46220*/  STL.64 [R1+0xb0], R14 ;  /* 0x0000b00e01007387 */ /* 0x000fe80000100a00 */
[----:B------:R-:W-:Y:S04]  /*46230*/  STL.64 [R1+0x1870], R28 ;  /* 0x0018701c01007387 */ /* 0x000fe80000100a00 */
[----:B------:R0:W-:Y:S01]  /*46240*/  STL [R1+0x30], R2 ;  /* 0x0000300201007387 */ /* 0x0001e20000100800 */
[----:B--2---:R-:W-:-:S02]  /*46250*/  FADD R24, R5, R11 ;  /* 0x0000000b05187221 */ /* 0x004fc40000000000 */
[----:B------:R-:W-:-:S05]  /*46260*/  @P6 FFMA.FTZ R24, R7, R0, +INF ;  /* 0x7f80000007186423 */ /* 0x000fca0000010000 */
[----:B------:R1:W-:Y:S04]  /*46270*/  STL [R1+0x1a00], R24 ;  /* 0x001a001801007387 */ /* 0x0003e80000100800 */
[----:B------:R-:W2:Y:S04]  /*46280*/  LDL.LU R26, [R1+0x34c] ;  /* 0x00034c00011a7983 */ /* 0x000ea80000300800 */
[----:B------:R-:W3:Y:S01]  /*46290*/  LDL.LU R11, [R1+0x348] ;  /* 0x00034800010b7983 */ /* 0x000ee20000300800 */
[----:B-----5:R-:W-:Y:S02]  /*462a0*/  IADD3 R4, R10, -0x3f3504f3, RZ ;  /* 0xc0cafb0d0a047810 */ /* 0x020fe40007ffe0ff */
[----:B------:R-:W-:Y:S01]  /*462b0*/  IADD3 R3, R9, -0x3f3504f3, RZ ;  /* 0xc0cafb0d09037810 */ /* 0x000fe20007ffe0ff */
[----:B------:R-:W4:Y:S01]  /*462c0*/  LDL.LU R5, [R1+0x340] ;  /* 0x0003400001057983 */ /* 0x000f220000300800 */
[----:B------:R-:W-:-:S02]  /*462d0*/  LOP3.LUT R4, R4, 0xff800000, RZ, 0xc0, !PT ;  /* 0xff80000004047812 */ /* 0x000fc400078ec0ff */
[----:B------:R-:W-:Y:S01]  /*462e0*/  LOP3.LUT R3, R3, 0xff800000, RZ, 0xc0, !PT ;  /* 0xff80000003037812 */ /* 0x000fe200078ec0ff */
[----:B------:R-:W5:Y:S01]  /*462f0*/  LDL.LU R21, [R1+0x344] ;  /* 0x0003440001157983 */ /* 0x000f620000300800 */
[----:B0-----:R-:W-:Y:S02]  /*46300*/  IADD3 R2, R10, -R4, RZ ;  /* 0x800000040a027210 */ /* 0x001fe40007ffe0ff */
[----:B------:R-:W-:Y:S02]  /*46310*/  IADD3 R0, R9, -R3, RZ ;  /* 0x8000000309007210 */ /* 0x000fe40007ffe0ff */
[----:B------:R-:W-:Y:S01]  /*46320*/  FSETP.NEU.AND P4, PT, R6, RZ, PT ;  /* 0x000000ff0600720b */ /* 0x000fe20003f8d000 */
[----:B------:R-:W-:Y:S02]  /*46330*/  IMAD.MOV.U32 R6, RZ, RZ, 0x3dc6b27f ;  /* 0x3dc6b27fff067424 */ /* 0x000fe400078e00ff */
[----:B------:R-:W-:Y:S02]  /*46340*/  FADD R0, R0, -1 ;  /* 0xbf80000000007421 */ /* 0x000fe40000000000 */
[----:B------:R-:W-:-:S02]  /*46350*/  FADD R2, R2, -1 ;  /* 0xbf80000002027421 */ /* 0x000fc40000000000 */
[-C--:B------:R-:W-:Y:S02]  /*46360*/  FFMA.FTZ R8, R0, R6.reuse, -0.16845393180847167969 ;  /* 0xbe2c7f3000087423 */ /* 0x080fe40000010006 */
[----:B------:R-:W-:Y:S02]  /*46370*/  FFMA.FTZ R12, R2, R6, -0.16845393180847167969 ;  /* 0xbe2c7f30020c7423 */ /* 0x000fe40000010006 */
[----:B------:R-:W-:Y:S02]  /*46380*/  FFMA.FTZ R8, R0, R8, 0.1716887056827545166 ;  /* 0x3e2fcf2a00087423 */ /* 0x000fe40000010008 */
[----:B------:R-:W-:Y:S02]  /*46390*/  FFMA.FTZ R12, R2, R12, 0.1716887056827545166 ;  /* 0x3e2fcf2a020c7423 */ /* 0x000fe4000001000c */
[----:B------:R-:W-:Y:S02]  /*463a0*/  FFMA.FTZ R8, R0, R8, -0.17900948226451873779 ;  /* 0xbe374e4300087423 */ /* 0x000fe40000010008 */
[----:B------:R-:W-:-:S02]  /*463b0*/  FFMA.FTZ R12, R2, R12, -0.17900948226451873779 ;  /* 0xbe374e43020c7423 */ /* 0x000fc4000001000c */
[----:B------:R-:W-:Y:S02]  /*463c0*/  FFMA.FTZ R8, R0, R8, 0.20512372255325317383 ;  /* 0x3e520bf400087423 */ /* 0x000fe40000010008 */
[----:B------:R-:W-:Y:S02]  /*463d0*/  FFMA.FTZ R12, R2, R12, 0.20512372255325317383 ;  /* 0x3e520bf4020c7423 */ /* 0x000fe4000001000c */
[----:B------:R-:W-:Y:S02]  /*463e0*/  FFMA.FTZ R8, R0, R8, -0.24046532809734344482 ;  /* 0xbe763c8b00087423 */ /* 0x000fe40000010008 */
[----:B------:R-:W-:Y:S02]  /*463f0*/  FFMA.FTZ R12, R2, R12, -0.24046532809734344482 ;  /* 0xbe763c8b020c7423 */ /* 0x000fe4000001000c */
[----:B------:R-:W-:Y:S02]  /*46400*/  FFMA.FTZ R8, R0, R8, 0.28857114911079406738 ;  /* 0x3e93bf9900087423 */ /* 0x000fe40000010008 */
[----:B------:R-:W-:-:S02]  /*46410*/  FFMA.FTZ R12, R2, R12, 0.28857114911079406738 ;  /* 0x3e93bf99020c7423 */ /* 0x000fc4000001000c */
[----:B------:R-:W-:Y:S01]  /*46420*/  FFMA.FTZ R8, R0, R8, -0.36067417263984680176 ;  /* 0xbeb8aa4900087423 */ /* 0x000fe20000010008 */
[----:B------:R0:W1:Y:S01]  /*46430*/  I2F R20, R4 ;  /* 0x0000000400147306 */ /* 0x0000620000201400 */
[----:B------:R-:W-:-:S04]  /*46440*/  FFMA.FTZ R12, R2, R12, -0.36067417263984680176 ;  /* 0xbeb8aa49020c7423 */ /* 0x000fc8000001000c */
[----:B------:R-:W-:Y:S02]  /*46450*/  FFMA.FTZ R12, R2, R12, 0.48089820146560668945 ;  /* 0x3ef6384a020c7423 */ /* 0x000fe4000001000c */
[----:B0-----:R-:W-:Y:S01]  /*46460*/  FFMA.FTZ R4, R0, R8, 0.48089820146560668945 ;  /* 0x3ef6384a00047423 */ /* 0x001fe20000010008 */
[----:B------:R0:W1:Y:S01]  /*46470*/  I2F R16, R3 ;  /* 0x0000000300107306 */ /* 0x0000620000201400 */
[----:B------:R-:W-:Y:S02]  /*46480*/  FFMA.FTZ R8, R2, R12, -0.72134751081466674805 ;  /* 0xbf38aa3b02087423 */ /* 0x000fe4000001000c */
[----:B------:R-:W-:Y:S01]  /*46490*/  FFMA.FTZ R4, R0, R4, -0.72134751081466674805 ;  /* 0xbf38aa3b00047423 */ /* 0x000fe20000010004 */
[----:B------:R-:W-:Y:S01]  /*464a0*/  FSEL R12, RZ, -23, P3 ;  /* 0xc1b80000ff0c7808 */ /* 0x000fe20001800000 */
[----:B------:R-:W-:Y:S02]  /*464b0*/  FMUL R8, R2, R8 ;  /* 0x0000000802087220 */ /* 0x000fe40000400000 */
[----:B0-----:R-:W-:Y:S01]  /*464c0*/  FMUL R3, R0, R4 ;  /* 0x0000000400037220 */ /* 0x001fe20000400000 */
[----:B------:R-:W-:Y:S01]  /*464d0*/  ISETP.GE.U32.AND P3, PT, R10, 0x7f800000, PT ;  /* 0x7f8000000a00780c */ /* 0x000fe20003f66070 */
[----:B------:R-:W-:-:S02]  /*464e0*/  FMUL R4, R2, R8 ;  /* 0x0000000802047220 */ /* 0x000fc40000400000 */
[----:B------:R-:W-:Y:S02]  /*464f0*/  FMUL R3, R0, R3 ;  /* 0x0000000300037220 */ /* 0x000fe40000400000 */
[----:B------:R-:W-:Y:S02]  /*46500*/  FFMA.FTZ R4, R2, 1.4426950216293334961, R4 ;  /* 0x3fb8aa3b02047823 */ /* 0x000fe40000010004 */
[----:B------:R-:W-:Y:S01]  /*46510*/  FFMA.FTZ R3, R0, 1.4426950216293334961, R3 ;  /* 0x3fb8aa3b00037823 */ /* 0x000fe20000010003 */
[----:B------:R-:W-:Y:S01]  /*46520*/  FSEL R0, RZ, -23, P2 ;  /* 0xc1b80000ff007808 */ /* 0x000fe20001000000 */
[----:B-1----:R-:W-:Y:S01]  /*46530*/  FFMA.FTZ R2, R20, 1.1920928955078125e-07, R12 ;  /* 0x3400000014027823 */ /* 0x002fe2000001000c */
[----:B------:R-:W-:-:S03]  /*46540*/  ISETP.GE.U32.AND P2, PT, R9, 0x7f800000, PT ;  /* 0x7f8000000900780c */ /* 0x000fc60003f46070 */
[----:B------:R-:W-:Y:S02]  /*46550*/  FADD R20, R2, R4 ;  /* 0x0000000402147221 */ /* 0x000fe40000000000 */
[----:B------:R-:W-:Y:S01]  /*46560*/  FFMA.FTZ R2, R16, 1.1920928955078125e-07, R0 ;  /* 0x3400000010027823 */ /* 0x000fe20000010000 */
[----:B------:R-:W-:-:S05]  /*46570*/  @P3 MOV R0, 0x7f800000 ;  /* 0x7f80000000003802 */ /* 0x000fca0000000f00 */
[----:B------:R-:W-:Y:S02]  /*46580*/  @P3 FFMA.FTZ R20, R10, R0, +INF ;  /* 0x7f8000000a143423 */ /* 0x000fe40000010000 */
[----:B------:R-:W-:Y:S01]  /*46590*/  @P2 MOV R0, 0x7f800000 ;  /* 0x7f80000000002802 */ /* 0x000fe20000000f00 */
[----:B------:R-:W-:-:S04]  /*465a0*/  FADD R16, R2, R3 ;  /* 0x0000000302107221 */ /* 0x000fc80000000000 */
[----:B------:R-:W-:-:S05]  /*465b0*/  @P2 FFMA.FTZ R16, R9, R0, +INF ;  /* 0x7f80000009102423 */ /* 0x000fca0000010000 */
[----:B------:R0:W-:Y:S01]  /*465c0*/  STL.64 [R1+0x19f0], R16 ;  /* 0x0019f01001007387 */ /* 0x0001e20000100a00 */
[----:B---3--:R-:W-:-:S03]  /*465d0*/  FSETP.NEU.AND P2, PT, R11, RZ, PT ;  /* 0x000000ff0b00720b */ /* 0x008fc60003f4d000 */
[----:B------:R-:W3:Y:S04]  /*465e0*/  LDL.LU R11, [R1+0x364] ;  /* 0x00036400010b7983 */ /* 0x000ee80000300800 */
[----:B------:R-:W3:Y:S04]  /*465f0*/  LDL.LU R18, [R1+0x360] ;  /* 0x0003600001127983 */ /* 0x000ee80000300800 */
[----:B------:R-:W3:Y:S01]  /*46600*/  LDL.LU R25, [R1+0x35c] ;  /* 0x00035c0001197983 */ /* 0x000ee20000300800 */
[----:B----4-:R-:W-:-:S03]  /*46610*/  IADD3 R4, R5, -0x3f3504f3, RZ ;  /* 0xc0cafb0d05047810 */ /* 0x010fc60007ffe0ff */
[----:B------:R-:W4:Y:S01]  /*46620*/  LDL.LU.64 R22, [R1+0x328] ;  /* 0x0003280001167983 */ /* 0x000f220000300a00 */
[----:B-----5:R-:W-:-:S03]  /*46630*/  IADD3 R3, R21, -0x3f3504f3, RZ ;  /* 0xc0cafb0d15037810 */ /* 0x020fc60007ffe0ff */
[----:B------:R-:W5:Y:S01]  /*46640*/  LDL.LU.64 R28, [R1+0x320] ;  /* 0x00032000011c7983 */ /* 0x000f620000300a00 */
[----:B------:R-:W-:Y:S02]  /*46650*/  LOP3.LUT R4, R4, 0xff800000, RZ, 0xc0, !PT ;  /* 0xff80000004047812 */ /* 0x000fe400078ec0ff */
[----:B------:R-:W-:Y:S01]  /*46660*/  LOP3.LUT R3, R3, 0xff800000, RZ, 0xc0, !PT ;  /* 0xff80000003037812 */ /* 0x000fe200078ec0ff */
[----:B------:R-:W4:Y:S02]  /*46670*/  LDL.LU R24, [R1+0x54] ;  /* 0x0000540001187983 */ /* 0x000f240000300800 */
[----:B------:R-:W-:Y:S01]  /*46680*/  IMAD.IADD R2, R5, 0x1, -R4 ;  /* 0x0000000105027824 */ /* 0x000fe200078e0a04 */
[C---:B------:R-:W-:Y:S01]  /*46690*/  IADD3 R0, R21.reuse, -R3, RZ ;  /* 0x8000000315007210 */ /* 0x040fe20007ffe0ff */
[----:B------:R1:W1:Y:S01]  /*466a0*/  I2F R14, R4 ;  /* 0x00000004000e7306 */ /* 0x0002620000201400 */
[----:B------:R-:W-:Y:S01]  /*466b0*/  ISETP.GE.U32.AND P6, PT, R21, 0x7f800000, PT ;  /* 0x7f8000001500780c */ /* 0x000fe20003fc6070 */
[----:B------:R-:W-:Y:S01]  /*466c0*/  FADD R2, R2, -1 ;  /* 0xbf80000002027421 */ /* 0x000fe20000000000 */
[----:B--2---:R-:W-:Y:S01]  /*466d0*/  FSETP.NEU.AND P3, PT, R26, RZ, PT ;  /* 0x000000ff1a00720b */ /* 0x004fe20003f6d000 */
[----:B------:R-:W-:Y:S01]  /*466e0*/  FADD R0, R0, -1 ;  /* 0xbf80000000007421 */ /* 0x000fe20000000000 */
[----:B0-----:R-:W2:Y:S01]  /*466f0*/  LDL.LU.64 R16, [R1+0x310] ;  /* 0x0003100001107983 */ /* 0x001ea20000300a00 */
[----:B------:R-:W-:-:S02]  /*46700*/  FFMA.FTZ R12, R2, R6, -0.16845393180847167969 ;  /* 0xbe2c7f30020c7423 */ /* 0x000fc40000010006 */
[----:B------:R-:W-:Y:S02]  /*46710*/  FFMA.FTZ R8, R0, R6, -0.16845393180847167969 ;  /* 0xbe2c7f3000087423 */ /* 0x000fe40000010006 */
[----:B------:R-:W-:Y:S02]  /*46720*/  FFMA.FTZ R12, R2, R12, 0.1716887056827545166 ;  /* 0x3e2fcf2a020c7423 */ /* 0x000fe4000001000c */
[----:B------:R-:W-:Y:S02]  /*46730*/  FFMA.FTZ R8, R0, R8, 0.1716887056827545166 ;  /* 0x3e2fcf2a00087423 */ /* 0x000fe40000010008 */
[----:B------:R-:W-:Y:S02]  /*46740*/  FFMA.FTZ R12, R2, R12, -0.17900948226451873779 ;  /* 0xbe374e43020c7423 */ /* 0x000fe4000001000c */
[----:B------:R-:W-:Y:S02]  /*46750*/  FFMA.FTZ R8, R0, R8, -0.17900948226451873779 ;  /* 0xbe374e4300087423 */ /* 0x000fe40000010008 */
[----:B------:R-:W-:-:S02]  /*46760*/  FFMA.FTZ R12, R2, R12, 0.20512372255325317383 ;  /* 0x3e520bf4020c7423 */ /* 0x000fc4000001000c */
[----:B------:R-:W-:Y:S02]  /*46770*/  FFMA.FTZ R8, R0, R8, 0.20512372255325317383 ;  /* 0x3e520bf400087423 */ /* 0x000fe40000010008 */
[----:B------:R-:W-:Y:S02]  /*46780*/  FFMA.FTZ R12, R2, R12, -0.24046532809734344482 ;  /* 0xbe763c8b020c7423 */ /* 0x000fe4000001000c */
[----:B------:R-:W-:Y:S02]  /*46790*/  FFMA.FTZ R8, R0, R8, -0.24046532809734344482 ;  /* 0xbe763c8b00087423 */ /* 0x000fe40000010008 */
[----:B------:R-:W-:Y:S02]  /*467a0*/  FFMA.FTZ R12, R2, R12, 0.28857114911079406738 ;  /* 0x3e93bf99020c7423 */ /* 0x000fe4000001000c */
[----:B------:R-:W-:Y:S02]  /*467b0*/  FFMA.FTZ R8, R0, R8, 0.28857114911079406738 ;  /* 0x3e93bf9900087423 */ /* 0x000fe40000010008 */
[----:B------:R-:W-:-:S02]  /*467c0*/  FFMA.FTZ R12, R2, R12, -0.36067417263984680176 ;  /* 0xbeb8aa49020c7423 */ /* 0x000fc4000001000c */
[----:B------:R-:W-:Y:S02]  /*467d0*/  FFMA.FTZ R8, R0, R8, -0.36067417263984680176 ;  /* 0xbeb8aa4900087423 */ /* 0x000fe40000010008 */
[----:B------:R-:W-:Y:S02]  /*467e0*/  FFMA.FTZ R12, R2, R12, 0.48089820146560668945 ;  /* 0x3ef6384a020c7423 */ /* 0x000fe4000001000c */
[----:B-1----:R-:W-:Y:S02]  /*467f0*/  FFMA.FTZ R4, R0, R8, 0.48089820146560668945 ;  /* 0x3ef6384a00047423 */ /* 0x002fe40000010008 */
[----:B------:R-:W-:Y:S02]  /*46800*/  FFMA.FTZ R8, R2, R12, -0.72134751081466674805 ;  /* 0xbf38aa3b02087423 */ /* 0x000fe4000001000c */
[----:B------:R-:W-:Y:S01]  /*46810*/  FFMA.FTZ R4, R0, R4, -0.72134751081466674805 ;  /* 0xbf38aa3b00047423 */ /* 0x000fe20000010004 */
[----:B------:R0:W1:Y:S01]  /*46820*/  I2F R6, R3 ;  /* 0x0000000300067306 */ /* 0x0000620000201400 */
[----:B------:R-:W-:Y:S01]  /*46830*/  FMUL R8, R2, R8 ;  /* 0x0000000802087220 */ /* 0x000fe20000400000 */
[----:B------:R-:W-:-:S02]  /*46840*/  FSEL R12, RZ, -23, P1 ;  /* 0xc1b80000ff0c7808 */ /* 0x000fc40000800000 */
[----:B------:R-:W-:Y:S01]  /*46850*/  ISETP.GE.U32.AND P1, PT, R5, 0x7f800000, PT ;  /* 0x7f8000000500780c */ /* 0x000fe20003f26070 */
[----:B0-----:R-:W-:Y:S02]  /*46860*/  FMUL R3, R0, R4 ;  /* 0x0000000400037220 */ /* 0x001fe40000400000 */
[----:B------:R-:W-:Y:S02]  /*46870*/  FMUL R4, R2, R8 ;  /* 0x0000000802047220 */ /* 0x000fe40000400000 */
[----:B------:R-:W-:Y:S02]  /*46880*/  FMUL R3, R0, R3 ;  /* 0x0000000300037220 */ /* 0x000fe40000400000 */
[----:B------:R-:W-:Y:S02]  /*46890*/  FFMA.FTZ R2, R2, 1.4426950216293334961, R4 ;  /* 0x3fb8aa3b02027823 */ /* 0x000fe40000010004 */
[----:B------:R-:W-:Y:S02]  /*468a0*/  FFMA.FTZ R4, R0, 1.4426950216293334961, R3 ;  /* 0x3fb8aa3b00047823 */ /* 0x000fe40000010003 */
[----:B------:R-:W-:Y:S01]  /*468b0*/  FFMA.FTZ R0, R14, 1.1920928955078125e-07, R12 ;  /* 0x340000000e007823 */ /* 0x000fe2000001000c */
[----:B------:R-:W-:Y:S01]  /*468c0*/  FSEL R3, RZ, -23, P0 ;  /* 0xc1b80000ff037808 */ /* 0x000fe20000000000 */
[----:B------:R0:W-:Y:S02]  /*468d0*/  STL.64 [R1+0x19f8], R12 ;  /* 0x0019f80c01007387 */ /* 0x0001e40000100a00 */
[----:B------:R-:W-:Y:S01]  /*468e0*/  FADD R0, R0, R2 ;  /* 0x0000000200007221 */ /* 0x000fe20000000000 */
[----:B------:R-:W-:Y:S01]  /*468f0*/  @P1 MOV R2, 0x7f800000 ;  /* 0x7f80000000021802 */ /* 0x000fe20000000f00 */
[----:B-1----:R-:W-:Y:S01]  /*46900*/  FFMA.FTZ R3, R6, 1.1920928955078125e-07, R3 ;  /* 0x3400000006037823 */ /* 0x002fe20000010003 */
[----:B------:R-:W-:-:S03]  /*46910*/  FSETP.NEU.AND P0, PT, R7, RZ, PT ;  /* 0x000000ff0700720b */ /* 0x000fc60003f0d000 */
[----:B------:R-:W-:Y:S01]  /*46920*/  @P1 FFMA.FTZ R0, R5, R2, +INF ;  /* 0x7f80000005001423 */ /* 0x000fe20000010002 */
[----:B0-----:R-:W2:Y:S01]  /*46930*/  LDL.LU.64 R12, [R1+0x318] ;  /* 0x00031800010c7983 */ /* 0x001ea20000300a00 */
[----:B------:R-:W-:-:S03]  /*46940*/  FSETP.NEU.AND P1, PT, R10, RZ, PT ;  /* 0x000000ff0a00720b */ /* 0x000fc60003f2d000 */
[----:B------:R-:W2:Y:S01]  /*46950*/  LDL.LU.64 R14, [R1+0x300] ;  /* 0x00030000010e7983 */ /* 0x000ea20000300a00 */
[----:B------:R-:W-:-:S03]  /*46960*/  FADD R2, R3, R4 ;  /* 0x0000000403027221 */ /* 0x000fc60000000000 */
[----:B------:R-:W2:Y:S01]  /*46970*/  LDL.LU.64 R26, [R1+0x2f8] ;  /* 0x0002f800011a7983 */ /* 0x000ea20000300a00 */
[----:B------:R-:W-:-:S03]  /*46980*/  @P6 MOV R3, 0x7f800000 ;  /* 0x7f80000000036802 */ /* 0x000fc60000000f00 */
[----:B------:R-:W2:Y:S02]  /*46990*/  LDL.LU.64 R6, [R1+0x2f0] ;  /* 0x0002f00001067983 */ /* 0x000ea40000300a00 */
[----:B------:R-:W-:Y:S01]  /*469a0*/  @P6 FFMA.FTZ R2, R21, R3, +INF ;  /* 0x7f80000015026423 */ /* 0x000fe20000010003 */
[----:B---3--:R-:W-:Y:S02]  /*469b0*/  FSEL R11, R11, -INF , P4 ;  /* 0xff8000000b0b7808 */ /* 0x008fe40002000000 */
[----:B------:R-:W-:-:S03]  /*469c0*/  FSEL R18, R18, -INF , P3 ;  /* 0xff80000012127808 */ /* 0x000fc60001800000 */
[----:B------:R0:W-:Y:S01]  /*469d0*/  STL [R1], R11 ;  /* 0x0000000b01007387 */ /* 0x0001e20000100800 */
[----:B------:R-:W-:Y:S02]  /*469e0*/  FSETP.NEU.AND P4, PT, R9, RZ, PT ;  /* 0x000000ff0900720b */ /* 0x000fe40003f8d000 */
[----:B------:R-:W-:Y:S02]  /*469f0*/  FSEL R25, R25, -INF , P2 ;  /* 0xff80000019197808 */ /* 0x000fe40001000000 */
[----:B------:R-:W-:Y:S01]  /*46a00*/  FSETP.NEU.AND P3, PT, R5, RZ, PT ;  /* 0x000000ff0500720b */ /* 0x000fe20003f6d000 */
[----:B0-----:R-:W3:Y:S04]  /*46a10*/  LDL.LU.64 R10, [R1+0x2e8] ;  /* 0x0002e800010a7983 */ /* 0x001ee80000300a00 */
[----:B------:R-:W2:Y:S04]  /*46a20*/  LDL.LU R9, [R1+0x1a30] ;  /* 0x001a300001097983 */ /* 0x000ea80000300800 */
[----:B------:R0:W-:Y:S01]  /*46a30*/  STL [R1+0x10], R18 ;  /* 0x0000101201007387 */ /* 0x0001e20000100800 */
[----:B------:R-:W-:-:S03]  /*46a40*/  FSETP.NEU.AND P2, PT, R21, RZ, PT ;  /* 0x000000ff1500720b */ /* 0x000fc60003f4d000 */
[----:B0-----:R-:W2:Y:S04]  /*46a50*/  LDL.LU R18, [R1+0x1a2c] ;  /* 0x001a2c0001127983 */ /* 0x001ea80000300800 */
[----:B------:R-:W2:Y:S04]  /*46a60*/  LDL.LU R5, [R1+0x1a28] ;  /* 0x001a280001057983 */ /* 0x000ea80000300800 */
[----:B------:R0:W-:Y:S04]  /*46a70*/  STL [R1+0x20], R25 ;  /* 0x0000201901007387 */ /* 0x0001e80000100800 */
[----:B0-----:R-:W2:Y:S04]  /*46a80*/  LDL.LU R25, [R1+0x1a24] ;  /* 0x001a240001197983 */ /* 0x001ea80000300800 */
[----:B------:R-:W4:Y:S01]  /*46a90*/  LDL.LU R21, [R1+0x1a20] ;  /* 0x001a200001157983 */ /* 0x000f220000300800 */
[----:B--2---:R-:W-:-:S03]  /*46aa0*/  PRMT R3, R25, 0x7632, R3 ;  /* 0x0000763219037816 */ /* 0x004fc60000000003 */
[----:B----4-:R0:W-:Y:S04]  /*46ab0*/  STG.E.U16 [R22.64], R21 ;  /* 0x0000001516007986 */ /* 0x0101e8000c101504 */
[----:B0-----:R-:W2:Y:S04]  /*46ac0*/  LDL.LU.64 R22, [R1+0x1a18] ;  /* 0x001a180001167983 */ /* 0x001ea80000300a00 */
[----:B------:R0:W-:Y:S04]  /*46ad0*/  STL.64 [R1+0x19e8], R20 ;  /* 0x0019e81401007387 */ /* 0x0001e80000100a00 */
[----:B0-----:R-:W4:Y:S04]  /*46ae0*/  LDL.LU.64 R20, [R1+0x308] ;  /* 0x0003080001147983 */ /* 0x001f280000300a00 */
[----:B------:R-:W5:Y:S01]  /*46af0*/  LDL.LU R25, [R1+0x1a10] ;  /* 0x001a100001197983 */ /* 0x000f620000300800 */
[----:B------:R-:W-:-:S02]  /*46b00*/  PRMT R4, R24, 0x7632, R4 ;  /* 0x0000763218047816 */ /* 0x000fc40000000004 */
[----:B------:R-:W-:Y:S01]  /*46b10*/  PRMT R5, R5, 0x7632, R5 ;  /* 0x0000763205057816 */ /* 0x000fe20000000005 */
[----:B-----5:R0:W-:Y:S04]  /*46b20*/  STG.E.U16 [R28.64], R25 ;  /* 0x000000191c007986 */ /* 0x0201e8000c101504 */
[----:B------:R2:W-:Y:S04]  /*46b30*/  STG.E.U16 [R12.64], R3 ;  /* 0x000000030c007986 */ /* 0x0005e8000c101504 */
[----:B------:R1:W-:Y:S04]  /*46b40*/  STG.E.U16 [R16.64], R4 ;  /* 0x0000000410007986 */ /* 0x0003e8000c101504 */
[----:B0-----:R-:W5:Y:S01]  /*46b50*/  LDL.LU.64 R28, [R1+0x2e0] ;  /* 0x0002e000011c7983 */ /* 0x001f620000300a00 */
[----:B--2---:R-:W-:-:S03]  /*46b60*/  PRMT R3, R22, 0x7632, R3 ;  /* 0x0000763216037816 */ /* 0x004fc60000000003 */
[----:B------:R-:W2:Y:S04]  /*46b70*/  LDL.LU R22, [R1+0x1a0c] ;  /* 0x001a0c0001167983 */ /* 0x000ea80000300800 */
[----:B------:R-:W2:Y:S04]  /*46b80*/  LDL.LU R24, [R1+0x34] ;  /* 0x0000340001187983 */ /* 0x000ea80000300800 */
[----:B------:R-:W2:Y:S04]  /*46b90*/  LDL.LU.64 R12, [R1+0x2d8] ;  /* 0x0002d800010c7983 */ /* 0x000ea80000300a00 */
[----:B-1----:R-:W2:Y:S04]  /*46ba0*/  LDL.LU.64 R16, [R1+0x2d0] ;  /* 0x0002d00001107983 */ /* 0x002ea80000300a00 */
[----:B----4-:R0:W-:Y:S04]  /*46bb0*/  STG.E.U16 [R20.64], R3 ;  /* 0x0000000314007986 */ /* 0x0101e8000c101504 */
[----:B------:R1:W-:Y:S04]  /*46bc0*/  STG.E.U16 [R14.64], R5 ;  /* 0x000000050e007986 */ /* 0x0003e8000c101504 */
[----:B0-----:R-:W4:Y:S01]  /*46bd0*/  LDL.LU.64 R20, [R1+0x2c8] ;  /* 0x0002c80001147983 */ /* 0x001f220000300a00 */
[----:B------:R-:W-:-:S03]  /*46be0*/  PRMT R3, R18, 0x7632, R3 ;  /* 0x0000763212037816 */ /* 0x000fc60000000003 */
[----:B------:R-:W2:Y:S04]  /*46bf0*/  LDL.LU R18, [R1+0x1a08] ;  /* 0x001a080001127983 */ /* 0x000ea80000300800 */
[----:B-1----:R-:W2:Y:S04]  /*46c00*/  LDL.LU R15, [R1+0x1a04] ;  /* 0x001a0400010f7983 */ /* 0x002ea80000300800 */
[----:B------:R0:W-:Y:S02]  /*46c10*/  STG.E.U16 [R26.64], R3 ;  /* 0x000000031a007986 */ /* 0x0001e4000c101504 */
[----:B0-----:R-:W-:-:S02]  /*46c20*/  PRMT R3, R23, 0x7632, R3 ;  /* 0x0000763217037816 */ /* 0x001fc40000000003 */
[----:B--2---:R-:W-:-:S05]  /*46c30*/  PRMT R4, R15, 0x7632, R4 ;  /* 0x000076320f047816 */ /* 0x004fca0000000004 */
[----:B------:R0:W-:Y:S04]  /*46c40*/  STG.E.U16 [R6.64], R4 ;  /* 0x0000000406007986 */ /* 0x0001e8000c101504 */
[----:B---3--:R1:W-:Y:S04]  /*46c50*/  STG.E.U16 [R10.64], R3 ;  /* 0x000000030a007986 */ /* 0x0083e8000c101504 */
[----:B0-----:R-:W2:Y:S04]  /*46c60*/  LDL.LU.64 R6, [R1+0x2b8] ;  /* 0x0002b80001067983 */ /* 0x001ea80000300a00 */
[----:B------:R-:W3:Y:S04]  /*46c70*/  LDL.LU R26, [R1+0x98] ;  /* 0x00009800011a7983 */ /* 0x000ee80000300800 */
[----:B------:R-:W2:Y:S04]  /*46c80*/  LDL.LU R27, [R1+0x58] ;  /* 0x00005800011b7983 */ /* 0x000ea80000300800 */
[----:B-1----:R-:W2:Y:S04]  /*46c90*/  LDL.LU.64 R10, [R1+0x2a8] ;  /* 0x0002a800010a7983 */ /* 0x002ea80000300a00 */
[----:B------:R-:W2:Y:S01]  /*46ca0*/  LDL.LU R23, [R1+0x8] ;  /* 0x0000080001177983 */ /* 0x000ea20000300800 */
[----:B------:R-:W-:-:S03]  /*46cb0*/  PRMT R4, R19, 0x7632, R4 ;  /* 0x0000763213047816 */ /* 0x000fc60000000004 */
[----:B--2---:R0:W-:Y:S04]  /*46cc0*/  STL.64 [R1+0x19d0], R22 ;  /* 0x0019d01601007387 */ /* 0x0041e80000100a00 */
[----:B0-----:R-:W2:Y:S04]  /*46cd0*/  LDL.LU.64 R22, [R1+0x2c0] ;  /* 0x0002c00001167983 */ /* 0x001ea80000300a00 */
[----:B------:R-:W2:Y:S04]  /*46ce0*/  LDL.LU.64 R14, [R1+0x2a0] ;  /* 0x0002a000010e7983 */ /* 0x000ea80000300a00 */
[----:B------:R-:W2:Y:S01]  /*46cf0*/  LDL.LU R19, [R1+0x78] ;  /* 0x0000780001137983 */ /* 0x000ea20000300800 */
[----:B------:R-:W-:-:S05]  /*46d00*/  PRMT R9, R9, 0x7632, R9 ;  /* 0x0000763209097816 */ /* 0x000fca0000000009 */
[----:B-----5:R-:W-:Y:S01]  /*46d10*/  STG.E.U16 [R28.64], R9 ;  /* 0x000000091c007986 */ /* 0x020fe2000c101504 */
[----:B------:R-:W-:-:S03]  /*46d20*/  PRMT R3, R24, 0x7632, R3 ;  /* 0x0000763218037816 */ /* 0x000fc60000000003 */
[----:B------:R-:W-:Y:S04]  /*46d30*/  STG.E.U16 [R12.64], R4 ;  /* 0x000000040c007986 */ /* 0x000fe8000c101504 */
[----:B--2---:R0:W-:Y:S04]  /*46d40*/  STL.64 [R1+0x19c0], R18 ;  /* 0x0019c01201007387 */ /* 0x0041e80000100a00 */
[----:B0-----:R-:W2:Y:S04]  /*46d50*/  LDL.LU.64 R18, [R1+0x2b0] ;  /* 0x0002b00001127983 */ /* 0x001ea80000300a00 */
[----:B------:R-:W3:Y:S04]  /*46d60*/  LDL.LU.64 R28, [R1+0x298] ;  /* 0x00029800011c7983 */ /* 0x000ee80000300a00 */
[----:B------:R0:W-:Y:S04]  /*46d70*/  STL.64 [R1+0x1908], R8 ;  /* 0x0019080801007387 */ /* 0x0001e80000100a00 */
[----:B0-----:R-:W5:Y:S04]  /*46d80*/  LDL.LU R8, [R1+0x88] ;  /* 0x0000880001087983 */ /* 0x001f680000300800 */
[----:B------:R-:W2:Y:S04]  /*46d90*/  LDL.LU R9, [R1+0x48] ;  /* 0x0000480001097983 */ /* 0x000ea80000300800 */
[----:B------:R-:W2:Y:S04]  /*46da0*/  LDL.LU R24, [R1+0x1a00] ;  /* 0x001a000001187983 */ /* 0x000ea80000300800 */
[----:B------:R-:W2:Y:S04]  /*46db0*/  LDL.LU.64 R12, [R1+0x19f8] ;  /* 0x0019f800010c7983 */ /* 0x000ea80000300a00 */
[----:B------:R0:W-:Y:S04]  /*46dc0*/  STG.E.U16 [R16.64], R3 ;  /* 0x0000000310007986 */ /* 0x0001e8000c101504 */
[----:B0-----:R-:W3:Y:S01]  /*46dd0*/  LDL.LU.64 R16, [R1+0x19f0] ;  /* 0x0019f00001107983 */ /* 0x001ee20000300a00 */
[----:B--2---:R-:W-:-:S05]  /*46de0*/  PRMT R13, R13, 0x7632, R13 ;  /* 0x000076320d0d7816 */ /* 0x004fca000000000d */
[----:B----4-:R0:W-:Y:S04]  /*46df0*/  STG.E.U16 [R20.64], R13 ;  /* 0x0000000d14007986 */ /* 0x0101e8000c101504 */
[----:B0-----:R-:W2:Y:S04]  /*46e00*/  LDL.LU.64 R20, [R1+0x19e8] ;  /* 0x0019e80001147983 */ /* 0x001ea80000300a00 */
[----:B------:R0:W-:Y:S04]  /*46e10*/  STL.64 [R1+0x18e8], R12 ;  /* 0x0018e80c01007387 */ /* 0x0001e80000100a00 */
[----:B0-----:R-:W4:Y:S01]  /*46e20*/  LDL.LU R13, [R1+0x64] ;  /* 0x00006400010d7983 */ /* 0x001f220000300800 */
[----:B---3--:R-:W-:-:S05]  /*46e30*/  PRMT R17, R17, 0x7632, R17 ;  /* 0x0000763211117816 */ /* 0x008fca0000000011 */
[----:B------:R0:W-:Y:S04]  /*46e40*/  STG.E.U16 [R22.64], R17 ;  /* 0x0000001116007986 */ /* 0x0001e8000c101504 */
[----:B0-----:R-:W3:Y:S01]  /*46e50*/  LDL.LU.64 R22, [R1+0x280] ;  /* 0x0002800001167983 */ /* 0x001ee20000300a00 */
[----:B----4-:R-:W-:-:S03]  /*46e60*/  PRMT R4, R13, 0x7632, R4 ;  /* 0x000076320d047816 */ /* 0x010fc60000000004 */
[----:B------:R-:W5:Y:S04]  /*46e70*/  LDL.LU.64 R12, [R1+0x278] ;  /* 0x00027800010c7983 */ /* 0x000f680000300a00 */
[----:B------:R0:W-:Y:S04]  /*46e80*/  STL.64 [R1+0x18f8], R16 ;  /* 0x0018f81001007387 */ /* 0x0001e80000100a00 */
[----:B0-----:R-:W4:Y:S01]  /*46e90*/  LDL.LU R16, [R1+0x24] ;  /* 0x0000240001107983 */ /* 0x001f220000300800 */
[----:B--2---:R-:W-:-:S03]  /*46ea0*/  PRMT R21, R21, 0x7632, R21 ;  /* 0x0000763215157816 */ /* 0x004fc60000000015 */
[----:B------:R-:W2:Y:S01]  /*46eb0*/  LDL.LU R17, [R1+0x18] ;  /* 0x0000180001117983 */ /* 0x000ea20000300800 */
[----:B------:R-:W-:-:S03]  /*46ec0*/  PRMT R25, R25, 0x7632, R25 ;  /* 0x0000763219197816 */ /* 0x000fc60000000019 */
[----:B------:R0:W-:Y:S04]  /*46ed0*/  STG.E.U16 [R6.64], R4 ;  /* 0x0000000406007986 */ /* 0x0001e8000c101504 */
[----:B0-----:R-:W2:Y:S04]  /*46ee0*/  LDL.LU.64 R6, [R1+0x19e0] ;  /* 0x0019e00001067983 */ /* 0x001ea80000300a00 */
[----:B------:R0:W-:Y:S04]  /*46ef0*/  STL.64 [R1+0x1988], R4 ;  /* 0x0019880401007387 */ /* 0x0001e80000100a00 */
[----:B0-----:R-:W2:Y:S01]  /*46f00*/  LDL.LU.64 R4, [R1+0x290] ;  /* 0x0002900001047983 */ /* 0x001ea20000300a00 */
[----:B----4-:R-:W-:-:S05]  /*46f10*/  PRMT R3, R16, 0x7632, R3 ;  /* 0x0000763210037816 */ /* 0x010fca0000000003 */
[----:B------:R-:W-:Y:S04]  /*46f20*/  STG.E.U16 [R18.64], R3 ;  /* 0x0000000312007986 */ /* 0x000fe8000c101504 */
[----:B------:R-:W-:Y:S04]  /*46f30*/  STL.64 [R1+0x1998], R2 ;  /* 0x0019980201007387 */ /* 0x000fe80000100a00 */
[----:B------:R0:W-:Y:S04]  /*46f40*/  STG.E.U16 [R10.64], R21 ;  /* 0x000000150a007986 */ /* 0x0001e8000c101504 */
[----:B------:R-:W-:Y:S04]  /*46f50*/  STG.E.U16 [R14.64], R25 ;  /* 0x000000190e007986 */ /* 0x000fe8000c101504 */
[----:B0-----:R-:W4:Y:S04]  /*46f60*/  LDL.LU.64 R10, [R1+0x270] ;  /* 0x00027000010a7983 */ /* 0x001f280000300a00 */
[----:B------:R0:W-:Y:S04]  /*46f70*/  STL [R1+0x18e0], R20 ;  /* 0x0018e01401007387 */ /* 0x0001e80000100800 */
[----:B------:R-:W-:Y:S04]  /*46f80*/  STG.E.U16 [R28.64], R26 ;  /* 0x0000001a1c007986 */ /* 0x000fe8000c101504 */
[----:B0-----:R-:W2:Y:S04]  /*46f90*/  LDL.LU.64 R20, [R1+0x268] ;  /* 0x0002680001147983 */ /* 0x001ea80000300a00 */
[----:B------:R-:W2:Y:S04]  /*46fa0*/  LDL.LU.64 R18, [R1+0x260] ;  /* 0x0002600001127983 */ /* 0x000ea80000300a00 */
[----:B------:R-:W2:Y:S04]  /*46fb0*/  LDL.LU.64 R14, [R1+0x258] ;  /* 0x00025800010e7983 */ /* 0x000ea80000300a00 */
[----:B------:R0:W-:Y:S04]  /*46fc0*/  STL [R1+0x1948], R24 ;  /* 0x0019481801007387 */ /* 0x0001e80000100800 */
[----:B0-----:R-:W2:Y:S04]  /*46fd0*/  LDL.LU.64 R24, [R1+0x248] ;  /* 0x0002480001187983 */ /* 0x001ea80000300a00 */
[----:B------:R-:W2:Y:S04]  /*46fe0*/  LDL.LU.64 R28, [R1+0x240] ;  /* 0x00024000011c7983 */ /* 0x000ea80000300a00 */
[----:B------:R-:W2:Y:S04]  /*46ff0*/  LDL.LU.64 R2, [R1+0x228] ;  /* 0x0002280001027983 */ /* 0x000ea80000300a00 */
[----:B--2---:R0:W-:Y:S04]  /*47000*/  STL.64 [R1+0x19a0], R2 ;  /* 0x0019a00201007387 */ /* 0x0041e80000100a00 */
[----:B0-----:R-:W2:Y:S04]  /*47010*/  LDL.LU.64 R2, [R1+0x230] ;  /* 0x0002300001027983 */ /* 0x001ea80000300a00 */
[----:B------:R-:W-:Y:S04]  /*47020*/  STG.E.U16 [R4.64], R27 ;  /* 0x0000001b04007986 */ /* 0x000fe8000c101504 */
[----:B------:R-:W-:Y:S04]  /*47030*/  STG.E.U16 [R6.64], R17 ;  /* 0x0000001106007986 */ /* 0x000fe8000c101504 */
[----:B--2---:R0:W-:Y:S04]  /*47040*/  STL.64 [R1+0x19a8], R2 ;  /* 0x0019a80201007387 */ /* 0x0041e80000100a00 */
[----:B0-----:R-:W2:Y:S04]  /*47050*/  LDL.LU.64 R2, [R1+0x238] ;  /* 0x0002380001027983 */ /* 0x001ea80000300a00 */
[----:B------:R-:W2:Y:S04]  /*47060*/  LDL.LU.64 R4, [R1+0x220] ;  /* 0x0002200001047983 */ /* 0x000ea80000300a00 */
[----:B------:R-:W3:Y:S04]  /*47070*/  LDL.LU.64 R6, [R1+0x19d8] ;  /* 0x0019d80001067983 */ /* 0x000ee80000300a00 */
[----:B------:R0:W-:Y:S04]  /*47080*/  STL [R1+0x1980], R17 ;  /* 0x0019801101007387 */ /* 0x0001e80000100800 */
[----:B0-----:R-:W2:Y:S04]  /*47090*/  LDL.LU.64 R16, [R1+0x218] ;  /* 0x0002180001107983 */ /* 0x001ea80000300a00 */
[----:B---3--:R0:W-:Y:S04]  /*470a0*/  STG.E.U16 [R22.64], R6 ;  /* 0x0000000616007986 */ /* 0x0081e8000c101504 */
[----:B-----5:R1:W-:Y:S04]  /*470b0*/  STG.E.U16 [R12.64], R8 ;  /* 0x000000080c007986 */ /* 0x0203e8000c101504 */
[----:B0-----:R-:W3:Y:S04]  /*470c0*/  LDL.LU.64 R22, [R1+0x19d0] ;  /* 0x0019d00001167983 */ /* 0x001ee80000300a00 */
[----:B-1----:R-:W5:Y:S04]  /*470d0*/  LDL.LU.64 R12, [R1+0x1f0] ;  /* 0x0001f000010c7983 */ /* 0x002f680000300a00 */
[----:B-----5:R0:W-:Y:S04]  /*470e0*/  STL.64 [R1+0x1960], R12 ;  /* 0x0019600c01007387 */ /* 0x0201e80000100a00 */
[----:B0-----:R-:W5:Y:S04]  /*470f0*/  LDL.LU.64 R12, [R1+0x1f8] ;  /* 0x0001f800010c7983 */ /* 0x001f680000300a00 */
[----:B-----5:R0:W-:Y:S04]  /*47100*/  STL.64 [R1+0x1968], R12 ;  /* 0x0019680c01007387 */ /* 0x0201e80000100a00 */
[----:B0-----:R-:W5:Y:S04]  /*47110*/  LDL.LU.64 R12, [R1+0x200] ;  /* 0x00020000010c7983 */ /* 0x001f680000300a00 */
[----:B-----5:R0:W-:Y:S04]  /*47120*/  STL.64 [R1+0x1970], R12 ;  /* 0x0019700c01007387 */ /* 0x0201e80000100a00 */
[----:B0-----:R-:W5:Y:S04]  /*47130*/  LDL.LU.64 R12, [R1+0x208] ;  /* 0x00020800010c7983 */ /* 0x001f680000300a00 */
[----:B----4-:R-:W-:Y:S04]  /*47140*/  STG.E.U16 [R10.64], R9 ;  /* 0x000000090a007986 */ /* 0x010fe8000c101504 */
[----:B---3--:R-:W-:Y:S04]  /*47150*/  STG.E.U16 [R20.64], R23 ;  /* 0x0000001714007986 */ /* 0x008fe8000c101504 */
[----:B-----5:R0:W-:Y:S04]  /*47160*/  STL.64 [R1+0x1978], R12 ;  /* 0x0019780c01007387 */ /* 0x0201e80000100a00 */
[----:B0-----:R-:W3:Y:S04]  /*47170*/  LDL.LU.64 R12, [R1+0x210] ;  /* 0x00021000010c7983 */ /* 0x001ee80000300a00 */
[----:B------:R-:W4:Y:S04]  /*47180*/  LDL.LU.64 R10, [R1+0x19c8] ;  /* 0x0019c800010a7983 */ /* 0x000f280000300a00 */
[----:B------:R-:W5:Y:S04]  /*47190*/  LDL.LU.64 R20, [R1+0x1e0] ;  /* 0x0001e00001147983 */ /* 0x000f680000300a00 */
[----:B----4-:R-:W-:Y:S04]  /*471a0*/  STG.E.U16 [R18.64], R10 ;  /* 0x0000000a12007986 */ /* 0x010fe8000c101504 */
[----:B-----5:R0:W-:Y:S04]  /*471b0*/  STL.64 [R1+0x1950], R20 ;  /* 0x0019501401007387 */ /* 0x0201e80000100a00 */
[----:B0-----:R-:W4:Y:S04]  /*471c0*/  LDL.LU.64 R20, [R1+0x1e8] ;  /* 0x0001e80001147983 */ /* 0x001f280000300a00 */
[----:B------:R-:W5:Y:S04]  /*471d0*/  LDL.LU.64 R18, [R1+0x19c0] ;  /* 0x0019c00001127983 */ /* 0x000f680000300a00 */
[----:B-----5:R0:W-:Y:S04]  /*471e0*/  STG.E.U16 [R14.64], R19 ;  /* 0x000000130e007986 */ /* 0x0201e8000c101504 */
[----:B0-----:R-:W5:Y:S04]  /*471f0*/  LDL.LU.64 R14, [R1+0x19b8] ;  /* 0x0019b800010e7983 */ /* 0x001f680000300a00 */
[----:B-----5:R0:W-:Y:S04]  /*47200*/  STG.E.U16 [R14.64], R7 ;  /* 0x000000070e007986 */ /* 0x0201e8000c101504 */
[----:B0-----:R-:W5:Y:S04]  /*47210*/  LDL.LU.64 R14, [R1+0x19b0] ;  /* 0x0019b000010e7983 */ /* 0x001f680000300a00 */
[----:B-----5:R0:W-:Y:S04]  /*47220*/  STG.E.U16 [R24.64], R14 ;  /* 0x0000000e18007986 */ /* 0x0201e8000c101504 */
[----:B------:R1:W-:Y:S04]  /*47230*/  STG.E.U16 [R28.64], R18 ;  /* 0x000000121c007986 */ /* 0x0003e8000c101504 */
[----:B--2---:R2:W-:Y:S04]  /*47240*/  STG.E.U16 [R2.64], R15 ;  /* 0x0000000f02007986 */ /* 0x0045e8000c101504 */
[----:B0-----:R-:W5:Y:S04]  /*47250*/  LDL.LU.64 R24, [R1+0x1d8] ;  /* 0x0001d80001187983 */ /* 0x001f680000300a00 */
[----:B-1----:R-:W3:Y:S04]  /*47260*/  LDL.LU.64 R28, [R1+0x1d0] ;  /* 0x0001d000011c7983 */ /* 0x002ee80000300a00 */
[----:B--2---:R-:W2:Y:S04]  /*47270*/  LDL.LU.64 R2, [R1+0x19a8] ;  /* 0x0019a80001027983 */ /* 0x004ea80000300a00 */
[----:B--2---:R0:W-:Y:S04]  /*47280*/  STG.E.U16 [R2.64], R11 ;  /* 0x0000000b02007986 */ /* 0x0041e8000c101504 */
[----:B0-----:R-:W2:Y:S04]  /*47290*/  LDL.LU.64 R2, [R1+0x19a0] ;  /* 0x0019a00001027983 */ /* 0x001ea80000300a00 */
[----:B--2---:R0:W-:Y:S04]  /*472a0*/  STG.E.U16 [R2.64], R22 ;  /* 0x0000001602007986 */ /* 0x0041e8000c101504 */
[----:B0-----:R-:W2:Y:S02]  /*472b0*/  LDL.LU.64 R2, [R1+0x1998] ;  /* 0x0019980001027983 */ /* 0x001ea40000300a00 */
[----:B--2---:R-:W-:-:S02]  /*472c0*/  PRMT R3, R26, 0x7632, R3 ;  /* 0x000076321a037816 */ /* 0x004fc40000000003 */
[----:B------:R-:W2:Y:S04]  /*472d0*/  LDL.LU R26, [R1+0x1990] ;  /* 0x00199000011a7983 */ /* 0x000ea80000300800 */
[----:B--2---:R0:W-:Y:S04]  /*472e0*/  STG.E.U16 [R4.64], R26 ;  /* 0x0000001a04007986 */ /* 0x0041e8000c101504 */
[----:B0-----:R-:W2:Y:S04]  /*472f0*/  LDL.LU.64 R4, [R1+0x1988] ;  /* 0x0019880001047983 */ /* 0x001ea80000300a00 */
[----:B------:R0:W-:Y:S01]  /*47300*/  STG.E.U16 [R16.64], R3 ;  /* 0x0000000310007986 */ /* 0x0001e2000c101504 */
[----:B--2---:R-:W-:-:S03]  /*47310*/  PRMT R4, R27, 0x7632, R4 ;  /* 0x000076321b047816 */ /* 0x004fc60000000004 */
[----:B------:R-:W2:Y:S04]  /*47320*/  LDL.LU R27, [R1+0x1984] ;  /* 0x00198400011b7983 */ /* 0x000ea80000300800 */
[----:B0-----:R-:W2:Y:S04]  /*47330*/  LDL.LU R17, [R1+0x1980] ;  /* 0x0019800001117983 */ /* 0x001ea80000300800 */
[----:B---3--:R0:W-:Y:S01]  /*47340*/  STG.E.U16 [R12.64], R4 ;  /* 0x000000040c007986 */ /* 0x0081e2000c101504 */
[----:B--2---:R-:W-:-:S03]  /*47350*/  PRMT R3, R17, 0x7632, R3 ;  /* 0x0000763211037816 */ /* 0x004fc60000000003 */
[----:B------:R-:W2:Y:S04]  /*47360*/  LDL.LU.64 R16, [R1+0x1c8] ;  /* 0x0001c80001107983 */ /* 0x000ea80000300a00 */
[----:B0-----:R-:W3:Y:S01]  /*47370*/  LDL.LU.64 R12, [R1+0x1978] ;  /* 0x00197800010c7983 */ /* 0x001ee20000300a00 */
[----:B------:R-:W-:-:S03]  /*47380*/  PRMT R6, R6, 0x7632, R6 ;  /* 0x0000763206067816 */ /* 0x000fc60000000006 */
[----:B---3--:R0:W-:Y:S04]  /*47390*/  STG.E.U16 [R12.64], R3 ;  /* 0x000000030c007986 */ /* 0x0081e8000c101504 */
[----:B0-----:R-:W3:Y:S01]  /*473a0*/  LDL.LU.64 R12, [R1+0x1970] ;  /* 0x00197000010c7983 */ /* 0x001ee20000300a00 */
[----:B------:R-:W-:-:S03]  /*473b0*/  PRMT R3, R8, 0x7632, R3 ;  /* 0x0000763208037816 */ /* 0x000fc60000000003 */
[----:B---3--:R0:W-:Y:S04]  /*473c0*/  STG.E.U16 [R12.64], R6 ;  /* 0x000000060c007986 */ /* 0x0081e8000c101504 */
[----:B0-----:R-:W3:Y:S01]  /*473d0*/  LDL.LU.64 R12, [R1+0x1968] ;  /* 0x00196800010c7983 */ /* 0x001ee20000300a00 */
[----:B------:R-:W-:-:S03]  /*473e0*/  PRMT R4, R9, 0x7632, R4 ;  /* 0x0000763209047816 */ /* 0x000fc60000000004 */
[----:B------:R-:W2:Y:S04]  /*473f0*/  LDL.LU.64 R8, [R1+0x1c0] ;  /* 0x0001c00001087983 */ /* 0x000ea80000300a00 */
[----:B---3--:R0:W-:Y:S04]  /*47400*/  STG.E.U16 [R12.64], R3 ;  /* 0x000000030c007986 */ /* 0x0081e8000c101504 */
[----:B0-----:R-:W3:Y:S01]  /*47410*/  LDL.LU.64 R12, [R1+0x1960] ;  /* 0x00196000010c7983 */ /* 0x001ee20000300a00 */
[----:B------:R-:W-:-:S03]  /*47420*/  PRMT R3, R23, 0x7632, R3 ;  /* 0x0000763217037816 */ /* 0x000fc60000000003 */
[----:B------:R-:W2:Y:S04]  /*47430*/  LDL.LU R23, [R1+0x1958] ;  /* 0x0019580001177983 */ /* 0x000ea80000300800 */
[----:B---3--:R0:W-:Y:S04]  /*47440*/  STG.E.U16 [R12.64], R4 ;  /* 0x000000040c007986 */ /* 0x0081e8000c101504 */
[----:B----4-:R1:W-:Y:S04]  /*47450*/  STG.E.U16 [R20.64], R3 ;  /* 0x0000000314007986 */ /* 0x0103e8000c101504 */
[----:B0-----:R-:W3:Y:S04]  /*47460*/  LDL.LU.64 R12, [R1+0x1b8] ;  /* 0x0001b800010c7983 */ /* 0x001ee80000300a00 */
[----:B-1----:R-:W4:Y:S01]  /*47470*/  LDL.LU.64 R20, [R1+0x1950] ;  /* 0x0019500001147983 */ /* 0x002f220000300a00 */
[----:B------:R-:W-:-:S02]  /*47480*/  PRMT R10, R10, 0x7632, R10 ;  /* 0x000076320a0a7816 */ /* 0x000fc4000000000a */
[----:B------:R-:W-:-:S03]  /*47490*/  PRMT R4, R19, 0x7632, R4 ;  /* 0x0000763213047816 */ /* 0x000fc60000000004 */
[----:B----4-:R0:W-:Y:S04]  /*474a0*/  STG.E.U16 [R20.64], R10 ;  /* 0x0000000a14007986 */ /* 0x0101e8000c101504 */
[----:B0-----:R-:W4:Y:S01]  /*474b0*/  LDL.LU.64 R20, [R1+0x1a8] ;  /* 0x0001a80001147983 */ /* 0x001f220000300a00 */
[----:B------:R-:W-:-:S03]  /*474c0*/  PRMT R3, R7, 0x7632, R3 ;  /* 0x0000763207037816 */ /* 0x000fc60000000003 */
[----:B-----5:R-:W-:Y:S04]  /*474d0*/  STG.E.U16 [R24.64], R4 ;  /* 0x0000000418007986 */ /* 0x020fe8000c101504 */
[----:B------:R-:W-:Y:S04]  /*474e0*/  STG.E.U16 [R28.64], R3 ;  /* 0x000000031c007986 */ /* 0x000fe8000c101504 */
[----:B----4-:R0:W-:Y:S04]  /*474f0*/  STL.64 [R1+0x1940], R20 ;  /* 0x0019401401007387 */ /* 0x0101e80000100a00 */
[----:B0-----:R-:W4:Y:S04]  /*47500*/  LDL.LU.64 R20, [R1+0x1b0] ;  /* 0x0001b00001147983 */ /* 0x001f280000300a00 */
[----:B------:R-:W5:Y:S04]  /*47510*/  LDL.LU R24, [R1+0x1948] ;  /* 0x0019480001187983 */ /* 0x000f680000300800 */
[----:B------:R-:W2:Y:S04]  /*47520*/  LDL.LU R19, [R1+0x9c] ;  /* 0x00009c0001137983 */ /* 0x000ea80000300800 */
[----:B------:R-:W2:Y:S04]  /*47530*/  LDL.LU R29, [R1+0x5c] ;  /* 0x00005c00011d7983 */ /* 0x000ea80000300800 */
[----:B------:R-:W2:Y:S04]  /*47540*/  LDL.LU R7, [R1+0x1c] ;  /* 0x00001c0001077983 */ /* 0x000ea80000300800 */
[----:B--2---:R0:W-:Y:S04]  /*47550*/  STL.64 [R1+0x1928], R6 ;  /* 0x0019280601007387 */ /* 0x0041e80000100a00 */
[----:B0-----:R-:W2:Y:S01]  /*47560*/  LDL.LU.64 R6, [R1+0x190] ;  /* 0x0001900001067983 */ /* 0x001ea20000300a00 */
[----:B------:R-:W-:-:S02]  /*47570*/  PRMT R4, R15, 0x7632, R4 ;  /* 0x000076320f047816 */ /* 0x000fc40000000004 */
[----:B------:R-:W-:Y:S01]  /*47580*/  PRMT R14, R14, 0x7632, R14 ;  /* 0x000076320e0e7816 */ /* 0x000fe2000000000e */
[----:B--2---:R0:W-:Y:S04]  /*47590*/  STL.64 [R1+0x1938], R6 ;  /* 0x0019380601007387 */ /* 0x0041e80000100a00 */
[----:B0-----:R-:W2:Y:S04]  /*475a0*/  LDL.LU.64 R6, [R1+0x1a0] ;  /* 0x0001a00001067983 */ /* 0x001ea80000300a00 */
[----:B------:R-:W2:Y:S04]  /*475b0*/  LDL.LU R15, [R1+0x8c] ;  /* 0x00008c00010f7983 */ /* 0x000ea80000300800 */
[----:B------:R-:W-:Y:S04]  /*475c0*/  STG.E.U16 [R16.64], R14 ;  /* 0x0000000e10007986 */ /* 0x000fe8000c101504 */
[----:B--2---:R0:W-:Y:S04]  /*475d0*/  STL.64 [R1+0x1910], R14 ;  /* 0x0019100e01007387 */ /* 0x0041e80000100a00 */
[----:B0-----:R-:W2:Y:S01]  /*475e0*/  LDL.LU.64 R14, [R1+0x180] ;  /* 0x00018000010e7983 */ /* 0x001ea20000300a00 */
[----:B------:R-:W-:-:S02]  /*475f0*/  PRMT R18, R18, 0x7632, R18 ;  /* 0x0000763212127816 */ /* 0x000fc40000000012 */
[----:B------:R-:W-:-:S03]  /*47600*/  PRMT R3, R11, 0x7632, R3 ;  /* 0x000076320b037816 */ /* 0x000fc60000000003 */
[----:B------:R-:W-:Y:S04]  /*47610*/  STG.E.U16 [R8.64], R18 ;  /* 0x0000001208007986 */ /* 0x000fe8000c101504 */
[----:B---3--:R-:W-:Y:S04]  /*47620*/  STG.E.U16 [R12.64], R4 ;  /* 0x000000040c007986 */ /* 0x008fe8000c101504 */
[----:B----4-:R-:W-:Y:S04]  /*47630*/  STG.E.U16 [R20.64], R3 ;  /* 0x0000000314007986 */ /* 0x010fe8000c101504 */
[----:B--2---:R0:W-:Y:S04]  /*47640*/  STL.64 [R1+0x1920], R14 ;  /* 0x0019200e01007387 */ /* 0x0041e80000100a00 */
[----:B0-----:R-:W2:Y:S04]  /*47650*/  LDL.LU.64 R14, [R1+0x188] ;  /* 0x00018800010e7983 */ /* 0x001ea80000300a00 */
[----:B------:R-:W3:Y:S04]  /*47660*/  LDL.LU.64 R8, [R1+0x178] ;  /* 0x0001780001087983 */ /* 0x000ee80000300a00 */
[----:B------:R-:W4:Y:S04]  /*47670*/  LDL.LU R11, [R1+0x4c] ;  /* 0x00004c00010b7983 */ /* 0x000f280000300800 */
[----:B------:R-:W4:Y:S04]  /*47680*/  LDL.LU.64 R16, [R1+0x170] ;  /* 0x0001700001107983 */ /* 0x000f280000300a00 */
[----:B------:R-:W2:Y:S04]  /*47690*/  LDL.LU.64 R12, [R1+0x168] ;  /* 0x00016800010c7983 */ /* 0x000ea80000300a00 */
[----:B------:R-:W2:Y:S04]  /*476a0*/  LDL.LU R25, [R1+0x7c] ;  /* 0x00007c0001197983 */ /* 0x000ea80000300800 */
[----:B------:R-:W2:Y:S01]  /*476b0*/  LDL.LU.64 R20, [R1+0x1940] ;  /* 0x0019400001147983 */ /* 0x000ea20000300a00 */
[----:B------:R-:W-:-:S02]  /*476c0*/  PRMT R22, R22, 0x7632, R22 ;  /* 0x0000763216167816 */ /* 0x000fc40000000016 */
[----:B------:R-:W-:Y:S01]  /*476d0*/  PRMT R26, R26, 0x7632, R26 ;  /* 0x000076321a1a7816 */ /* 0x000fe2000000001a */
[----:B------:R-:W3:Y:S01]  /*476e0*/  LDL.LU R28, [R1+0x3c] ;  /* 0x00003c00011c7983 */ /* 0x000ee20000300800 */
[----:B------:R-:W-:-:S03]  /*476f0*/  PRMT R3, R19, 0x7632, R3 ;  /* 0x0000763213037816 */ /* 0x000fc60000000003 */
[----:B--2---:R0:W-:Y:S04]  /*47700*/  STG.E.U16 [R20.64], R22 ;  /* 0x0000001614007986 */ /* 0x0041e8000c101504 */
[----:B------:R1:W-:Y:S04]  /*47710*/  STG.E.U16 [R6.64], R26 ;  /* 0x0000001a06007986 */ /* 0x0003e8000c101504 */
[----:B0-----:R-:W2:Y:S04]  /*47720*/  LDL.LU R22, [R1+0xc] ;  /* 0x00000c0001167983 */ /* 0x001ea80000300800 */
[----:B------:R-:W2:Y:S04]  /*47730*/  LDL.LU.64 R20, [R1+0x150] ;  /* 0x0001500001147983 */ /* 0x000ea80000300a00 */
[----:B-1----:R-:W2:Y:S04]  /*47740*/  LDL.LU.64 R6, [R1+0x1938] ;  /* 0x0019380001067983 */ /* 0x002ea80000300a00 */
[----:B------:R0:W-:Y:S04]  /*47750*/  STL [R1+0x18e4], R27 ;  /* 0x0018e41b01007387 */ /* 0x0001e80000100800 */
[----:B0-----:R-:W2:Y:S04]  /*47760*/  LDL.LU.64 R26, [R1+0x158] ;  /* 0x00015800011a7983 */ /* 0x001ea80000300a00 */
[----:B------:R0:W-:Y:S04]  /*47770*/  STL.64 [R1+0x18d8], R2 ;  /* 0x0018d80201007387 */ /* 0x0001e80000100a00 */
[----:B0-----:R-:W2:Y:S04]  /*47780*/  LDL.LU.64 R2, [R1+0x198] ;  /* 0x0001980001027983 */ /* 0x001ea80000300a00 */
[----:B--2---:R0:W-:Y:S04]  /*47790*/  STG.E.U16 [R2.64], R19 ;  /* 0x0000001302007986 */ /* 0x0041e8000c101504 */
[----:B------:R1:W-:Y:S04]  /*477a0*/  STG.E.U16 [R6.64], R29 ;  /* 0x0000001d06007986 */ /* 0x0003e8000c101504 */
[----:B0-----:R-:W2:Y:S04]  /*477b0*/  LDL.LU R19, [R1+0x1930] ;  /* 0x0019300001137983 */ /* 0x001ea80000300800 */
[----:B------:R-:W2:Y:S04]  /*477c0*/  LDL.LU.64 R2, [R1+0x140] ;  /* 0x0001400001027983 */ /* 0x000ea80000300a00 */
[----:B-1----:R-:W2:Y:S01]  /*477d0*/  LDL.LU.64 R6, [R1+0x1928] ;  /* 0x0019280001067983 */ /* 0x002ea20000300a00 */
[----:B------:R-:W-:-:S03]  /*477e0*/  PRMT R4, R29, 0x7632, R4 ;  /* 0x000076321d047816 */ /* 0x000fc60000000004 */
[----:B------:R-:W3:Y:S01]  /*477f0*/  LDL.LU R29, [R1+0x6c] ;  /* 0x00006c00011d7983 */ /* 0x000ee20000300800 */
[----:B--2---:R-:W-:-:S03]  /*47800*/  PRMT R5, R7, 0x7632, R5 ;  /* 0x0000763207057816 */ /* 0x004fc60000000005 */
[----:B------:R-:W-:Y:S04]  /*47810*/  STG.E.U16 [R14.64], R7 ;  /* 0x000000070e007986 */ /* 0x000fe8000c101504 */
[----:B------:R0:W-:Y:S04]  /*47820*/  STL.64 [R1+0x18d0], R4 ;  /* 0x0018d00401007387 */ /* 0x0001e80000100a00 */
[----:B0-----:R-:W2:Y:S04]  /*47830*/  LDL.LU.64 R4, [R1+0x148] ;  /* 0x0001480001047983 */ /* 0x001ea80000300a00 */
[----:B------:R-:W2:Y:S04]  /*47840*/  LDL.LU.64 R14, [R1+0x1920] ;  /* 0x00192000010e7983 */ /* 0x000ea80000300a00 */
[----:B------:R-:W2:Y:S04]  /*47850*/  LDL.LU R7, [R1+0x1918] ;  /* 0x0019180001077983 */ /* 0x000ea80000300800 */
[----:B--2---:R0:W-:Y:S04]  /*47860*/  STG.E.U16 [R14.64], R7 ;  /* 0x000000070e007986 */ /* 0x0041e8000c101504 */
[----:B0-----:R-:W2:Y:S01]  /*47870*/  LDL.LU.64 R14, [R1+0x1910] ;  /* 0x00191000010e7983 */ /* 0x001ea20000300a00 */
[----:B------:R-:W-:-:S02]  /*47880*/  PRMT R6, R7, 0x7632, R6 ;  /* 0x0000763207067816 */ /* 0x000fc40000000006 */
[----:B--2---:R-:W-:Y:S01]  /*47890*/  PRMT R7, R15, 0x7632, R7 ;  /* 0x000076320f077816 */ /* 0x004fe20000000007 */
[----:B---3--:R-:W-:Y:S04]  /*478a0*/  STG.E.U16 [R8.64], R15 ;  /* 0x0000000f08007986 */ /* 0x008fe8000c101504 */
[----:B------:R0:W-:Y:S04]  /*478b0*/  STL.64 [R1+0x18c0], R6 ;  /* 0x0018c00601007387 */ /* 0x0001e80000100a00 */
[----:B0-----:R-:W2:Y:S04]  /*478c0*/  LDL.LU.64 R6, [R1+0x138] ;  /* 0x0001380001067983 */ /* 0x001ea80000300a00 */
[----:B------:R-:W3:Y:S04]  /*478d0*/  LDL.LU.64 R8, [R1+0x1908] ;  /* 0x0019080001087983 */ /* 0x000ee80000300a00 */
[----:B------:R-:W2:Y:S04]  /*478e0*/  LDL.LU R15, [R1+0x1900] ;  /* 0x00190000010f7983 */ /* 0x000ea80000300800 */
[----:B----4-:R0:W-:Y:S04]  /*478f0*/  STG.E.U16 [R16.64], R11 ;  /* 0x0000000b10007986 */ /* 0x0101e8000c101504 */
[----:B------:R-:W-:Y:S04]  /*47900*/  STG.E.U16 [R12.64], R22 ;  /* 0x000000160c007986 */ /* 0x000fe8000c101504 */
[----:B0-----:R-:W4:Y:S01]  /*47910*/  LDL.LU.64 R16, [R1+0x18f8] ;  /* 0x0018f80001107983 */ /* 0x001f220000300a00 */
[----:B---3--:R-:W-:-:S02]  /*47920*/  PRMT R8, R11, 0x7632, R8 ;  /* 0x000076320b087816 */ /* 0x008fc40000000008 */
[----:B------:R-:W-:Y:S01]  /*47930*/  PRMT R9, R22, 0x7632, R9 ;  /* 0x0000763216097816 */ /* 0x000fe20000000009 */
[----:B------:R-:W3:Y:S04]  /*47940*/  LDL.LU R11, [R1+0x18f0] ;  /* 0x0018f000010b7983 */ /* 0x000ee80000300800 */
[----:B------:R0:W-:Y:S04]  /*47950*/  STL.64 [R1+0x18b0], R8 ;  /* 0x0018b00801007387 */ /* 0x0001e80000100a00 */
[----:B0-----:R-:W2:Y:S04]  /*47960*/  LDL.LU.64 R8, [R1+0x160] ;  /* 0x0001600001087983 */ /* 0x001ea80000300a00 */
[----:B------:R-:W5:Y:S01]  /*47970*/  LDL.LU.64 R12, [R1+0x18e8] ;  /* 0x0018e800010c7983 */ /* 0x000f620000300a00 */
[----:B----4-:R-:W-:-:S02]  /*47980*/  PRMT R17, R29, 0x7632, R17 ;  /* 0x000076321d117816 */ /* 0x010fc40000000011 */
[----:B---3--:R-:W-:Y:S01]  /*47990*/  PRMT R10, R11, 0x7632, R10 ;  /* 0x000076320b0a7816 */ /* 0x008fe2000000000a */
[----:B--2---:R0:W-:Y:S01]  /*479a0*/  STG.E.U16 [R8.64], R11 ;  /* 0x0000000b08007986 */ /* 0x0041e2000c101504 */
[----:B-----5:R-:W-:-:S03]  /*479b0*/  PRMT R12, R28, 0x7632, R12 ;  /* 0x000076321c0c7816 */ /* 0x020fc6000000000c */
[----:B------:R1:W-:Y:S01]  /*479c0*/  STG.E.U16 [R26.64], R25 ;  /* 0x000000191a007986 */ /* 0x0003e2000c101504 */
[----:B------:R-:W-:Y:S02]  /*479d0*/  PRMT R13, R15, 0x7632, R13 ;  /* 0x000076320f0d7816 */ /* 0x000fe4000000000d */
[----:B0-----:R-:W-:Y:S01]  /*479e0*/  PRMT R11, R25, 0x7632, R11 ;  /* 0x00007632190b7816 */ /* 0x001fe2000000000b */
[----:B------:R0:W-:Y:S04]  /*479f0*/  STG.E.U16 [R20.64], R28 ;  /* 0x0000001c14007986 */ /* 0x0001e8000c101504 */
[----:B------:R-:W-:Y:S04]  /*47a00*/  STL.64 [R1+0x18a0], R10 ;  /* 0x0018a00a01007387 */ /* 0x000fe80000100a00 */
[----:B-1----:R-:W2:Y:S04]  /*47a10*/  LDL.LU.64 R26, [R1+0x130] ;  /* 0x00013000011a7983 */ /* 0x002ea80000300a00 */
[----:B------:R-:W2:Y:S04]  /*47a20*/  LDL.LU R22, [R1+0x2c] ;  /* 0x00002c0001167983 */ /* 0x000ea80000300800 */
[----:B0-----:R-:W3:Y:S04]  /*47a30*/  LDL.LU.64 R20, [R1+0x128] ;  /* 0x0001280001147983 */ /* 0x001ee80000300a00 */
[----:B------:R-:W-:Y:S04]  /*47a40*/  STG.E.U16 [R4.64], R15 ;  /* 0x0000000f04007986 */ /* 0x000fe8000c101504 */
[----:B------:R-:W-:Y:S04]  /*47a50*/  STL.64 [R1+0x1890], R12 ;  /* 0x0018900c01007387 */ /* 0x000fe80000100a00 */
[----:B------:R0:W-:Y:S04]  /*47a60*/  STG.E.U16 [R2.64], R19 ;  /* 0x0000001302007986 */ /* 0x0001e8000c101504 */
[----:B------:R1:W-:Y:S04]  /*47a70*/  STG.E.U16 [R6.64], R29 ;  /* 0x0000001d06007986 */ /* 0x0003e8000c101504 */
[----:B0-----:R-:W4:Y:S04]  /*47a80*/  LDL.LU.64 R2, [R1+0x120] ;  /* 0x0001200001027983 */ /* 0x001f280000300a00 */
[----:B------:R-:W5:Y:S04]  /*47a90*/  LDL.LU.64 R4, [R1+0x118] ;  /* 0x0001180001047983 */ /* 0x000f680000300a00 */
[----:B------:R-:W-:Y:S04]  /*47aa0*/  STL.64 [R1+0x1878], R16 ;  /* 0x0018781001007387 */ /* 0x000fe80000100a00 */
[----:B-1----:R-:W2:Y:S04]  /*47ab0*/  LDL.LU.64 R6, [R1+0x108] ;  /* 0x0001080001067983 */ /* 0x002ea80000300a00 */
[----:B--2---:R0:W-:Y:S04]  /*47ac0*/  STL.64 [R1+0x18c8], R6 ;  /* 0x0018c80601007387 */ /* 0x0041e80000100a00 */
[----:B0-----:R-:W2:Y:S04]  /*47ad0*/  LDL.LU.64 R6, [R1+0x110] ;  /* 0x0001100001067983 */ /* 0x001ea80000300a00 */
[----:B------:R-:W2:Y:S04]  /*47ae0*/  LDL.LU.64 R8, [R1+0xf0] ;  /* 0x0000f00001087983 */ /* 0x000ea80000300a00 */
        /* <DEDUP_REMOVED lines=11> */
[----:B------:R-:W-:Y:S04]  /*47ba0*/  STG.E.U16 [R26.64], R22 ;  /* 0x000000161a007986 */ /* 0x000fe8000c101504 */
[----:B--2---:R0:W-:Y:S04]  /*47bb0*/  STL.64 [R1+0x1888], R16 ;  /* 0x0018881001007387 */ /* 0x0041e80000100a00 */
[----:B0-----:R-:W2:Y:S04]  /*47bc0*/  LDL.LU.64 R16, [R1+0xc8] ;  /* 0x0000c80001107983 */ /* 0x001ea80000300a00 */
[----:B------:R-:W2:Y:S04]  /*47bd0*/  LDL.LU.64 R28, [R1+0xa8] ;  /* 0x0000a800011c7983 */ /* 0x000ea80000300a00 */
[----:B------:R-:W2:Y:S04]  /*47be0*/  LDL.LU R25, [R1+0x20] ;  /* 0x0000200001197983 */ /* 0x000ea80000300800 */
[----:B------:R-:W4:Y:S01]  /*47bf0*/  LDL.LU R27, [R1+0x18e4] ;  /* 0x0018e400011b7983 */ /* 0x000f220000300800 */
[----:B------:R-:W-:-:S03]  /*47c00*/  PRMT R14, R19, 0x7632, R14 ;  /* 0x00007632130e7816 */ /* 0x000fc6000000000e */
[----:B---3--:R0:W-:Y:S01]  /*47c10*/  STG.E.U16 [R20.64], R23 ;  /* 0x0000001714007986 */ /* 0x0081e2000c101504 */
[----:B------:R-:W-:Y:S02]  /*47c20*/  PRMT R18, R22, 0x7632, R18 ;  /* 0x0000763216127816 */ /* 0x000fe40000000012 */
[----:B------:R-:W-:Y:S01]  /*47c30*/  PRMT R19, R23, 0x7632, R19 ;  /* 0x0000763217137816 */ /* 0x000fe20000000013 */
[----:B0-----:R-:W3:Y:S04]  /*47c40*/  LDL.LU R20, [R1+0x18e0] ;  /* 0x0018e00001147983 */ /* 0x001ee80000300800 */
[----:B------:R-:W2:Y:S04]  /*47c50*/  LDL.LU R26, [R1+0x3c0] ;  /* 0x0003c000011a7983 */ /* 0x000ea80000300800 */
[----:B------:R-:W2:Y:S04]  /*47c60*/  LDL.LU R21, [R1+0x3bc] ;  /* 0x0003bc0001157983 */ /* 0x000ea80000300800 */
[----:B------:R-:W2:Y:S04]  /*47c70*/  LDL.LU.64 R22, [R1+0xb0] ;  /* 0x0000b00001167983 */ /* 0x000ea80000300a00 */
[----:B----4-:R0:W-:Y:S04]  /*47c80*/  STG.E.U16 [R2.64], R27 ;  /* 0x0000001b02007986 */ /* 0x0101e8000c101504 */
[----:B0-----:R-:W5:Y:S01]  /*47c90*/  LDL.LU.64 R2, [R1+0x18d8] ;  /* 0x0018d80001027983 */ /* 0x001f620000300a00 */
[----:B------:R-:W-:-:S03]  /*47ca0*/  PRMT R15, R27, 0x7632, R15 ;  /* 0x000076321b0f7816 */ /* 0x000fc6000000000f */
[----:B------:R-:W4:Y:S04]  /*47cb0*/  LDL.LU R27, [R1+0x3c4] ;  /* 0x0003c400011b7983 */ /* 0x000f280000300800 */
[----:B-----5:R0:W-:Y:S04]  /*47cc0*/  STG.E.U16 [R4.64], R3 ;  /* 0x0000000304007986 */ /* 0x0201e8000c101504 */
[----:B0-----:R-:W5:Y:S04]  /*47cd0*/  LDL.LU.64 R4, [R1+0x18d0] ;  /* 0x0018d00001047983 */ /* 0x001f680000300a00 */
[----:B------:R-:W2:Y:S04]  /*47ce0*/  LDL.LU R3, [R1+0x3c8] ;  /* 0x0003c80001037983 */ /* 0x000ea80000300800 */
[----:B-----5:R0:W-:Y:S04]  /*47cf0*/  STG.E.U16 [R6.64], R4 ;  /* 0x0000000406007986 */ /* 0x0201e8000c101504 */
[----:B0-----:R-:W5:Y:S04]  /*47d00*/  LDL.LU.64 R6, [R1+0x18c8] ;  /* 0x0018c80001067983 */ /* 0x001f680000300a00 */
[----:B------:R-:W2:Y:S04]  /*47d10*/  LDL.LU R4, [R1] ;  /* 0x0000000001047983 */ /* 0x000ea80000300800 */
[----:B-----5:R0:W-:Y:S04]  /*47d20*/  STG.E.U16 [R6.64], R5 ;  /* 0x0000000506007986 */ /* 0x0201e8000c101504 */
[----:B0-----:R-:W5:Y:S04]  /*47d30*/  LDL.LU.64 R6, [R1+0x18c0] ;  /* 0x0018c00001067983 */ /* 0x001f680000300a00 */
[----:B------:R-:W2:Y:S04]  /*47d40*/  LDL.LU R5, [R1+0x10] ;  /* 0x0000100001057983 */ /* 0x000ea80000300800 */
        /* <DEDUP_REMOVED lines=11> */
[----:B-----5:R0:W-:Y:S04]  /*47e00*/  STG.E.U16 [R12.64], R10 ;  /* 0x0000000a0c007986 */ /* 0x0201e8000c101504 */
[----:B0-----:R-:W5:Y:S04]  /*47e10*/  LDL.LU.64 R12, [R1+0x1898] ;  /* 0x00189800010c7983 */ /* 0x001f680000300a00 */
[----:B------:R-:W2:Y:S04]  /*47e20*/  LDL.LU R10, [R1+0x3cc] ;  /* 0x0003cc00010a7983 */ /* 0x000ea80000300800 */
[----:B-----5:R0:W-:Y:S04]  /*47e30*/  STG.E.U16 [R12.64], R11 ;  /* 0x0000000b0c007986 */ /* 0x0201e8000c101504 */
[----:B0-----:R-:W2:Y:S04]  /*47e40*/  LDL.LU.64 R12, [R1+0x1890] ;  /* 0x00189000010c7983 */ /* 0x001ea80000300a00 */
[----:B--2---:R0:W-:Y:S04]  /*47e50*/  STG.E.U16 [R16.64], R12 ;  /* 0x0000000c10007986 */ /* 0x0041e8000c101504 */
[----:B0-----:R-:W2:Y:S04]  /*47e60*/  LDL.LU.64 R16, [R1+0x1888] ;  /* 0x0018880001107983 */ /* 0x001ea80000300a00 */
[----:B--2---:R0:W-:Y:S04]  /*47e70*/  STG.E.U16 [R16.64], R13 ;  /* 0x0000000d10007986 */ /* 0x0041e8000c101504 */
[----:B0-----:R-:W2:Y:S04]  /*47e80*/  LDL.LU.64 R16, [R1+0x1880] ;  /* 0x0018800001107983 */ /* 0x001ea80000300a00 */
[----:B------:R-:W5:Y:S04]  /*47e90*/  LDL.LU.64 R12, [R1+0xa0] ;  /* 0x0000a000010c7983 */ /* 0x000f680000300a00 */
[----:B--2---:R0:W-:Y:S04]  /*47ea0*/  STG.E.U16 [R16.64], R14 ;  /* 0x0000000e10007986 */ /* 0x0041e8000c101504 */
[----:B0-----:R-:W2:Y:S01]  /*47eb0*/  LDL.LU.64 R16, [R1+0x1878] ;  /* 0x0018780001107983 */ /* 0x001ea20000300a00 */
[----:B------:R-:W-:-:S03]  /*47ec0*/  FFMA R6, R25, 0.69314718246459960938, R6 ;  /* 0x3f31721819067823 */ /* 0x000fc60000000006 */
[----:B------:R-:W0:Y:S04]  /*47ed0*/  S2R R25, SR_TID.X ;  /* 0x0000000000197919 */ /* 0x000e280000002100 */
[----:B--2---:R1:W-:Y:S04]  /*47ee0*/  STG.E.U16 [R28.64], R17 ;  /* 0x000000111c007986 */ /* 0x0043e8000c101504 */
[----:B-1----:R-:W2:Y:S04]  /*47ef0*/  LDL.LU.64 R28, [R1+0x1870] ;  /* 0x00187000011c7983 */ /* 0x002ea80000300a00 */
[----:B-----5:R1:W-:Y:S01]  /*47f00*/  STG.E.U16 [R12.64], R18 ;  /* 0x000000120c007986 */ /* 0x0203e2000c101504 */
[----:B------:R-:W-:Y:S01]  /*47f10*/  FFMA R5, R5, 0.69314718246459960938, R7 ;  /* 0x3f31721805057823 */ /* 0x000fe20000000007 */
[----:B------:R-:W-:Y:S01]  /*47f20*/  FSEL R7, R24, -INF , P0 ;  /* 0xff80000018077808 */ /* 0x000fe20000000000 */
[----:B------:R-:W-:Y:S01]  /*47f30*/  FFMA R4, R4, 0.69314718246459960938, R8 ;  /* 0x3f31721804047823 */ /* 0x000fe20000000008 */
[----:B------:R-:W-:Y:S01]  /*47f40*/  FSEL R0, R0, -INF , P3 ;  /* 0xff80000000007808 */ /* 0x000fe20001800000 */
[----:B0-----:R-:W-:Y:S01]  /*47f50*/  IMAD.SHL.U32 R25, R25, 0x4, RZ ;  /* 0x0000000419197824 */ /* 0x001fe200078e00ff */
[----:B---3--:R-:W-:-:S02]  /*47f60*/  FSEL R8, R20, -INF , P1 ;  /* 0xff80000014087808 */ /* 0x008fc40000800000 */
[----:B------:R-:W-:Y:S02]  /*47f70*/  FSEL R9, R16, -INF , P4 ;  /* 0xff80000010097808 */ /* 0x000fe40002000000 */
[----:B------:R-:W-:Y:S01]  /*47f80*/  FSEL R2, R2, -INF , P2 ;  /* 0xff80000002027808 */ /* 0x000fe20001000000 */
[----:B------:R-:W-:Y:S02]  /*47f90*/  FFMA R7, R7, 0.69314718246459960938, R10 ;  /* 0x3f31721807077823 */ /* 0x000fe4000000000a */
[----:B------:R-:W-:Y:S01]  /*47fa0*/  FFMA R10, R0, 0.69314718246459960938, R26 ;  /* 0x3f317218000a7823 */ /* 0x000fe2000000001a */
[----:B------:R-:W-:Y:S01]  /*47fb0*/  LOP3.LUT R0, R25, 0x70, RZ, 0xc0, !PT ;  /* 0x0000007019007812 */ /* 0x000fe200078ec0ff */
[----:B------:R-:W-:Y:S02]  /*47fc0*/  FFMA R8, R8, 0.69314718246459960938, R3 ;  /* 0x3f31721808087823 */ /* 0x000fe40000000003 */
[----:B----4-:R-:W-:Y:S02]  /*47fd0*/  FFMA R9, R9, 0.69314718246459960938, R27 ;  /* 0x3f31721809097823 */ /* 0x010fe4000000001b */
[----:B------:R-:W-:Y:S01]  /*47fe0*/  FFMA R11, R2, 0.69314718246459960938, R21 ;  /* 0x3f317218020b7823 */ /* 0x000fe20000000015 */
[----:B--2---:R1:W-:Y:S04]  /*47ff0*/  STG.E.U16 [R28.64], R19 ;  /* 0x000000131c007986 */ /* 0x0043e8000c101504 */
[----:B------:R1:W-:Y:S04]  /*48000*/  STG.E.U16 [R22.64], R15 ;  /* 0x0000000f16007986 */ /* 0x0003e8000c101504 */
[----:B------:R-:W-:Y:S06]  /*48010*/  BAR.SYNC.DEFER_BLOCKING 0x0 ;  /* 0x0000000000007b1d */ /* 0x000fec0000010000 */
[----:B------:R1:W-:Y:S04]  /*48020*/  STS.128 [R0], R4 ;  /* 0x0000000400007388 */ /* 0x0003e80000000c00 */
[----:B------:R1:W-:Y:S04]  /*48030*/  STS.128 [R0+0x80], R8 ;  /* 0x0000800800007388 */ /* 0x0003e80000000c00 */
[----:B------:R-:W-:Y:S06]  /*48040*/  BAR.SYNC.DEFER_BLOCKING 0x0 ;  /* 0x0000000000007b1d */ /* 0x000fec0000010000 */
[----:B------:R-:W-:Y:S05]  /*48050*/  @P5 EXIT ;  /* 0x000000000000594d */ /* 0x000fea0003800000 */
[----:B-1----:R-:W2:Y:S04]  /*48060*/  LDL.LU R22, [R1+0x30] ;  /* 0x0000300001167983 */ /* 0x002ea80000300800 */
[----:B------:R-:W0:Y:S04]  /*48070*/  S2R R21, SR_TID.X ;  /* 0x0000000000157919 */ /* 0x000e280000002100 */
[----:B------:R-:W1:Y:S01]  /*48080*/  S2R R25, SR_CTAID.Y ;  /* 0x0000000000197919 */ /* 0x000e620000002600 */
[----:B0-----:R-:W-:-:S03]  /*48090*/  LOP3.LUT R26, R21, 0x3f, RZ, 0xc0, !PT ;  /* 0x0000003f151a7812 */ /* 0x001fc600078ec0ff */
[----:B------:R-:W0:Y:S01]  /*480a0*/  S2R R21, SR_CTAID.X ;  /* 0x0000000000157919 */ /* 0x000e220000002500 */
[----:B-1----:R-:W-:-:S05]  /*480b0*/  IMAD R0, R25, c[0x0][0x1cc], RZ ;  /* 0x0000730019007a24 */ /* 0x002fca00078e02ff */
[C---:B------:R-:W-:Y:S01]  /*480c0*/  SHF.L.U32 R2, R0.reuse, 0x2, RZ ;  /* 0x0000000200027819 */ /* 0x040fe200000006ff */
[----:B------:R-:W-:Y:S01]  /*480d0*/  IMAD.HI R0, R0, 0x4, RZ ;  /* 0x0000000400007827 */ /* 0x000fe200078e02ff */
[----:B0-----:R-:W-:-:S04]  /*480e0*/  LEA R21, R21, R26, 0x6 ;  /* 0x0000001a15157211 */ /* 0x001fc800078e30ff */
[C---:B------:R-:W-:Y:S01]  /*480f0*/  SHF.L.U32 R3, R21.reuse, 0x2, RZ ;  /* 0x0000000215037819 */ /* 0x040fe200000006ff */
[----:B------:R-:W-:-:S03]  /*48100*/  IMAD.HI R5, R21, 0x4, RZ ;  /* 0x0000000415057827 */ /* 0x000fc600078e02ff */
[----:B------:R-:W-:-:S04]  /*48110*/  IADD3 R2, P0, P1, R3, c[0x0][0x180], R2 ;  /* 0x0000600003027a10 */ /* 0x000fc8000791e002 */
[----:B------:R-:W-:Y:S01]  /*48120*/  IADD3.X R3, R5, c[0x0][0x184], R0, P0, P1 ;  /* 0x0000610005037a10 */ /* 0x000fe200007e2400 */
[----:B--2---:R-:W0:Y:S04]  /*48130*/  LDS R7, [R22] ;  /* 0x0000000016077984 */ /* 0x004e280000000800 */
[----:B0-----:R-:W-:Y:S01]  /*48140*/  STG.E [R2.64], R7 ;  /* 0x0000000702007986 */ /* 0x001fe2000c101904 */
[----:B------:R-:W-:Y:S05]  /*48150*/  EXIT ;  /* 0x000000000000794d */ /* 0x000fea0003800000 */
.L_x_2:
[----:B------:R-:W-:-:S00]  /*48160*/  BRA `(.L_x_2) ;  /* 0xfffffff000007947 */ /* 0x000fc0000383ffff */
[----:B------:R-:W-:-:S00]  /*48170*/  NOP ;  /* 0x0000000000007918 */ /* 0x000fc00000000000 */
        /* <DEDUP_REMOVED lines=8> */
.L_x_3:


//--------------------- .nv.global.init           --------------------------
	.section	.nv.global.init,"aw",@progbits
.nv.global.init:
	.type		_$_str,@object
	.size		_$_str,(.L_0 - _$_str)
_$_str:
        /*0000*/ 	.byte	0x5f, 0x5f, 0x43, 0x55, 0x44, 0x41, 0x5f, 0x46, 0x54, 0x5a, 0x00
.L_0:


//--------------------- .nv.shared.attn_fwd       --------------------------
	.section	.nv.shared.attn_fwd,"aw",@nobits
	.sectionflags	@""
	.align	16
